def matmul_kernel(
    a_ptr,
    b_ptr,
    c_ptr,
    M,
    N,
    K,
    stride_am,
    stride_ak,
    stride_bk,
    stride_bn,
    stride_cm,
    stride_cn,
    BLOCK_M: tl.constexpr,
    BLOCK_N: tl.constexpr,
    BLOCK_K: tl.constexpr,
    GROUP_M: tl.constexpr,
):
    pid = tl.program_id(axis=0)
    num_pid_m = tl.cdiv(M, BLOCK_M)
    num_pid_n = tl.cdiv(N, BLOCK_N)
    num_pid_in_group = GROUP_M * num_pid_n
    group_id = pid // num_pid_in_group
    first_pid_m = group_id * GROUP_M
    group_size_m = min(num_pid_m - first_pid_m, GROUP_M)
    pid_m = first_pid_m + ((pid % num_pid_in_group) % group_size_m)
    pid_n = (pid % num_pid_in_group) // group_size_m

    offs_am = (pid_m * BLOCK_M + tl.arange(0, BLOCK_M)) % M
    offs_bn = (pid_n * BLOCK_N + tl.arange(0, BLOCK_N)) % N
    offs_k = tl.arange(0, BLOCK_K)
    a_ptrs = a_ptr + offs_am[:, None] * stride_am + offs_k[None, :] * stride_ak
    b_ptrs = b_ptr + offs_k[:, None] * stride_bk + offs_bn[None, :] * stride_bn

    acc = tl.zeros((BLOCK_M, BLOCK_N), dtype=tl.float32)
    for kk in range(0, tl.cdiv(K, BLOCK_K)):
        a = tl.load(a_ptrs, mask=offs_k[None, :] < K - kk * BLOCK_K, other=0.0)
        b = tl.load(b_ptrs, mask=offs_k[:, None] < K - kk * BLOCK_K, other=0.0)
        acc = tl.dot(a, b, acc)
        a_ptrs += BLOCK_K * stride_ak
        b_ptrs += BLOCK_K * stride_bk

    c = acc.to(c_ptr.dtype.element_ty)
    offs_cm = pid_m * BLOCK_M + tl.arange(0, BLOCK_M)
    offs_cn = pid_n * BLOCK_N + tl.arange(0, BLOCK_N)
    c_ptrs = c_ptr + offs_cm[:, None] * stride_cm + offs_cn[None, :] * stride_cn
    mask = (offs_cm[:, None] < M) & (offs_cn[None, :] < N)
    tl.store(c_ptrs, c, mask=mask)

# config = {"BLOCK_K": 128, "BLOCK_M": 256, "BLOCK_N": 128, "GROUP_M": 8, "arch": "sm_90", "dtype": "fp32", "num_ctas": 2, "num_stages": 3, "num_warps": 4}
# arch = sm_90


// ===== COMPILED SASS (sm_90a) =====

	.target	sm_90a

	.elftype	@"ET_EXEC"


//--------------------- .note.nv.tkinfo           --------------------------
	.section	.note.nv.tkinfo,"",@"SHT_NOTE"
	.sectionflags	@"SHF_NOTE_NV_TKINFO"
	.tkinfo
        /*0018*/ 	.word	0x00000002
        /*0030*/ 	.string	""
        /*0030*/ 	.string	"ptxas"
        /*0030*/ 	.string	"Cuda compilation tools, release 13.0, V13.0.88"
        /*0030*/ 	.string	"Build cuda_13.0.r13.0/compiler.36424714_0"
        /*0030*/ 	.string	"-v  -suppress-debug-info  -lineinfo  -arch sm_90a "



//--------------------- .note.nv.cuinfo           --------------------------
	.section	.note.nv.cuinfo,"",@"SHT_NOTE"
	.sectionflags	@"SHF_NOTE_NV_CUINFO"
        /*0018*/ 	.short	0x0002
        /*001a*/ 	.short	0x005a
        /*001c*/ 	.short	0x0082
	.zero		2


//--------------------- .nv.info                  --------------------------
	.section	.nv.info,"",@"SHT_CUDA_INFO"
	.align	4


	//----- nvinfo : EIATTR_REGCOUNT
	.align		4
        /*0000*/ 	.byte	0x04, 0x2f
        /*0002*/ 	.short	(.L_1 - .L_0)
	.align		4
.L_0:
        /*0004*/ 	.word	index@(matmul_kernel)
        /*0008*/ 	.word	0x000000ff


	//----- nvinfo : EIATTR_FRAME_SIZE
	.align		4
.L_1:
        /*000c*/ 	.byte	0x04, 0x11
        /*000e*/ 	.short	(.L_3 - .L_2)
	.align		4
.L_2:
        /*0010*/ 	.word	index@(matmul_kernel)
        /*0014*/ 	.word	0x00000cc0


	//----- nvinfo : EIATTR_MIN_STACK_SIZE
	.align		4
.L_3:
        /*0018*/ 	.byte	0x04, 0x12
        /*001a*/ 	.short	(.L_5 - .L_4)
	.align		4
.L_4:
        /*001c*/ 	.word	index@(matmul_kernel)
        /*0020*/ 	.word	0x00000cc0
.L_5:


//--------------------- .nv.compat                --------------------------
	.section	.nv.compat,"",@"SHT_CUDA_COMPAT_INFO"
	.align	4
        /*0000*/ 	.byte	0x02, 0x09, 0x01, 0x00, 0x02, 0x02, 0x04, 0x00, 0x02, 0x05, 0x05, 0x00, 0x03, 0x07, 0x01, 0x01
        /*0010*/ 	.byte	0x02, 0x03, 0x00, 0x00, 0x02, 0x06, 0x01, 0x00, 0x04, 0x0b, 0x08, 0x00, 0x00, 0x00, 0x00, 0x00
        /*0020*/ 	.byte	0x00, 0x00, 0x00, 0x00


//--------------------- .nv.info.matmul_kernel    --------------------------
	.section	.nv.info.matmul_kernel,"",@"SHT_CUDA_INFO"
	.sectionflags	@""
	.align	4


	//----- nvinfo : EIATTR_CUDA_API_VERSION
	.align		4
        /*0000*/ 	.byte	0x04, 0x37
        /*0002*/ 	.short	(.L_7 - .L_6)
.L_6:
        /*0004*/ 	.word	0x00000082


	//----- nvinfo : EIATTR_KPARAM_INFO
	.align		4
.L_7:
        /*0008*/ 	.byte	0x04, 0x17
        /*000a*/ 	.short	(.L_9 - .L_8)
.L_8:
        /*000c*/ 	.word	0x00000000
        /*0010*/ 	.short	0x000d
        /*0012*/ 	.short	0x0048
        /*0014*/ 	.byte	0x00, 0xf4, 0x21, 0x00


	//----- nvinfo : EIATTR_KPARAM_INFO
	.align		4
.L_9:
        /*0018*/ 	.byte	0x04, 0x17
        /*001a*/ 	.short	(.L_11 - .L_10)
.L_10:
        /*001c*/ 	.word	0x00000000
        /*0020*/ 	.short	0x000c
        /*0022*/ 	.short	0x0040
        /*0024*/ 	.byte	0x00, 0xf4, 0x21, 0x00


	//----- nvinfo : EIATTR_KPARAM_INFO
	.align		4
.L_11:
        /*0028*/ 	.byte	0x04, 0x17
        /*002a*/ 	.short	(.L_13 - .L_12)
.L_12:
        /*002c*/ 	.word	0x00000000
        /*0030*/ 	.short	0x000b
        /*0032*/ 	.short	0x0038
        /*0034*/ 	.byte	0x00, 0xf0, 0x11, 0x00


	//----- nvinfo : EIATTR_KPARAM_INFO
	.align		4
.L_13:
        /*0038*/ 	.byte	0x04, 0x17
        /*003a*/ 	.short	(.L_15 - .L_14)
.L_14:
        /*003c*/ 	.word	0x00000000
        /*0040*/ 	.short	0x000a
        /*0042*/ 	.short	0x0034
        /*0044*/ 	.byte	0x00, 0xf0, 0x11, 0x00


	//----- nvinfo : EIATTR_KPARAM_INFO
	.align		4
.L_15:
        /*0048*/ 	.byte	0x04, 0x17
        /*004a*/ 	.short	(.L_17 - .L_16)
.L_16:
        /*004c*/ 	.word	0x00000000
        /*0050*/ 	.short	0x0009
        /*0052*/ 	.short	0x0030
        /*0054*/ 	.byte	0x00, 0xf0, 0x11, 0x00


	//----- nvinfo : EIATTR_KPARAM_INFO
	.align		4
.L_17:
        /*0058*/ 	.byte	0x04, 0x17
        /*005a*/ 	.short	(.L_19 - .L_18)
.L_18:
        /*005c*/ 	.word	0x00000000
        /*0060*/ 	.short	0x0008
        /*0062*/ 	.short	0x002c
        /*0064*/ 	.byte	0x00, 0xf0, 0x11, 0x00


	//----- nvinfo : EIATTR_KPARAM_INFO
	.align		4
.L_19:
        /*0068*/ 	.byte	0x04, 0x17
        /*006a*/ 	.short	(.L_21 - .L_20)
.L_20:
        /*006c*/ 	.word	0x00000000
        /*0070*/ 	.short	0x0007
        /*0072*/ 	.short	0x0028
        /*0074*/ 	.byte	0x00, 0xf0, 0x11, 0x00


	//----- nvinfo : EIATTR_KPARAM_INFO
	.align		4
.L_21:
        /*0078*/ 	.byte	0x04, 0x17
        /*007a*/ 	.short	(.L_23 - .L_22)
.L_22:
        /*007c*/ 	.word	0x00000000
        /*0080*/ 	.short	0x0006
        /*0082*/ 	.short	0x0024
        /*0084*/ 	.byte	0x00, 0xf0, 0x11, 0x00


	//----- nvinfo : EIATTR_KPARAM_INFO
	.align		4
.L_23:
        /*0088*/ 	.byte	0x04, 0x17
        /*008a*/ 	.short	(.L_25 - .L_24)
.L_24:
        /*008c*/ 	.word	0x00000000
        /*0090*/ 	.short	0x0005
        /*0092*/ 	.short	0x0020
        /*0094*/ 	.byte	0x00, 0xf0, 0x11, 0x00


	//----- nvinfo : EIATTR_KPARAM_INFO
	.align		4
.L_25:
        /*0098*/ 	.byte	0x04, 0x17
        /*009a*/ 	.short	(.L_27 - .L_26)
.L_26:
        /*009c*/ 	.word	0x00000000
        /*00a0*/ 	.short	0x0004
        /*00a2*/ 	.short	0x001c
        /*00a4*/ 	.byte	0x00, 0xf0, 0x11, 0x00


	//----- nvinfo : EIATTR_KPARAM_INFO
	.align		4
.L_27:
        /*00a8*/ 	.byte	0x04, 0x17
        /*00aa*/ 	.short	(.L_29 - .L_28)
.L_28:
        /*00ac*/ 	.word	0x00000000
        /*00b0*/ 	.short	0x0003
        /*00b2*/ 	.short	0x0018
        /*00b4*/ 	.byte	0x00, 0xf0, 0x11, 0x00


	//----- nvinfo : EIATTR_KPARAM_INFO
	.align		4
.L_29:
        /*00b8*/ 	.byte	0x04, 0x17
        /*00ba*/ 	.short	(.L_31 - .L_30)
.L_30:
        /*00bc*/ 	.word	0x00000000
        /*00c0*/ 	.short	0x0002
        /*00c2*/ 	.short	0x0010
        /*00c4*/ 	.byte	0x00, 0xf4, 0x21, 0x00


	//----- nvinfo : EIATTR_KPARAM_INFO
	.align		4
.L_31:
        /*00c8*/ 	.byte	0x04, 0x17
        /*00ca*/ 	.short	(.L_33 - .L_32)
.L_32:
        /*00cc*/ 	.word	0x00000000
        /*00d0*/ 	.short	0x0001
        /*00d2*/ 	.short	0x0008
        /*00d4*/ 	.byte	0x00, 0xf4, 0x21, 0x00


	//----- nvinfo : EIATTR_KPARAM_INFO
	.align		4
.L_33:
        /*00d8*/ 	.byte	0x04, 0x17
        /*00da*/ 	.short	(.L_35 - .L_34)
.L_34:
        /*00dc*/ 	.word	0x00000000
        /*00e0*/ 	.short	0x0000
        /*00e2*/ 	.short	0x0000
        /*00e4*/ 	.byte	0x00, 0xf4, 0x21, 0x00


	//----- nvinfo : EIATTR_EXPLICIT_CLUSTER
	.align		4
.L_35:
        /*00e8*/ 	.byte	0x01, 0x3e
	.zero		2


	//----- nvinfo : EIATTR_CTA_PER_CLUSTER
	.align		4
        /*00ec*/ 	.byte	0x04, 0x3d
        /*00ee*/ 	.short	(.L_37 - .L_36)
.L_36:
        /*00f0*/ 	.word	0x00000002
        /*00f4*/ 	.word	0x00000001
        /*00f8*/ 	.word	0x00000001


	//----- nvinfo : EIATTR_SPARSE_MMA_MASK
	.align		4
.L_37:
        /*00fc*/ 	.byte	0x03, 0x50
        /*00fe*/ 	.short	0x0000


	//----- nvinfo : EIATTR_MAXREG_COUNT
	.align		4
        /*0100*/ 	.byte	0x03, 0x1b
        /*0102*/ 	.short	0x00ff


	//----- nvinfo : EIATTR_NUM_BARRIERS
	.align		4
        /*0104*/ 	.byte	0x02, 0x4c
        /*0106*/ 	.byte	0x01
	.zero		1


	//----- nvinfo : EIATTR_ANNOTATIONS
	.align		4
        /*0108*/ 	.byte	0x04, 0x55
        /*010a*/ 	.short	(.L_39 - .L_38)


	//   ....[0]....
.L_38:
        /*010c*/ 	.word	0x00000001
        /*0110*/ 	.byte	0x60, 0x00, 0x00, 0x00, 0x01, 0x00, 0x00, 0x00, 0xb0, 0x00, 0x00, 0x00, 0x01, 0x00, 0x00, 0x00
        /* <DEDUP_REMOVED lines=1251> */
        /*4f50*/ 	.byte	0xb0, 0x70, 0x02, 0x00


	//----- nvinfo : EIATTR_MERCURY_ISA_VERSION
	.align		4
.L_39:
        /*4f54*/ 	.byte	0x03, 0x5f
        /*4f56*/ 	.short	0x0101


	//----- nvinfo : EIATTR_EXIT_INSTR_OFFSETS
	.align		4
        /*4f58*/ 	.byte	0x04, 0x1c
        /*4f5a*/ 	.short	(.L_41 - .L_40)


	//   ....[0]....
.L_40:
        /*4f5c*/ 	.word	0x00027360


	//   ....[1]....
        /*4f60*/ 	.word	0x00027380


	//----- nvinfo : EIATTR_REQNTID
	.align		4
.L_41:
        /*4f64*/ 	.byte	0x04, 0x10
        /*4f66*/ 	.short	(.L_43 - .L_42)
.L_42:
        /*4f68*/ 	.word	0x00000080
        /*4f6c*/ 	.word	0x00000001
        /*4f70*/ 	.word	0x00000001


	//----- nvinfo : EIATTR_CBANK_PARAM_SIZE
	.align		4
.L_43:
        /*4f74*/ 	.byte	0x03, 0x19
        /*4f76*/ 	.short	0x0050


	//----- nvinfo : EIATTR_PARAM_CBANK
	.align		4
        /*4f78*/ 	.byte	0x04, 0x0a
        /*4f7a*/ 	.short	(.L_45 - .L_44)
	.align		4
.L_44:
        /*4f7c*/ 	.word	index@(.nv.constant0.matmul_kernel)
        /*4f80*/ 	.short	0x0210
        /*4f82*/ 	.short	0x0050


	//----- nvinfo : EIATTR_SW_WAR
	.align		4
.L_45:
        /*4f84*/ 	.byte	0x04, 0x36
        /*4f86*/ 	.short	(.L_47 - .L_46)
.L_46:
        /*4f88*/ 	.word	0x00000008
.L_47:


//--------------------- .nv.callgraph             --------------------------
	.section	.nv.callgraph,"",@"SHT_CUDA_CALLGRAPH"
	.align	4
	.sectionentsize	8
	.align		4
        /*0000*/ 	.word	0x00000000
	.align		4
        /*0004*/ 	.word	0xffffffff
	.align		4
        /*0008*/ 	.word	0x00000000
	.align		4
        /*000c*/ 	.word	0xfffffffe
	.align		4
        /*0010*/ 	.word	0x00000000
	.align		4
        /*0014*/ 	.word	0xfffffffd
	.align		4
        /*0018*/ 	.word	0x00000000
	.align		4
        /*001c*/ 	.word	0xfffffffc


//--------------------- .text.matmul_kernel       --------------------------
	.section	.text.matmul_kernel,"ax",@progbits
	.align	128
        .global         matmul_kernel
        .type           matmul_kernel,@function
        .size           matmul_kernel,(.L_x_3 - matmul_kernel)
        .other          matmul_kernel,@"STO_CUDA_ENTRY STV_DEFAULT"
matmul_kernel:
.text.matmul_kernel:
[----:B------:R-:W1:Y:S08]  /*0000*/  LDC R1, c[0x0][0x28] ;  /* 0x00000a00ff017b82 */ /* 0x000e700000000800 */
[----:B------:R-:W2:Y:S01]  /*0010*/  LDC.64 R2, c[0x0][0x228] ;  /* 0x00008a00ff027b82 */ /* 0x000ea20000000a00 */
[----:B-1----:R-:W-:-:S07]  /*0020*/  VIADD R1, R1, 0xfffff340 ;  /* 0xfffff34001017836 */ /* 0x002fce0000000000 */
[----:B------:R-:W1:Y:S08]  /*0030*/  S2UR UR4, SR_CTAID.X ;  /* 0x00000000000479c3 */ /* 0x000e700000002500 */
[----:B------:R-:W3:Y:S01]  /*0040*/  S2UR UR6, SR_CgaCtaId ;  /* 0x00000000000679c3 */ /* 0x000ee20000008800 */
[----:B--2---:R-:W-:Y:S01]  /*0050*/  IMAD.MOV.U32 R154, RZ, RZ, R3 ;  /* 0x000000ffff9a7224 */ /* 0x004fe200078e0003 */
[----:B------:R2:W-:Y:S01]  /*0060*/  STL.64 [R1+0x650], R2 ;  /* 0x0006500201007387 */ /* 0x0005e20000100a00 */
[----:B------:R-:W-:-:S05]  /*0070*/  IMAD.MOV.U32 R152, RZ, RZ, R2 ;  /* 0x000000ffff987224 */ /* 0x000fca00078e0002 */
[----:B------:R-:W4:Y:S01]  /*0080*/  LDC.64 R184, c[0x0][0x238] ;  /* 0x00008e00ffb87b82 */ /* 0x000f220000000a00 */
[----:B------:R-:W-:Y:S01]  /*0090*/  VIADD R0, R154, 0x7f ;  /* 0x0000007f9a007836 */ /* 0x000fe20000000000 */
[----:B------:R-:W-:Y:S01]  /*00a0*/  IABS R8, R154 ;  /* 0x0000009a00087213 */ /* 0x000fe20000000000 */
[----:B------:R-:W-:Y:S01]  /*00b0*/  STL [R1+0xc98], R152 ;  /* 0x000c989801007387 */ /* 0x000fe20000100800 */
[----:B-1----:R-:W-:Y:S01]  /*00c0*/  I2FP.F32.U32 R5, UR4 ;  /* 0x0000000400057c45 */ /* 0x002fe20008201000 */
[----:B------:R-:W-:Y:S01]  /*00d0*/  ULDC UR4, c[0x0][0x150] ;  /* 0x0000540000047ab9 */ /* 0x000fe20000000800 */
[----:B--2---:R-:W-:-:S03]  /*00e0*/  SHF.R.S32.HI R3, RZ, 0x1f, R0 ;  /* 0x0000001fff037819 */ /* 0x004fc60000011400 */
[----:B------:R-:W-:Y:S01]  /*00f0*/  FMUL R5, R5, UR4 ;  /* 0x0000000405057c20 */ /* 0x000fe20008400000 */
[----:B---3--:R-:W-:Y:S01]  /*0100*/  USHF.L.U32 UR5, UR6, 0x7, URZ ;  /* 0x0000000706057899 */ /* 0x008fe2000800063f */
[----:B------:R-:W-:-:S04]  /*0110*/  LEA.HI R3, R3, R0, RZ, 0x7 ;  /* 0x0000000003037211 */ /* 0x000fc800078f38ff */
[----:B------:R-:W1:Y:S01]  /*0120*/  F2I.U32.TRUNC.NTZ R5, R5 ;  /* 0x0000000500057305 */ /* 0x000e62000020f000 */
[----:B------:R-:W-:-:S05]  /*0130*/  SHF.R.S32.HI R3, RZ, 0x7, R3 ;  /* 0x00000007ff037819 */ /* 0x000fca0000011403 */
[----:B------:R-:W-:-:S05]  /*0140*/  IMAD.SHL.U32 R4, R3, 0x8, RZ ;  /* 0x0000000803047824 */ /* 0x000fca00078e00ff */
[----:B------:R-:W-:-:S04]  /*0150*/  IABS R7, R4 ;  /* 0x0000000400077213 */ /* 0x000fc80000000000 */
[----:B------:R-:W2:Y:S01]  /*0160*/  I2F.RP R0, R7 ;  /* 0x0000000700007306 */ /* 0x000ea20000209400 */
[----:B-1----:R-:W-:-:S07]  /*0170*/  IABS R11, R5 ;  /* 0x00000005000b7213 */ /* 0x002fce0000000000 */
[----:B--2---:R-:W1:Y:S02]  /*0180*/  MUFU.RCP R0, R0 ;  /* 0x0000000000007308 */ /* 0x004e640000001000 */
[----:B-1----:R-:W-:Y:S01]  /*0190*/  VIADD R2, R0, 0xffffffe ;  /* 0x0ffffffe00027836 */ /* 0x002fe20000000000 */
[----:B------:R-:W-:-:S05]  /*01a0*/  IABS R0, R4 ;  /* 0x0000000400007213 */ /* 0x000fca0000000000 */
[----:B------:R1:W2:Y:S01]  /*01b0*/  F2I.FTZ.U32.TRUNC.NTZ R3, R2 ;  /* 0x0000000200037305 */ /* 0x0002a2000021f000 */
[----:B------:R-:W-:Y:S02]  /*01c0*/  IMAD.MOV R0, RZ, RZ, -R0 ;  /* 0x000000ffff007224 */ /* 0x000fe400078e0a00 */
[----:B-1----:R-:W-:Y:S02]  /*01d0*/  IMAD.MOV.U32 R2, RZ, RZ, RZ ;  /* 0x000000ffff027224 */ /* 0x002fe400078e00ff */
[----:B--2---:R-:W-:-:S04]  /*01e0*/  IMAD.MOV R6, RZ, RZ, -R3 ;  /* 0x000000ffff067224 */ /* 0x004fc800078e0a03 */
[----:B------:R-:W-:-:S04]  /*01f0*/  IMAD R9, R6, R7, RZ ;  /* 0x0000000706097224 */ /* 0x000fc800078e02ff */
[----:B------:R-:W-:-:S06]  /*0200*/  IMAD.HI.U32 R2, R3, R9, R2 ;  /* 0x0000000903027227 */ /* 0x000fcc00078e0002 */
[----:B------:R-:W-:-:S04]  /*0210*/  IMAD.HI.U32 R2, R2, R11, RZ ;  /* 0x0000000b02027227 */ /* 0x000fc800078e00ff */
[----:B------:R-:W-:-:S05]  /*0220*/  IMAD R0, R2, R0, R11 ;  /* 0x0000000002007224 */ /* 0x000fca00078e020b */
[----:B------:R-:W-:-:S13]  /*0230*/  ISETP.GT.U32.AND P1, PT, R7, R0, PT ;  /* 0x000000000700720c */ /* 0x000fda0003f24070 */
[----:B------:R-:W-:Y:S02]  /*0240*/  @!P1 IMAD.IADD R0, R0, 0x1, -R7 ;  /* 0x0000000100009824 */ /* 0x000fe400078e0a07 */
[----:B------:R-:W-:Y:S01]  /*0250*/  @!P1 VIADD R2, R2, 0x1 ;  /* 0x0000000102029836 */ /* 0x000fe20000000000 */
[----:B------:R-:W-:Y:S02]  /*0260*/  ISETP.NE.AND P1, PT, R4, RZ, PT ;  /* 0x000000ff0400720c */ /* 0x000fe40003f25270 */
[----:B------:R-:W-:Y:S02]  /*0270*/  ISETP.GE.U32.AND P0, PT, R0, R7, PT ;  /* 0x000000070000720c */ /* 0x000fe40003f06070 */
[----:B------:R-:W-:-:S04]  /*0280*/  LOP3.LUT R0, R5, R4, RZ, 0x3c, !PT ;  /* 0x0000000405007212 */ /* 0x000fc800078e3cff */
[----:B------:R-:W-:Y:S02]  /*0290*/  ISETP.GE.AND P2, PT, R0, RZ, PT ;  /* 0x000000ff0000720c */ /* 0x000fe40003f46270 */
[----:B------:R-:W-:-:S04]  /*02a0*/  IADD3 R0, R152, 0xff, RZ ;  /* 0x000000ff98007810 */ /* 0x000fc80007ffe0ff */
[----:B------:R-:W-:Y:S01]  /*02b0*/  SHF.R.S32.HI R3, RZ, 0x1f, R0 ;  /* 0x0000001fff037819 */ /* 0x000fe20000011400 */
[----:B------:R-:W-:-:S03]  /*02c0*/  @P0 VIADD R2, R2, 0x1 ;  /* 0x0000000102020836 */ /* 0x000fc60000000000 */
[----:B------:R-:W-:-:S03]  /*02d0*/  LEA.HI R3, R3, R0, RZ, 0x8 ;  /* 0x0000000003037211 */ /* 0x000fc600078f40ff */
[----:B------:R-:W-:Y:S01]  /*02e0*/  @!P2 IMAD.MOV R2, RZ, RZ, -R2 ;  /* 0x000000ffff02a224 */ /* 0x000fe200078e0a02 */
[----:B------:R-:W-:-:S05]  /*02f0*/  @!P1 LOP3.LUT R2, RZ, R4, RZ, 0x33, !PT ;  /* 0x00000004ff029212 */ /* 0x000fca00078e33ff */
[----:B------:R-:W-:Y:S02]  /*0300*/  IMAD.SHL.U32 R11, R2, 0x8, RZ ;  /* 0x00000008020b7824 */ /* 0x000fe400078e00ff */
[----:B------:R-:W-:-:S03]  /*0310*/  IMAD.MOV R2, RZ, RZ, -R2 ;  /* 0x000000ffff027224 */ /* 0x000fc600078e0a02 */
[----:B------:R-:W-:Y:S01]  /*0320*/  LEA.HI.SX32 R3, R3, -R11, 0x18 ;  /* 0x8000000b03037211 */ /* 0x000fe200078fc2ff */
[----:B------:R-:W-:Y:S02]  /*0330*/  IMAD R12, R4, R2, R5 ;  /* 0x00000002040c7224 */ /* 0x000fe400078e0205 */
[----:B------:R-:W-:Y:S01]  /*0340*/  IMAD.MOV.U32 R2, RZ, RZ, RZ ;  /* 0x000000ffff027224 */ /* 0x000fe200078e00ff */
[----:B------:R-:W-:Y:S01]  /*0350*/  VIMNMX R13, R3, 0x8, PT ;  /* 0x00000008030d7848 */ /* 0x000fe20003fe0100 */
[----:B------:R-:W-:Y:S01]  /*0360*/  IMAD.MOV.U32 R5, RZ, RZ, R8 ;  /* 0x000000ffff057224 */ /* 0x000fe200078e0008 */
[----:B------:R-:W-:Y:S02]  /*0370*/  IABS R4, R12 ;  /* 0x0000000c00047213 */ /* 0x000fe40000000000 */
[----:B------:R-:W-:-:S04]  /*0380*/  IABS R9, R13 ;  /* 0x0000000d00097213 */ /* 0x000fc80000000000 */
[----:B------:R-:W1:Y:S08]  /*0390*/  I2F.RP R0, R9 ;  /* 0x0000000900007306 */ /* 0x000e700000209400 */
[----:B-1----:R-:W1:Y:S02]  /*03a0*/  MUFU.RCP R0, R0 ;  /* 0x0000000000007308 */ /* 0x002e640000001000 */
[----:B-1----:R-:W-:Y:S01]  /*03b0*/  VIADD R3, R0, 0xffffffe ;  /* 0x0ffffffe00037836 */ /* 0x002fe20000000000 */
[----:B------:R-:W-:-:S05]  /*03c0*/  IABS R0, R13 ;  /* 0x0000000d00007213 */ /* 0x000fca0000000000 */
[----:B------:R-:W1:Y:S01]  /*03d0*/  F2I.FTZ.U32.TRUNC.NTZ R3, R3 ;  /* 0x0000000300037305 */ /* 0x000e62000021f000 */
[----:B------:R-:W-:Y:S02]  /*03e0*/  IMAD.MOV R0, RZ, RZ, -R0 ;  /* 0x000000ffff007224 */ /* 0x000fe400078e0a00 */
[----:B-1----:R-:W-:-:S04]  /*03f0*/  IMAD.MOV R6, RZ, RZ, -R3 ;  /* 0x000000ffff067224 */ /* 0x002fc800078e0a03 */
[----:B------:R-:W-:Y:S01]  /*0400*/  IMAD R7, R6, R9, RZ ;  /* 0x0000000906077224 */ /* 0x000fe200078e02ff */
[----:B------:R-:W-:-:S03]  /*0410*/  IABS R6, R152 ;  /* 0x0000009800067213 */ /* 0x000fc60000000000 */
[----:B------:R-:W-:Y:S02]  /*0420*/  IMAD.HI.U32 R2, R3, R7, R2 ;  /* 0x0000000703027227 */ /* 0x000fe400078e0002 */
[----:B------:R-:W1:Y:S02]  /*0430*/  I2F.RP R7, R5 ;  /* 0x0000000500077306 */ /* 0x000e640000209400 */
[----:B------:R-:W-:-:S04]  /*0440*/  IMAD.MOV.U32 R3, RZ, RZ, R4 ;  /* 0x000000ffff037224 */ /* 0x000fc800078e0004 */
[----:B------:R-:W-:Y:S02]  /*0450*/  IMAD.HI.U32 R2, R2, R3, RZ ;  /* 0x0000000302027227 */ /* 0x000fe400078e00ff */
[----:B------:R-:W2:Y:S02]  /*0460*/  I2F.RP R4, R6 ;  /* 0x0000000600047306 */ /* 0x000ea40000209400 */
[----:B------:R-:W-:-:S05]  /*0470*/  IMAD R0, R2, R0, R3 ;  /* 0x0000000002007224 */ /* 0x000fca00078e0203 */
[----:B------:R-:W-:Y:S01]  /*0480*/  ISETP.GT.U32.AND P1, PT, R9, R0, PT ;  /* 0x000000000900720c */ /* 0x000fe20003f24070 */
[----:B-1----:R-:W1:Y:S08]  /*0490*/  MUFU.RCP R7, R7 ;  /* 0x0000000700077308 */ /* 0x002e700000001000 */
[----:B--2---:R-:W2:Y:S04]  /*04a0*/  MUFU.RCP R4, R4 ;  /* 0x0000000400047308 */ /* 0x004ea80000001000 */
[----:B------:R-:W-:-:S02]  /*04b0*/  @!P1 IMAD.IADD R0, R0, 0x1, -R9 ;  /* 0x0000000100009824 */ /* 0x000fc400078e0a09 */
[----:B------:R-:W-:Y:S01]  /*04c0*/  @!P1 VIADD R2, R2, 0x1 ;  /* 0x0000000102029836 */ /* 0x000fe20000000000 */
[----:B------:R-:W-:Y:S02]  /*04d0*/  ISETP.NE.AND P1, PT, R13, RZ, PT ;  /* 0x000000ff0d00720c */ /* 0x000fe40003f25270 */
[----:B------:R-:W-:Y:S01]  /*04e0*/  ISETP.GE.U32.AND P0, PT, R0, R9, PT ;  /* 0x000000090000720c */ /* 0x000fe20003f06070 */
[----:B-1----:R-:W-:Y:S01]  /*04f0*/  VIADD R3, R7, 0xffffffe ;  /* 0x0ffffffe07037836 */ /* 0x002fe20000000000 */
[----:B------:R-:W-:-:S04]  /*0500*/  LOP3.LUT R0, R12, R13, RZ, 0x3c, !PT ;  /* 0x0000000d0c007212 */ /* 0x000fc800078e3cff */
[----:B------:R-:W-:Y:S01]  /*0510*/  ISETP.GE.AND P2, PT, R0, RZ, PT ;  /* 0x000000ff0000720c */ /* 0x000fe20003f46270 */
[----:B------:R-:W1:Y:S01]  /*0520*/  F2I.FTZ.U32.TRUNC.NTZ R3, R3 ;  /* 0x0000000300037305 */ /* 0x000e62000021f000 */
[----:B--2---:R-:W-:-:S05]  /*0530*/  VIADD R8, R4, 0xffffffe ;  /* 0x0ffffffe04087836 */ /* 0x004fca0000000000 */
[----:B------:R-:W-:Y:S02]  /*0540*/  @P0 IADD3 R2, R2, 0x1, RZ ;  /* 0x0000000102020810 */ /* 0x000fe40007ffe0ff */
[----:B------:R2:W3:Y:S03]  /*0550*/  F2I.FTZ.U32.TRUNC.NTZ R9, R8 ;  /* 0x0000000800097305 */ /* 0x0004e6000021f000 */
[----:B------:R-:W-:-:S04]  /*0560*/  IMAD.MOV.U32 R10, RZ, RZ, R2 ;  /* 0x000000ffff0a7224 */ /* 0x000fc800078e0002 */
[----:B------:R-:W-:Y:S01]  /*0570*/  @!P2 IMAD.MOV R10, RZ, RZ, -R10 ;  /* 0x000000ffff0aa224 */ /* 0x000fe200078e0a0a */
[----:B------:R-:W-:Y:S01]  /*0580*/  @!P1 LOP3.LUT R10, RZ, R13, RZ, 0x33, !PT ;  /* 0x0000000dff0a9212 */ /* 0x000fe200078e33ff */
[--C-:B-1----:R-:W-:Y:S02]  /*0590*/  IMAD.MOV R2, RZ, RZ, -R3.reuse ;  /* 0x000000ffff027224 */ /* 0x102fe400078e0a03 */
[----:B--2---:R-:W-:Y:S02]  /*05a0*/  IMAD.MOV.U32 R8, RZ, RZ, RZ ;  /* 0x000000ffff087224 */ /* 0x004fe400078e00ff */
[----:B------:R-:W-:Y:S02]  /*05b0*/  IMAD.SHL.U32 R0, R10, 0x80, RZ ;  /* 0x000000800a007824 */ /* 0x000fe400078e00ff */
[----:B------:R-:W-:Y:S02]  /*05c0*/  IMAD R7, R2, R5, RZ ;  /* 0x0000000502077224 */ /* 0x000fe400078e02ff */
[----:B------:R-:W-:Y:S01]  /*05d0*/  IMAD.MOV.U32 R2, RZ, RZ, RZ ;  /* 0x000000ffff027224 */ /* 0x000fe200078e00ff */
[----:B------:R-:W-:Y:S01]  /*05e0*/  IABS R136, R0 ;  /* 0x0000000000887213 */ /* 0x000fe20000000000 */
[C---:B------:R-:W-:Y:S01]  /*05f0*/  VIADD R153, R0.reuse, 0x7f ;  /* 0x0000007f00997836 */ /* 0x040fe20000000000 */
[C---:B------:R-:W-:Y:S01]  /*0600*/  IADD3 R250, R0.reuse, 0x21, RZ ;  /* 0x0000002100fa7810 */ /* 0x040fe20007ffe0ff */
[----:B------:R-:W-:Y:S01]  /*0610*/  IMAD.HI.U32 R3, R3, R7, R2 ;  /* 0x0000000703037227 */ /* 0x000fe200078e0002 */
[----:B------:R-:W-:-:S02]  /*0620*/  IADD3 R247, R0, 0x24, RZ ;  /* 0x0000002400f77810 */ /* 0x000fc40007ffe0ff */
[----:B------:R-:W-:Y:S01]  /*0630*/  IABS R7, R153 ;  /* 0x0000009900077213 */ /* 0x000fe20000000000 */
[----:B------:R-:W-:Y:S01]  /*0640*/  IMAD.MOV R2, RZ, RZ, -R10 ;  /* 0x000000ffff027224 */ /* 0x000fe200078e0a0a */
[----:B------:R-:W-:Y:S01]  /*0650*/  STL [R1+0x984], R153 ;  /* 0x0009849901007387 */ /* 0x000fe20000100800 */
[----:B---3--:R-:W-:Y:S01]  /*0660*/  IMAD.MOV R4, RZ, RZ, -R9 ;  /* 0x000000ffff047224 */ /* 0x008fe200078e0a09 */
[----:B------:R-:W-:Y:S01]  /*0670*/  IABS R102, R250 ;  /* 0x000000fa00667213 */ /* 0x000fe20000000000 */
[----:B------:R-:W-:Y:S01]  /*0680*/  IMAD R2, R13, R2, R12 ;  /* 0x000000020d027224 */ /* 0x000fe200078e020c */
[C---:B------:R-:W-:Y:S01]  /*0690*/  IADD3 R239, R0.reuse, 0x2c, RZ ;  /* 0x0000002c00ef7810 */ /* 0x040fe20007ffe0ff */
[----:B------:R-:W-:Y:S01]  /*06a0*/  IMAD.MOV.U32 R10, RZ, RZ, R7 ;  /* 0x000000ffff0a7224 */ /* 0x000fe200078e0007 */
[C---:B------:R-:W-:Y:S01]  /*06b0*/  IADD3 R220, R0.reuse, 0x3f, RZ ;  /* 0x0000003f00dc7810 */ /* 0x040fe20007ffe0ff */
[----:B------:R-:W-:Y:S01]  /*06c0*/  IMAD.MOV.U32 R13, RZ, RZ, R4 ;  /* 0x000000ffff0d7224 */ /* 0x000fe200078e0004 */
[----:B------:R-:W-:Y:S01]  /*06d0*/  IADD3 R201, R0, 0x52, RZ ;  /* 0x0000005200c97810 */ /* 0x000fe20007ffe0ff */
[----:B------:R-:W-:Y:S01]  /*06e0*/  IMAD.HI.U32 R4, R3, R136, RZ ;  /* 0x0000008803047227 */ /* 0x000fe200078e00ff */
[----:B------:R-:W-:-:S02]  /*06f0*/  IABS R72, R220 ;  /* 0x000000dc00487213 */ /* 0x000fc40000000000 */
[----:B------:R-:W-:Y:S01]  /*0700*/  IADD3 R193, R0, 0x5a, RZ ;  /* 0x0000005a00c17810 */ /* 0x000fe20007ffe0ff */
[----:B------:R-:W-:Y:S01]  /*0710*/  IMAD.IADD R12, R11, 0x1, R2 ;  /* 0x000000010b0c7824 */ /* 0x000fe200078e0202 */
[----:B------:R-:W-:Y:S01]  /*0720*/  IADD3 R4, -R4, RZ, RZ ;  /* 0x000000ff04047210 */ /* 0x000fe20007ffe1ff */
[C---:B------:R-:W-:Y:S01]  /*0730*/  VIADD R16, R0.reuse, 0x1 ;  /* 0x0000000100107836 */ /* 0x040fe20000000000 */
[C---:B------:R-:W-:Y:S01]  /*0740*/  IADD3 R180, R0.reuse, 0x65, RZ ;  /* 0x0000006500b47810 */ /* 0x040fe20007ffe0ff */
[----:B------:R-:W-:Y:S01]  /*0750*/  VIADD R14, R0, 0x2 ;  /* 0x00000002000e7836 */ /* 0x000fe20000000000 */
[----:B------:R-:W-:Y:S01]  /*0760*/  R2UR UR4, R12 ;  /* 0x000000000c0472ca */ /* 0x000fe200000e0000 */
[----:B------:R-:W-:Y:S01]  /*0770*/  IMAD.HI.U32 R7, R3, R10, RZ ;  /* 0x0000000a03077227 */ /* 0x000fe200078e00ff */
[----:B------:R-:W-:Y:S01]  /*0780*/  IABS R134, R16 ;  /* 0x0000001000867213 */ /* 0x000fe20000000000 */
[----:B------:R-:W-:Y:S01]  /*0790*/  STL [R1+0x9f4], R16 ;  /* 0x0009f41001007387 */ /* 0x000fe20000100800 */
[----:B------:R-:W-:Y:S01]  /*07a0*/  IABS R12, R14 ;  /* 0x0000000e000c7213 */ /* 0x000fe20000000000 */
[C---:B------:R-:W-:Y:S01]  /*07b0*/  VIADD R15, R0.reuse, 0x5 ;  /* 0x00000005000f7836 */ /* 0x040fe20000000000 */
[----:B------:R-:W-:Y:S01]  /*07c0*/  IABS R32, R180 ;  /* 0x000000b400207213 */ /* 0x000fe20000000000 */
[----:B------:R-:W-:Y:S01]  /*07d0*/  IMAD.MOV R7, RZ, RZ, -R7 ;  /* 0x000000ffff077224 */ /* 0x000fe200078e0a07 */
[----:B------:R1:W-:Y:S01]  /*07e0*/  STL [R1+0x9f0], R14 ;  /* 0x0009f00e01007387 */ /* 0x0003e20000100800 */
[----:B------:R-:W-:Y:S01]  /*07f0*/  IMAD R11, R13, R6, RZ ;  /* 0x000000060d0b7224 */ /* 0x000fe200078e02ff */
[----:B------:R-:W-:Y:S01]  /*0800*/  IABS R130, R15 ;  /* 0x0000000f00827213 */ /* 0x000fe20000000000 */
[C---:B------:R-:W-:Y:S01]  /*0810*/  IMAD R136, R5.reuse, R4, R136 ;  /* 0x0000000405887224 */ /* 0x040fe200078e0288 */
[C---:B------:R-:W-:Y:S01]  /*0820*/  IADD3 R13, R0.reuse, 0x6, RZ ;  /* 0x00000006000d7810 */ /* 0x040fe20007ffe0ff */
[C---:B------:R-:W-:Y:S01]  /*0830*/  IMAD R135, R5.reuse, R7, R10 ;  /* 0x0000000705877224 */ /* 0x040fe200078e020a */
[C---:B------:R-:W-:Y:S01]  /*0840*/  IADD3 R172, R0.reuse, 0x6d, RZ ;  /* 0x0000006d00ac7810 */ /* 0x040fe20007ffe0ff */
[----:B------:R-:W-:Y:S01]  /*0850*/  VIADD R17, R0, 0x4 ;  /* 0x0000000400117836 */ /* 0x000fe20000000000 */
[----:B------:R-:W-:Y:S01]  /*0860*/  ISETP.GT.U32.AND P3, PT, R5, R136, PT ;  /* 0x000000880500720c */ /* 0x000fe20003f64070 */
[----:B------:R-:W-:Y:S01]  /*0870*/  IMAD.HI.U32 R4, R3, R134, RZ ;  /* 0x0000008603047227 */ /* 0x000fe200078e00ff */
[----:B------:R-:W-:-:S02]  /*0880*/  ISETP.GT.U32.AND P2, PT, R5, R135, PT ;  /* 0x000000870500720c */ /* 0x000fc40003f44070 */
[----:B-1----:R-:W-:Y:S01]  /*0890*/  IABS R14, R17 ;  /* 0x00000011000e7213 */ /* 0x002fe20000000000 */
[----:B------:R-:W-:Y:S01]  /*08a0*/  IMAD.HI.U32 R7, R3, R12, RZ ;  /* 0x0000000c03077227 */ /* 0x000fe200078e00ff */
[----:B------:R-:W-:-:S03]  /*08b0*/  IADD3 R160, R0, 0x79, RZ ;  /* 0x0000007900a07810 */ /* 0x000fc60007ffe0ff */
[----:B------:R-:W-:Y:S01]  /*08c0*/  IMAD.HI.U32 R2, R9, R11, R8 ;  /* 0x0000000b09027227 */ /* 0x000fe200078e0008 */
[----:B------:R-:W-:-:S03]  /*08d0*/  IABS R33, R160 ;  /* 0x000000a000217213 */ /* 0x000fc60000000000 */
[----:B------:R-:W-:Y:S01]  /*08e0*/  IMAD.HI.U32 R10, R3, R130, RZ ;  /* 0x00000082030a7227 */ /* 0x000fe200078e00ff */
[----:B------:R-:W-:-:S03]  /*08f0*/  @!P3 IADD3 R136, R136, -R5, RZ ;  /* 0x800000058888b210 */ /* 0x000fc60007ffe0ff */
[----:B------:R-:W-:Y:S02]  /*0900*/  IMAD.MOV R4, RZ, RZ, -R4 ;  /* 0x000000ffff047224 */ /* 0x000fe400078e0a04 */
[----:B------:R-:W-:Y:S02]  /*0910*/  IMAD.MOV R7, RZ, RZ, -R7 ;  /* 0x000000ffff077224 */ /* 0x000fe400078e0a07 */
[C---:B------:R-:W-:Y:S02]  /*0920*/  VIADD R11, R0.reuse, 0x7 ;  /* 0x00000007000b7836 */ /* 0x040fe40000000000 */
[----:B------:R-:W-:Y:S02]  /*0930*/  VIADD R18, R0, 0x3 ;  /* 0x0000000300127836 */ /* 0x000fe40000000000 */
[----:B------:R-:W-:Y:S01]  /*0940*/  IMAD.MOV R10, RZ, RZ, -R10 ;  /* 0x000000ffff0a7224 */ /* 0x000fe200078e0a0a */
[----:B------:R-:W-:Y:S01]  /*0950*/  IABS R128, R11 ;  /* 0x0000000b00807213 */ /* 0x000fe20000000000 */
[C---:B------:R-:W-:Y:S01]  /*0960*/  IMAD R134, R5.reuse, R4, R134 ;  /* 0x0000000405867224 */ /* 0x040fe200078e0286 */
[----:B------:R-:W-:Y:S01]  /*0970*/  IABS R132, R18 ;  /* 0x0000001200847213 */ /* 0x000fe20000000000 */
[----:B------:R-:W-:Y:S01]  /*0980*/  IMAD R133, R5, R7, R12 ;  /* 0x0000000705857224 */ /* 0x000fe200078e020c */
[----:B------:R-:W-:Y:S01]  /*0990*/  IABS R12, R13 ;  /* 0x0000000d000c7213 */ /* 0x000fe20000000000 */
[----:B------:R-:W-:Y:S01]  /*09a0*/  IMAD.HI.U32 R9, R3, R14, RZ ;  /* 0x0000000e03097227 */ /* 0x000fe200078e00ff */
[C---:B------:R-:W-:Y:S01]  /*09b0*/  ISETP.GT.U32.AND P6, PT, R5.reuse, R134, PT ;  /* 0x000000860500720c */ /* 0x040fe20003fc4070 */
[----:B------:R-:W-:Y:S01]  /*09c0*/  STL [R1+0x9ec], R18 ;  /* 0x0009ec1201007387 */ /* 0x000fe20000100800 */
[C---:B------:R-:W-:Y:S01]  /*09d0*/  ISETP.GT.U32.AND P5, PT, R5.reuse, R133, PT ;  /* 0x000000850500720c */ /* 0x040fe20003fa4070 */
[----:B------:R-:W-:-:S02]  /*09e0*/  IMAD R130, R5, R10, R130 ;  /* 0x0000000a05827224 */ /* 0x000fc400078e0282 */
[----:B------:R-:W-:Y:S01]  /*09f0*/  IMAD.MOV R9, RZ, RZ, -R9 ;  /* 0x000000ffff097224 */ /* 0x000fe200078e0a09 */
[----:B------:R-:W-:Y:S01]  /*0a00*/  STL [R1+0x9e8], R17 ;  /* 0x0009e81101007387 */ /* 0x000fe20000100800 */
[C---:B------:R-:W-:Y:S01]  /*0a10*/  VIADD R20, R0.reuse, 0x8 ;  /* 0x0000000800147836 */ /* 0x040fe20000000000 */
[----:B------:R-:W-:Y:S01]  /*0a20*/  ISETP.GT.U32.AND P1, PT, R5, R130, PT ;  /* 0x000000820500720c */ /* 0x000fe20003f24070 */
[C---:B------:R-:W-:Y:S01]  /*0a30*/  IMAD.HI.U32 R4, R3.reuse, R12, RZ ;  /* 0x0000000c03047227 */ /* 0x040fe200078e00ff */
[----:B------:R-:W-:Y:S03]  /*0a40*/  STL [R1+0xa80], R15 ;  /* 0x000a800f01007387 */ /* 0x000fe60000100800 */
[C---:B------:R-:W-:Y:S01]  /*0a50*/  IMAD.HI.U32 R7, R3.reuse, R128, RZ ;  /* 0x0000008003077227 */ /* 0x040fe200078e00ff */
[----:B------:R-:W-:Y:S03]  /*0a60*/  STL [R1+0xa88], R13 ;  /* 0x000a880d01007387 */ /* 0x000fe60000100800 */
[----:B------:R-:W-:Y:S01]  /*0a70*/  IMAD.HI.U32 R8, R3, R132, RZ ;  /* 0x0000008403087227 */ /* 0x000fe200078e00ff */
[----:B------:R1:W-:Y:S03]  /*0a80*/  STL [R1+0xa94], R20 ;  /* 0x000a941401007387 */ /* 0x0003e60000100800 */
[C---:B------:R-:W-:Y:S01]  /*0a90*/  IMAD R131, R5.reuse, R9, R14 ;  /* 0x0000000905837224 */ /* 0x040fe200078e020e */
[----:B------:R-:W-:Y:S01]  /*0aa0*/  IABS R14, R20 ;  /* 0x00000014000e7213 */ /* 0x000fe20000000000 */
[----:B------:R-:W-:Y:S01]  /*0ab0*/  IMAD.MOV R4, RZ, RZ, -R4 ;  /* 0x000000ffff047224 */ /* 0x000fe200078e0a04 */
[----:B------:R-:W-:Y:S01]  /*0ac0*/  STL [R1+0xa90], R11 ;  /* 0x000a900b01007387 */ /* 0x000fe20000100800 */
[----:B------:R-:W-:Y:S01]  /*0ad0*/  IMAD.MOV R7, RZ, RZ, -R7 ;  /* 0x000000ffff077224 */ /* 0x000fe200078e0a07 */
[C---:B------:R-:W-:Y:S01]  /*0ae0*/  ISETP.GT.U32.AND P0, PT, R5.reuse, R131, PT ;  /* 0x000000830500720c */ /* 0x040fe20003f04070 */
[----:B------:R-:W-:Y:S01]  /*0af0*/  IMAD.MOV R8, RZ, RZ, -R8 ;  /* 0x000000ffff087224 */ /* 0x000fe200078e0a08 */
[----:B-1----:R-:W-:Y:S01]  /*0b00*/  IADD3 R20, R0, 0xe, RZ ;  /* 0x0000000e00147810 */ /* 0x002fe20007ffe0ff */
[----:B------:R-:W-:-:S02]  /*0b10*/  IMAD R129, R5, R4, R12 ;  /* 0x0000000405817224 */ /* 0x000fc400078e020c */
[C---:B------:R-:W-:Y:S02]  /*0b20*/  IMAD R128, R5.reuse, R7, R128 ;  /* 0x0000000705807224 */ /* 0x040fe400078e0280 */
[C---:B------:R-:W-:Y:S02]  /*0b30*/  IMAD R132, R5.reuse, R8, R132 ;  /* 0x0000000805847224 */ /* 0x040fe400078e0284 */
[----:B------:R-:W-:Y:S01]  /*0b40*/  VIADD R19, R0, 0x9 ;  /* 0x0000000900137836 */ /* 0x000fe20000000000 */
[----:B------:R-:W-:Y:S01]  /*0b50*/  ISETP.GT.U32.AND P3, PT, R5, R128, PT ;  /* 0x000000800500720c */ /* 0x000fe20003f64070 */
[----:B------:R-:W-:Y:S01]  /*0b60*/  IMAD.HI.U32 R8, R3, R14, RZ ;  /* 0x0000000e03087227 */ /* 0x000fe200078e00ff */
[----:B------:R-:W-:Y:S02]  /*0b70*/  ISETP.GT.U32.AND P4, PT, R5, R132, PT ;  /* 0x000000840500720c */ /* 0x000fe40003f84070 */
[----:B------:R-:W-:Y:S01]  /*0b80*/  IABS R126, R19 ;  /* 0x00000013007e7213 */ /* 0x000fe20000000000 */
[--C-:B------:R-:W-:Y:S01]  /*0b90*/  @!P2 IMAD.IADD R135, R135, 0x1, -R5.reuse ;  /* 0x000000018787a824 */ /* 0x100fe200078e0a05 */
[----:B------:R-:W-:Y:S01]  /*0ba0*/  ISETP.GT.U32.AND P2, PT, R5, R129, PT ;  /* 0x000000810500720c */ /* 0x000fe20003f44070 */
[----:B------:R-:W-:Y:S01]  /*0bb0*/  @!P6 IMAD.IADD R134, R134, 0x1, -R5 ;  /* 0x000000018686e824 */ /* 0x000fe200078e0a05 */
[----:B------:R-:W-:Y:S01]  /*0bc0*/  STL [R1+0xa98], R19 ;  /* 0x000a981301007387 */ /* 0x000fe20000100800 */
[----:B------:R-:W-:-:S02]  /*0bd0*/  VIADD R22, R0, 0xc ;  /* 0x0000000c00167836 */ /* 0x000fc40000000000 */
[----:B------:R-:W-:Y:S02]  /*0be0*/  IMAD.MOV R8, RZ, RZ, -R8 ;  /* 0x000000ffff087224 */ /* 0x000fe400078e0a08 */
[----:B------:R-:W-:Y:S01]  /*0bf0*/  @!P1 IMAD.IADD R130, R130, 0x1, -R5 ;  /* 0x0000000182829824 */ /* 0x000fe200078e0a05 */
[C---:B------:R-:W-:Y:S01]  /*0c00*/  ISETP.GT.U32.AND P1, PT, R5.reuse, R134, PT ;  /* 0x000000860500720c */ /* 0x040fe20003f24070 */
[C---:B------:R-:W-:Y:S01]  /*0c10*/  IMAD R127, R5.reuse, R8, R14 ;  /* 0x00000008057f7224 */ /* 0x040fe200078e020e */
[----:B------:R-:W-:Y:S01]  /*0c20*/  IABS R12, R22 ;  /* 0x00000016000c7213 */ /* 0x000fe20000000000 */
[C---:B------:R-:W-:Y:S01]  /*0c30*/  VIADD R23, R0.reuse, 0xb ;  /* 0x0000000b00177836 */ /* 0x040fe20000000000 */
[----:B------:R-:W-:Y:S01]  /*0c40*/  IABS R14, R20 ;  /* 0x00000014000e7213 */ /* 0x000fe20000000000 */
[----:B------:R-:W-:Y:S01]  /*0c50*/  VIADD R16, R0, 0xa ;  /* 0x0000000a00107836 */ /* 0x000fe20000000000 */
[----:B------:R-:W-:Y:S01]  /*0c60*/  ISETP.GT.U32.AND P6, PT, R5, R127, PT ;  /* 0x0000007f0500720c */ /* 0x000fe20003fc4070 */
[----:B------:R-:W-:Y:S01]  /*0c70*/  IMAD.HI.U32 R9, R3, R126, RZ ;  /* 0x0000007e03097227 */ /* 0x000fe200078e00ff */
[----:B------:R-:W-:-:S02]  /*0c80*/  IABS R124, R23 ;  /* 0x00000017007c7213 */ /* 0x000fc40000000000 */
[----:B------:R1:W-:Y:S01]  /*0c90*/  STL [R1+0xaa0], R16 ;  /* 0x000aa01001007387 */ /* 0x0003e20000100800 */
[----:B------:R-:W-:Y:S02]  /*0ca0*/  @!P5 IMAD.IADD R133, R133, 0x1, -R5 ;  /* 0x000000018585d824 */ /* 0x000fe400078e0a05 */
[----:B------:R-:W-:Y:S01]  /*0cb0*/  IMAD.HI.U32 R7, R3, R12, RZ ;  /* 0x0000000c03077227 */ /* 0x000fe200078e00ff */
[----:B------:R-:W-:Y:S03]  /*0cc0*/  STL [R1+0xaa8], R23 ;  /* 0x000aa81701007387 */ /* 0x000fe60000100800 */
[----:B------:R-:W-:Y:S01]  /*0cd0*/  IMAD.MOV R9, RZ, RZ, -R9 ;  /* 0x000000ffff097224 */ /* 0x000fe200078e0a09 */
[----:B------:R2:W-:Y:S01]  /*0ce0*/  STL [R1+0xaac], R22 ;  /* 0x000aac1601007387 */ /* 0x0005e20000100800 */
[--C-:B------:R-:W-:Y:S01]  /*0cf0*/  @!P2 IMAD.IADD R129, R129, 0x1, -R5.reuse ;  /* 0x000000018181a824 */ /* 0x100fe200078e0a05 */
[----:B------:R-:W-:Y:S01]  /*0d00*/  ISETP.GT.U32.AND P2, PT, R5, R133, PT ;  /* 0x000000850500720c */ /* 0x000fe20003f44070 */
[----:B------:R-:W-:Y:S01]  /*0d10*/  @!P3 IMAD.IADD R128, R128, 0x1, -R5 ;  /* 0x000000018080b824 */ /* 0x000fe200078e0a05 */
[----:B-1----:R-:W-:Y:S01]  /*0d20*/  IABS R16, R16 ;  /* 0x0000001000107213 */ /* 0x002fe20000000000 */
[----:B------:R-:W-:-:S02]  /*0d30*/  IMAD.MOV R7, RZ, RZ, -R7 ;  /* 0x000000ffff077224 */ /* 0x000fc400078e0a07 */
[----:B------:R-:W-:Y:S02]  /*0d40*/  IMAD R126, R5, R9, R126 ;  /* 0x00000009057e7224 */ /* 0x000fe400078e027e */
[----:B------:R-:W-:-:S03]  /*0d50*/  IMAD.HI.U32 R4, R3, R124, RZ ;  /* 0x0000007c03047227 */ /* 0x000fc600078e00ff */
[----:B------:R-:W-:Y:S01]  /*0d60*/  ISETP.GT.U32.AND P5, PT, R5, R126, PT ;  /* 0x0000007e0500720c */ /* 0x000fe20003fa4070 */
[C---:B--2---:R-:W-:Y:S02]  /*0d70*/  VIADD R22, R0.reuse, 0x10 ;  /* 0x0000001000167836 */ /* 0x044fe40000000000 */
[----:B------:R-:W-:Y:S01]  /*0d80*/  VIADD R21, R0, 0xd ;  /* 0x0000000d00157836 */ /* 0x000fe20000000000 */
[----:B------:R-:W-:Y:S01]  /*0d90*/  @!P2 IADD3 R133, R133, -R5, RZ ;  /* 0x800000058585a210 */ /* 0x000fe20007ffe0ff */
[----:B------:R-:W-:Y:S01]  /*0da0*/  @!P1 IMAD.IADD R134, R134, 0x1, -R5 ;  /* 0x0000000186869824 */ /* 0x000fe200078e0a05 */
[C---:B------:R-:W-:Y:S01]  /*0db0*/  ISETP.GT.U32.AND P1, PT, R5.reuse, R128, PT ;  /* 0x000000800500720c */ /* 0x040fe20003f24070 */
[----:B------:R-:W-:Y:S01]  /*0dc0*/  IMAD R123, R5, R7, R12 ;  /* 0x00000007057b7224 */ /* 0x000fe200078e020c */
[----:B------:R-:W-:Y:S01]  /*0dd0*/  IABS R12, R22 ;  /* 0x00000016000c7213 */ /* 0x000fe20000000000 */
[----:B------:R-:W-:Y:S01]  /*0de0*/  VIADD R19, R0, 0xf ;  /* 0x0000000f00137836 */ /* 0x000fe20000000000 */
[----:B------:R1:W-:Y:S01]  /*0df0*/  STL [R1+0xab0], R21 ;  /* 0x000ab01501007387 */ /* 0x0003e20000100800 */
[----:B------:R-:W-:Y:S01]  /*0e00*/  IMAD.HI.U32 R9, R3, R14, RZ ;  /* 0x0000000e03097227 */ /* 0x000fe200078e00ff */
[----:B------:R-:W-:-:S02]  /*0e10*/  IABS R122, R21 ;  /* 0x00000015007a7213 */ /* 0x000fc40000000000 */
[----:B------:R-:W-:Y:S01]  /*0e20*/  IABS R120, R19 ;  /* 0x0000001300787213 */ /* 0x000fe20000000000 */
[----:B------:R-:W-:Y:S01]  /*0e30*/  IMAD.MOV R4, RZ, RZ, -R4 ;  /* 0x000000ffff047224 */ /* 0x000fe200078e0a04 */
[----:B------:R-:W-:Y:S01]  /*0e40*/  STL [R1+0xab8], R20 ;  /* 0x000ab81401007387 */ /* 0x000fe20000100800 */
[----:B------:R-:W-:Y:S01]  /*0e50*/  @!P4 IMAD.IADD R132, R132, 0x1, -R5 ;  /* 0x000000018484c824 */ /* 0x000fe200078e0a05 */
[----:B------:R-:W-:Y:S01]  /*0e60*/  ISETP.GT.U32.AND P4, PT, R5, R136, PT ;  /* 0x000000880500720c */ /* 0x000fe20003f84070 */
[----:B------:R-:W-:Y:S01]  /*0e70*/  IMAD.HI.U32 R10, R3, R16, RZ ;  /* 0x00000010030a7227 */ /* 0x000fe200078e00ff */
[----:B------:R-:W-:Y:S02]  /*0e80*/  STL [R1+0xac4], R19 ;  /* 0x000ac41301007387 */ /* 0x000fe40000100800 */
[----:B------:R-:W-:Y:S01]  /*0e90*/  ISETP.GT.U32.AND P3, PT, R5, R132, PT ;  /* 0x000000840500720c */ /* 0x000fe20003f64070 */
[----:B-1----:R-:W-:Y:S01]  /*0ea0*/  VIADD R21, R0, 0x11 ;  /* 0x0000001100157836 */ /* 0x002fe20000000000 */
[----:B------:R1:W-:Y:S01]  /*0eb0*/  STL [R1+0xac0], R22 ;  /* 0x000ac01601007387 */ /* 0x0003e20000100800 */
[----:B------:R-:W-:-:S02]  /*0ec0*/  IMAD.MOV R9, RZ, RZ, -R9 ;  /* 0x000000ffff097224 */ /* 0x000fc400078e0a09 */
[----:B------:R-:W-:Y:S01]  /*0ed0*/  IMAD R124, R5, R4, R124 ;  /* 0x00000004057c7224 */ /* 0x000fe200078e027c */
[----:B------:R-:W-:Y:S01]  /*0ee0*/  IABS R118, R21 ;  /* 0x0000001500767213 */ /* 0x000fe20000000000 */
[----:B------:R-:W-:Y:S01]  /*0ef0*/  VIADD R23, R0, 0x15 ;  /* 0x0000001500177836 */ /* 0x000fe20000000000 */
[----:B------:R-:W-:Y:S01]  /*0f00*/  STL [R1+0xad0], R21 ;  /* 0x000ad01501007387 */ /* 0x000fe20000100800 */
[----:B------:R-:W-:Y:S02]  /*0f10*/  @!P6 IMAD.IADD R127, R127, 0x1, -R5 ;  /* 0x000000017f7fe824 */ /* 0x000fe400078e0a05 */
[----:B------:R-:W-:Y:S01]  /*0f20*/  IMAD.MOV R10, RZ, RZ, -R10 ;  /* 0x000000ffff0a7224 */ /* 0x000fe200078e0a0a */
[----:B------:R-:W-:Y:S01]  /*0f30*/  IABS R114, R23 ;  /* 0x0000001700727213 */ /* 0x000fe20000000000 */
[----:B------:R-:W-:Y:S01]  /*0f40*/  IMAD.HI.U32 R4, R3, R12, RZ ;  /* 0x0000000c03047227 */ /* 0x000fe200078e00ff */
[----:B------:R-:W-:-:S03]  /*0f50*/  ISETP.GT.U32.AND P2, PT, R5, R127, PT ;  /* 0x0000007f0500720c */ /* 0x000fc60003f44070 */
[C---:B------:R-:W-:Y:S02]  /*0f60*/  IMAD R121, R5.reuse, R9, R14 ;  /* 0x0000000905797224 */ /* 0x040fe400078e020e */
[----:B------:R-:W-:Y:S02]  /*0f70*/  IMAD R125, R5, R10, R16 ;  /* 0x0000000a057d7224 */ /* 0x000fe400078e0210 */
[----:B------:R-:W-:Y:S02]  /*0f80*/  IMAD.MOV R4, RZ, RZ, -R4 ;  /* 0x000000ffff047224 */ /* 0x000fe400078e0a04 */
[----:B------:R-:W-:-:S04]  /*0f90*/  IMAD.HI.U32 R10, R3, R120, RZ ;  /* 0x00000078030a7227 */ /* 0x000fc800078e00ff */
[--C-:B------:R-:W-:Y:S01]  /*0fa0*/  @!P0 IMAD.IADD R131, R131, 0x1, -R5.reuse ;  /* 0x0000000183838824 */ /* 0x100fe200078e0a05 */
[C---:B------:R-:W-:Y:S01]  /*0fb0*/  ISETP.GT.U32.AND P0, PT, R5.reuse, R135, PT ;  /* 0x000000870500720c */ /* 0x040fe20003f04070 */
[----:B------:R-:W-:Y:S01]  /*0fc0*/  @!P1 IMAD.IADD R128, R128, 0x1, -R5 ;  /* 0x0000000180809824 */ /* 0x000fe200078e0a05 */
[----:B------:R-:W-:Y:S01]  /*0fd0*/  ISETP.GT.U32.AND P1, PT, R5, R121, PT ;  /* 0x000000790500720c */ /* 0x000fe20003f24070 */
[----:B------:R-:W-:-:S04]  /*0fe0*/  IMAD.HI.U32 R7, R3, R118, RZ ;  /* 0x0000007603077227 */ /* 0x000fc800078e00ff */
[----:B------:R-:W-:Y:S01]  /*0ff0*/  IMAD R119, R5, R4, R12 ;  /* 0x0000000405777224 */ /* 0x000fe200078e020c */
[----:B------:R-:W-:Y:S01]  /*1000*/  IADD3 R7, -R7, RZ, RZ ;  /* 0x000000ff07077210 */ /* 0x000fe20007ffe1ff */
[----:B------:R-:W-:Y:S02]  /*1010*/  IMAD.MOV R10, RZ, RZ, -R10 ;  /* 0x000000ffff0a7224 */ /* 0x000fe400078e0a0a */
[----:B-1----:R-:W-:Y:S02]  /*1020*/  VIADD R22, R0, 0x16 ;  /* 0x0000001600167836 */ /* 0x002fe40000000000 */
[----:B------:R-:W-:-:S03]  /*1030*/  IMAD.HI.U32 R4, R3, R114, RZ ;  /* 0x0000007203047227 */ /* 0x000fc600078e00ff */
[----:B------:R-:W-:Y:S01]  /*1040*/  IABS R12, R22 ;  /* 0x00000016000c7213 */ /* 0x000fe20000000000 */
[--C-:B------:R-:W-:Y:S01]  /*1050*/  @!P5 IMAD.IADD R126, R126, 0x1, -R5.reuse ;  /* 0x000000017e7ed824 */ /* 0x100fe200078e0a05 */
[C---:B------:R-:W-:Y:S01]  /*1060*/  ISETP.GT.U32.AND P5, PT, R5.reuse, R131, PT ;  /* 0x000000830500720c */ /* 0x040fe20003fa4070 */
[C---:B------:R-:W-:Y:S02]  /*1070*/  IMAD R120, R5.reuse, R10, R120 ;  /* 0x0000000a05787224 */ /* 0x040fe400078e0278 */
[----:B------:R-:W-:Y:S01]  /*1080*/  VIADD R20, R0, 0x12 ;  /* 0x0000001200147836 */ /* 0x000fe20000000000 */
[C---:B------:R-:W-:Y:S01]  /*1090*/  ISETP.GT.U32.AND P6, PT, R5.reuse, R126, PT ;  /* 0x0000007e0500720c */ /* 0x040fe20003fc4070 */
[----:B------:R-:W-:Y:S02]  /*10a0*/  IMAD.MOV R4, RZ, RZ, -R4 ;  /* 0x000000ffff047224 */ /* 0x000fe400078e0a04 */
[----:B------:R-:W-:Y:S01]  /*10b0*/  @!P3 IMAD.IADD R132, R132, 0x1, -R5 ;  /* 0x000000018484b824 */ /* 0x000fe200078e0a05 */
[----:B------:R-:W-:Y:S01]  /*10c0*/  ISETP.GT.U32.AND P3, PT, R5, R125, PT ;  /* 0x0000007d0500720c */ /* 0x000fe20003f64070 */
[----:B------:R-:W-:Y:S01]  /*10d0*/  IMAD.HI.U32 R8, R3, R122, RZ ;  /* 0x0000007a03087227 */ /* 0x000fe200078e00ff */
[----:B------:R-:W-:Y:S01]  /*10e0*/  IABS R14, R20 ;  /* 0x00000014000e7213 */ /* 0x000fe20000000000 */
[----:B------:R1:W-:Y:S02]  /*10f0*/  STL [R1+0xacc], R20 ;  /* 0x000acc1401007387 */ /* 0x0003e40000100800 */
[----:B------:R-:W-:-:S02]  /*1100*/  IMAD R114, R5, R4, R114 ;  /* 0x0000000405727224 */ /* 0x000fc400078e0272 */
[--C-:B------:R-:W-:Y:S01]  /*1110*/  @!P2 IMAD.IADD R127, R127, 0x1, -R5.reuse ;  /* 0x000000017f7fa824 */ /* 0x100fe200078e0a05 */
[C---:B------:R-:W-:Y:S01]  /*1120*/  ISETP.GT.U32.AND P2, PT, R5.reuse, R120, PT ;  /* 0x000000780500720c */ /* 0x040fe20003f44070 */
[----:B------:R-:W-:Y:S02]  /*1130*/  IMAD.MOV R8, RZ, RZ, -R8 ;  /* 0x000000ffff087224 */ /* 0x000fe400078e0a08 */
[----:B------:R-:W-:Y:S02]  /*1140*/  VIADD R19, R0, 0x13 ;  /* 0x0000001300137836 */ /* 0x000fe40000000000 */
[----:B------:R-:W-:Y:S02]  /*1150*/  IMAD R118, R5, R7, R118 ;  /* 0x0000000705767224 */ /* 0x000fe400078e0276 */
[----:B------:R-:W-:Y:S01]  /*1160*/  IMAD.HI.U32 R7, R3, R12, RZ ;  /* 0x0000000c03077227 */ /* 0x000fe200078e00ff */
[----:B------:R-:W-:Y:S01]  /*1170*/  IABS R116, R19 ;  /* 0x0000001300747213 */ /* 0x000fe20000000000 */
[----:B------:R-:W-:Y:S02]  /*1180*/  STL [R1+0xad4], R19 ;  /* 0x000ad41301007387 */ /* 0x000fe40000100800 */
[--C-:B------:R-:W-:Y:S01]  /*1190*/  @!P4 IMAD.IADD R136, R136, 0x1, -R5.reuse ;  /* 0x000000018888c824 */ /* 0x100fe200078e0a05 */
[----:B------:R-:W-:Y:S01]  /*11a0*/  ISETP.GT.U32.AND P4, PT, R5, R130, PT ;  /* 0x000000820500720c */ /* 0x000fe20003f84070 */
[----:B------:R-:W-:Y:S01]  /*11b0*/  @!P1 IMAD.IADD R121, R121, 0x1, -R5 ;  /* 0x0000000179799824 */ /* 0x000fe200078e0a05 */
[C---:B------:R-:W-:Y:S01]  /*11c0*/  ISETP.GT.U32.AND P1, PT, R5.reuse, R114, PT ;  /* 0x000000720500720c */ /* 0x040fe20003f24070 */
[----:B------:R-:W-:Y:S01]  /*11d0*/  IMAD R122, R5, R8, R122 ;  /* 0x00000008057a7224 */ /* 0x000fe200078e027a */
[----:B------:R-:W-:Y:S01]  /*11e0*/  @!P2 IADD3 R120, R120, -R5, RZ ;  /* 0x800000057878a210 */ /* 0x000fe20007ffe0ff */
[----:B------:R-:W-:-:S04]  /*11f0*/  IMAD.HI.U32 R8, R3, R14, RZ ;  /* 0x0000000e03087227 */ /* 0x000fc800078e00ff */
[----:B------:R-:W-:Y:S02]  /*1200*/  IMAD.MOV R7, RZ, RZ, -R7 ;  /* 0x000000ffff077224 */ /* 0x000fe400078e0a07 */
[--C-:B------:R-:W-:Y:S01]  /*1210*/  @!P0 IMAD.IADD R135, R135, 0x1, -R5.reuse ;  /* 0x0000000187878824 */ /* 0x100fe200078e0a05 */
[----:B------:R-:W-:Y:S01]  /*1220*/  ISETP.GT.U32.AND P0, PT, R5, R129, PT ;  /* 0x000000810500720c */ /* 0x000fe20003f04070 */
[----:B------:R-:W-:Y:S01]  /*1230*/  @!P5 IMAD.IADD R131, R131, 0x1, -R5 ;  /* 0x000000018383d824 */ /* 0x000fe200078e0a05 */
[C---:B------:R-:W-:Y:S01]  /*1240*/  ISETP.GT.U32.AND P5, PT, R5.reuse, R124, PT ;  /* 0x0000007c0500720c */ /* 0x040fe20003fa4070 */
[C---:B------:R-:W-:Y:S02]  /*1250*/  VIADD R16, R0.reuse, 0x14 ;  /* 0x0000001400107836 */ /* 0x040fe40000000000 */
[----:B------:R-:W-:Y:S02]  /*1260*/  IMAD.MOV R8, RZ, RZ, -R8 ;  /* 0x000000ffff087224 */ /* 0x000fe400078e0a08 */
[----:B-1----:R-:W-:Y:S01]  /*1270*/  VIADD R20, R0, 0x18 ;  /* 0x0000001800147836 */ /* 0x002fe20000000000 */
[----:B------:R1:W-:Y:S01]  /*1280*/  STL [R1+0xad8], R16 ;  /* 0x000ad81001007387 */ /* 0x0003e20000100800 */
[----:B------:R-:W-:-:S02]  /*1290*/  IMAD R113, R5, R7, R12 ;  /* 0x0000000705717224 */ /* 0x000fc400078e020c */
[--C-:B------:R-:W-:Y:S01]  /*12a0*/  @!P6 IMAD.IADD R126, R126, 0x1, -R5.reuse ;  /* 0x000000017e7ee824 */ /* 0x100fe200078e0a05 */
[----:B------:R-:W-:Y:S01]  /*12b0*/  ISETP.GT.U32.AND P6, PT, R5, R119, PT ;  /* 0x000000770500720c */ /* 0x000fe20003fc4070 */
[----:B------:R-:W-:Y:S01]  /*12c0*/  @!P3 IMAD.IADD R125, R125, 0x1, -R5 ;  /* 0x000000017d7db824 */ /* 0x000fe200078e0a05 */
[----:B------:R-:W-:Y:S01]  /*12d0*/  ISETP.GT.U32.AND P3, PT, R5, R118, PT ;  /* 0x000000760500720c */ /* 0x000fe20003f64070 */
[----:B------:R-:W-:Y:S01]  /*12e0*/  IMAD.HI.U32 R9, R3, R116, RZ ;  /* 0x0000007403097227 */ /* 0x000fe200078e00ff */
[C---:B------:R-:W-:Y:S01]  /*12f0*/  ISETP.GT.U32.AND P2, PT, R5.reuse, R113, PT ;  /* 0x000000710500720c */ /* 0x040fe20003f44070 */
[----:B------:R-:W-:Y:S01]  /*1300*/  STL [R1+0xae0], R23 ;  /* 0x000ae01701007387 */ /* 0x000fe20000100800 */
[----:B-1----:R-:W-:Y:S01]  /*1310*/  IABS R16, R16 ;  /* 0x0000001000107213 */ /* 0x002fe20000000000 */
[----:B------:R-:W-:Y:S01]  /*1320*/  IMAD R117, R5, R8, R14 ;  /* 0x0000000805757224 */ /* 0x000fe200078e020e */
[----:B------:R-:W-:Y:S01]  /*1330*/  IABS R14, R20 ;  /* 0x00000014000e7213 */ /* 0x000fe20000000000 */
[----:B------:R-:W-:Y:S01]  /*1340*/  IMAD.MOV R9, RZ, RZ, -R9 ;  /* 0x000000ffff097224 */ /* 0x000fe200078e0a09 */
[----:B------:R-:W-:Y:S01]  /*1350*/  STL [R1+0xadc], R22 ;  /* 0x000adc1601007387 */ /* 0x000fe20000100800 */
[----:B------:R-:W-:-:S02]  /*1360*/  VIADD R21, R0, 0x17 ;  /* 0x0000001700157836 */ /* 0x000fc40000000000 */
[--C-:B------:R-:W-:Y:S01]  /*1370*/  @!P4 IMAD.IADD R130, R130, 0x1, -R5.reuse ;  /* 0x000000018282c824 */ /* 0x100fe200078e0a05 */
[C---:B------:R-:W-:Y:S01]  /*1380*/  ISETP.GT.U32.AND P4, PT, R5.reuse, R123, PT ;  /* 0x0000007b0500720c */ /* 0x040fe20003f84070 */
[----:B------:R-:W-:Y:S01]  /*1390*/  VIADD R19, R0, 0x19 ;  /* 0x0000001900137836 */ /* 0x000fe20000000000 */
[----:B------:R-:W-:Y:S01]  /*13a0*/  IABS R112, R21 ;  /* 0x0000001500707213 */ /* 0x000fe20000000000 */
[----:B------:R-:W-:Y:S01]  /*13b0*/  @!P1 IMAD.IADD R114, R114, 0x1, -R5 ;  /* 0x0000000172729824 */ /* 0x000fe200078e0a05 */
[----:B------:R-:W-:Y:S01]  /*13c0*/  ISETP.GT.U32.AND P1, PT, R5, R120, PT ;  /* 0x000000780500720c */ /* 0x000fe20003f24070 */
[----:B------:R-:W-:Y:S01]  /*13d0*/  IMAD.HI.U32 R10, R3, R16, RZ ;  /* 0x00000010030a7227 */ /* 0x000fe200078e00ff */
[----:B------:R-:W-:Y:S01]  /*13e0*/  STL [R1+0xae8], R21 ;  /* 0x000ae81501007387 */ /* 0x000fe20000100800 */
[----:B------:R-:W-:Y:S02]  /*13f0*/  IABS R110, R19 ;  /* 0x00000013006e7213 */ /* 0x000fe40000000000 */
[----:B------:R-:W-:Y:S01]  /*1400*/  IMAD R116, R5, R9, R116 ;  /* 0x0000000905747224 */ /* 0x000fe200078e0274 */
[----:B------:R-:W-:Y:S01]  /*1410*/  STL [R1+0xaf0], R20 ;  /* 0x000af01401007387 */ /* 0x000fe20000100800 */
[----:B------:R-:W-:-:S03]  /*1420*/  IMAD.HI.U32 R9, R3, R14, RZ ;  /* 0x0000000e03097227 */ /* 0x000fc600078e00ff */
[----:B------:R1:W-:Y:S01]  /*1430*/  STL [R1+0xaf8], R19 ;  /* 0x000af81301007387 */ /* 0x0003e20000100800 */
[--C-:B------:R-:W-:Y:S01]  /*1440*/  @!P0 IMAD.IADD R129, R129, 0x1, -R5.reuse ;  /* 0x0000000181818824 */ /* 0x100fe200078e0a05 */
[C---:B------:R-:W-:Y:S01]  /*1450*/  ISETP.GT.U32.AND P0, PT, R5.reuse, R122, PT ;  /* 0x0000007a0500720c */ /* 0x040fe20003f04070 */
[----:B------:R-:W-:Y:S01]  /*1460*/  @!P5 IMAD.IADD R124, R124, 0x1, -R5 ;  /* 0x000000017c7cd824 */ /* 0x000fe200078e0a05 */
[C---:B------:R-:W-:Y:S01]  /*1470*/  ISETP.GT.U32.AND P5, PT, R5.reuse, R117, PT ;  /* 0x000000750500720c */ /* 0x040fe20003fa4070 */
[----:B------:R-:W-:Y:S01]  /*1480*/  IMAD.MOV R10, RZ, RZ, -R10 ;  /* 0x000000ffff0a7224 */ /* 0x000fe200078e0a0a */
[----:B------:R-:W-:Y:S01]  /*1490*/  @!P1 IADD3 R120, R120, -R5, RZ ;  /* 0x8000000578789210 */ /* 0x000fe20007ffe0ff */
[----:B------:R-:W-:Y:S01]  /*14a0*/  IMAD.MOV R9, RZ, RZ, -R9 ;  /* 0x000000ffff097224 */ /* 0x000fe200078e0a09 */
[----:B------:R-:W-:Y:S01]  /*14b0*/  ISETP.GT.U32.AND P1, PT, R5, R114, PT ;  /* 0x000000720500720c */ /* 0x000fe20003f24070 */
[----:B------:R-:W-:Y:S01]  /*14c0*/  @!P6 IMAD.IADD R119, R119, 0x1, -R5 ;  /* 0x000000017777e824 */ /* 0x000fe200078e0a05 */
[----:B------:R-:W-:Y:S01]  /*14d0*/  ISETP.GT.U32.AND P6, PT, R5, R125, PT ;  /* 0x0000007d0500720c */ /* 0x000fe20003fc4070 */
[----:B-1----:R-:W-:-:S02]  /*14e0*/  VIADD R19, R0, 0x1c ;  /* 0x0000001c00137836 */ /* 0x002fc40000000000 */
[----:B------:R-:W-:Y:S01]  /*14f0*/  @!P3 IMAD.IADD R118, R118, 0x1, -R5 ;  /* 0x000000017676b824 */ /* 0x000fe200078e0a05 */
[----:B------:R-:W-:Y:S01]  /*1500*/  ISETP.GT.U32.AND P3, PT, R5, R124, PT ;  /* 0x0000007c0500720c */ /* 0x000fe20003f64070 */
[----:B------:R-:W-:-:S04]  /*1510*/  IMAD.HI.U32 R8, R3, R112, RZ ;  /* 0x0000007003087227 */ /* 0x000fc800078e00ff */
[C---:B------:R-:W-:Y:S02]  /*1520*/  VIADD R21, R0.reuse, 0x1a ;  /* 0x0000001a00157836 */ /* 0x040fe40000000000 */
[C---:B------:R-:W-:Y:S02]  /*1530*/  VIADD R20, R0.reuse, 0x1b ;  /* 0x0000001b00147836 */ /* 0x040fe40000000000 */
[----:B------:R-:W-:Y:S01]  /*1540*/  IMAD R115, R5, R10, R16 ;  /* 0x0000000a05737224 */ /* 0x000fe200078e0210 */
[----:B------:R-:W-:Y:S01]  /*1550*/  STL [R1+0xaf4], R21 ;  /* 0x000af41501007387 */ /* 0x000fe20000100800 */
[----:B------:R-:W-:Y:S01]  /*1560*/  IMAD.HI.U32 R10, R3, R110, RZ ;  /* 0x0000006e030a7227 */ /* 0x000fe200078e00ff */
[----:B------:R-:W-:Y:S02]  /*1570*/  IABS R12, R21 ;  /* 0x00000015000c7213 */ /* 0x000fe40000000000 */
[----:B------:R-:W-:Y:S01]  /*1580*/  STL [R1+0xb00], R20 ;  /* 0x000b001401007387 */ /* 0x000fe20000100800 */
[----:B------:R-:W-:Y:S01]  /*1590*/  IMAD R111, R5, R9, R14 ;  /* 0x00000009056f7224 */ /* 0x000fe200078e020e */
[----:B------:R-:W-:Y:S01]  /*15a0*/  IABS R14, R19 ;  /* 0x00000013000e7213 */ /* 0x000fe20000000000 */
[----:B------:R-:W-:Y:S01]  /*15b0*/  VIADD R16, R0, 0x1d ;  /* 0x0000001d00107836 */ /* 0x000fe20000000000 */
[----:B------:R-:W-:Y:S01]  /*15c0*/  STL [R1+0xb08], R19 ;  /* 0x000b081301007387 */ /* 0x000fe20000100800 */
[--C-:B------:R-:W-:Y:S01]  /*15d0*/  @!P2 IMAD.IADD R113, R113, 0x1, -R5.reuse ;  /* 0x000000017171a824 */ /* 0x100fe200078e0a05 */
[----:B------:R-:W-:Y:S01]  /*15e0*/  ISETP.GT.U32.AND P2, PT, R5, R119, PT ;  /* 0x000000770500720c */ /* 0x000fe20003f44070 */
[----:B------:R-:W-:Y:S01]  /*15f0*/  IMAD.MOV R8, RZ, RZ, -R8 ;  /* 0x000000ffff087224 */ /* 0x000fe200078e0a08 */
[----:B------:R-:W-:Y:S01]  /*1600*/  IADD3 R10, -R10, RZ, RZ ;  /* 0x000000ff0a0a7210 */ /* 0x000fe20007ffe1ff */
[----:B------:R-:W-:Y:S01]  /*1610*/  VIADD R152, R0, 0x1e ;  /* 0x0000001e00987836 */ /* 0x000fe20000000000 */
[----:B------:R1:W-:Y:S01]  /*1620*/  STL [R1+0xb10], R16 ;  /* 0x000b101001007387 */ /* 0x0003e20000100800 */
[--C-:B------:R-:W-:Y:S01]  /*1630*/  @!P4 IMAD.IADD R123, R123, 0x1, -R5.reuse ;  /* 0x000000017b7bc824 */ /* 0x100fe200078e0a05 */
[C---:B------:R-:W-:Y:S01]  /*1640*/  ISETP.GT.U32.AND P4, PT, R5.reuse, R116, PT ;  /* 0x000000740500720c */ /* 0x040fe20003f84070 */
[----:B------:R-:W-:Y:S01]  /*1650*/  IMAD R112, R5, R8, R112 ;  /* 0x0000000805707224 */ /* 0x000fe200078e0270 */
[----:B------:R-:W-:Y:S01]  /*1660*/  IABS R106, R16 ;  /* 0x00000010006a7213 */ /* 0x000fe20000000000 */
[----:B------:R-:W-:Y:S01]  /*1670*/  IMAD.HI.U32 R8, R3, R14, RZ ;  /* 0x0000000e03087227 */ /* 0x000fe200078e00ff */
[----:B------:R-:W-:Y:S01]  /*1680*/  IABS R108, R20 ;  /* 0x00000014006c7213 */ /* 0x000fe20000000000 */
[----:B------:R-:W-:Y:S02]  /*1690*/  STL [R1+0xb0c], R152 ;  /* 0x000b0c9801007387 */ /* 0x000fe40000100800 */
[--C-:B------:R-:W-:Y:S01]  /*16a0*/  @!P0 IMAD.IADD R122, R122, 0x1, -R5.reuse ;  /* 0x000000017a7a8824 */ /* 0x100fe200078e0a05 */
[----:B-1----:R-:W-:Y:S01]  /*16b0*/  IABS R16, R152 ;  /* 0x0000009800107213 */ /* 0x002fe20000000000 */
[----:B------:R-:W-:Y:S01]  /*16c0*/  @!P5 IMAD.IADD R117, R117, 0x1, -R5 ;  /* 0x000000017575d824 */ /* 0x000fe200078e0a05 */
[C---:B------:R-:W-:Y:S01]  /*16d0*/  ISETP.GT.U32.AND P0, PT, R5.reuse, R115, PT ;  /* 0x000000730500720c */ /* 0x040fe20003f04070 */
[C---:B------:R-:W-:Y:S01]  /*16e0*/  IMAD R110, R5.reuse, R10, R110 ;  /* 0x0000000a056e7224 */ /* 0x040fe200078e026e */
[----:B------:R-:W-:Y:S01]  /*16f0*/  ISETP.GT.U32.AND P5, PT, R5, R123, PT ;  /* 0x0000007b0500720c */ /* 0x000fe20003fa4070 */
[----:B------:R-:W-:Y:S01]  /*1700*/  IMAD.MOV R8, RZ, RZ, -R8 ;  /* 0x000000ffff087224 */ /* 0x000fe200078e0a08 */
[----:B------:R-:W-:Y:S01]  /*1710*/  STL [R1+0xc9c], R152 ;  /* 0x000c9c9801007387 */ /* 0x000fe20000100800 */
[----:B------:R-:W-:-:S02]  /*1720*/  VIADD R248, R0, 0x23 ;  /* 0x0000002300f87836 */ /* 0x000fc40000000000 */
[----:B------:R-:W-:Y:S01]  /*1730*/  @!P3 IMAD.IADD R124, R124, 0x1, -R5 ;  /* 0x000000017c7cb824 */ /* 0x000fe200078e0a05 */
[----:B------:R-:W-:Y:S01]  /*1740*/  ISETP.GT.U32.AND P3, PT, R5, R118, PT ;  /* 0x000000760500720c */ /* 0x000fe20003f64070 */
[----:B------:R-:W-:Y:S01]  /*1750*/  IMAD.HI.U32 R10, R3, R16, RZ ;  /* 0x00000010030a7227 */ /* 0x000fe200078e00ff */
[----:B------:R-:W-:-:S03]  /*1760*/  IABS R100, R248 ;  /* 0x000000f800647213 */ /* 0x000fc60000000000 */
[----:B------:R-:W-:Y:S02]  /*1770*/  IMAD R107, R5, R8, R14 ;  /* 0x00000008056b7224 */ /* 0x000fe400078e020e */
[--C-:B------:R-:W-:Y:S01]  /*1780*/  @!P6 IMAD.IADD R125, R125, 0x1, -R5.reuse ;  /* 0x000000017d7de824 */ /* 0x100fe200078e0a05 */
[----:B------:R-:W-:Y:S01]  /*1790*/  ISETP.GT.U32.AND P6, PT, R5, R113, PT ;  /* 0x000000710500720c */ /* 0x000fe20003fc4070 */
[----:B------:R-:W-:Y:S01]  /*17a0*/  @!P2 IMAD.IADD R119, R119, 0x1, -R5 ;  /* 0x000000017777a824 */ /* 0x000fe200078e0a05 */
[----:B------:R-:W-:Y:S01]  /*17b0*/  ISETP.GT.U32.AND P2, PT, R5, R112, PT ;  /* 0x000000700500720c */ /* 0x000fe20003f44070 */
[----:B------:R-:W-:Y:S02]  /*17c0*/  IMAD.MOV R10, RZ, RZ, -R10 ;  /* 0x000000ffff0a7224 */ /* 0x000fe400078e0a0a */
[----:B------:R-:W-:-:S04]  /*17d0*/  IMAD.HI.U32 R9, R3, R106, RZ ;  /* 0x0000006a03097227 */ /* 0x000fc800078e00ff */
[----:B------:R-:W-:Y:S02]  /*17e0*/  VIADD R252, R0, 0x1f ;  /* 0x0000001f00fc7836 */ /* 0x000fe40000000000 */
[--C-:B------:R-:W-:Y:S01]  /*17f0*/  @!P4 IMAD.IADD R116, R116, 0x1, -R5.reuse ;  /* 0x000000017474c824 */ /* 0x100fe200078e0a05 */
[----:B------:R-:W-:Y:S01]  /*1800*/  ISETP.GT.U32.AND P4, PT, R5, R122, PT ;  /* 0x0000007a0500720c */ /* 0x000fe20003f84070 */
[----:B------:R-:W-:Y:S01]  /*1810*/  IMAD.HI.U32 R4, R3, R12, RZ ;  /* 0x0000000c03047227 */ /* 0x000fe200078e00ff */
[----:B------:R-:W-:Y:S01]  /*1820*/  IABS R104, R252 ;  /* 0x000000fc00687213 */ /* 0x000fe20000000000 */
[----:B------:R-:W-:Y:S02]  /*1830*/  STL [R1+0xb18], R252 ;  /* 0x000b18fc01007387 */ /* 0x000fe40000100800 */
[----:B------:R-:W-:Y:S01]  /*1840*/  @!P1 IMAD.IADD R114, R114, 0x1, -R5 ;  /* 0x0000000172729824 */ /* 0x000fe200078e0a05 */
[C---:B------:R-:W-:Y:S01]  /*1850*/  ISETP.GT.U32.AND P1, PT, R5.reuse, R107, PT ;  /* 0x0000006b0500720c */ /* 0x040fe20003f24070 */
[----:B------:R-:W-:-:S02]  /*1860*/  IMAD R105, R5, R10, R16 ;  /* 0x0000000a05697224 */ /* 0x000fc400078e0210 */
[----:B------:R-:W-:Y:S02]  /*1870*/  IMAD.MOV R9, RZ, RZ, -R9 ;  /* 0x000000ffff097224 */ /* 0x000fe400078e0a09 */
[----:B------:R-:W-:-:S04]  /*1880*/  IMAD.HI.U32 R10, R3, R100, RZ ;  /* 0x00000064030a7227 */ /* 0x000fc800078e00ff */
[--C-:B------:R-:W-:Y:S01]  /*1890*/  @!P0 IMAD.IADD R115, R115, 0x1, -R5.reuse ;  /* 0x0000000173738824 */ /* 0x100fe200078e0a05 */
[----:B------:R-:W-:Y:S01]  /*18a0*/  ISETP.GT.U32.AND P0, PT, R5, R121, PT ;  /* 0x000000790500720c */ /* 0x000fe20003f04070 */
[----:B------:R-:W-:Y:S01]  /*18b0*/  @!P5 IMAD.IADD R123, R123, 0x1, -R5 ;  /* 0x000000017b7bd824 */ /* 0x000fe200078e0a05 */
[C---:B------:R-:W-:Y:S01]  /*18c0*/  ISETP.GT.U32.AND P5, PT, R5.reuse, R117, PT ;  /* 0x000000750500720c */ /* 0x040fe20003fa4070 */
[----:B------:R-:W-:Y:S02]  /*18d0*/  IMAD.MOV R4, RZ, RZ, -R4 ;  /* 0x000000ffff047224 */ /* 0x000fe400078e0a04 */
[----:B------:R-:W-:Y:S02]  /*18e0*/  IMAD R106, R5, R9, R106 ;  /* 0x00000009056a7224 */ /* 0x000fe400078e026a */
[----:B------:R-:W-:Y:S02]  /*18f0*/  VIADD R251, R0, 0x20 ;  /* 0x0000002000fb7836 */ /* 0x000fe40000000000 */
[----:B------:R-:W-:-:S02]  /*1900*/  IMAD.MOV R10, RZ, RZ, -R10 ;  /* 0x000000ffff0a7224 */ /* 0x000fc400078e0a0a */
[--C-:B------:R-:W-:Y:S01]  /*1910*/  @!P3 IMAD.IADD R118, R118, 0x1, -R5.reuse ;  /* 0x000000017676b824 */ /* 0x100fe200078e0a05 */
[----:B------:R-:W-:Y:S01]  /*1920*/  ISETP.GT.U32.AND P3, PT, R5, R111, PT ;  /* 0x0000006f0500720c */ /* 0x000fe20003f64070 */
[----:B------:R-:W-:Y:S01]  /*1930*/  IMAD.HI.U32 R7, R3, R108, RZ ;  /* 0x0000006c03077227 */ /* 0x000fe200078e00ff */
[----:B------:R-:W-:Y:S03]  /*1940*/  STL [R1+0xb20], R251 ;  /* 0x000b20fb01007387 */ /* 0x000fe60000100800 */
[----:B------:R-:W-:Y:S01]  /*1950*/  IMAD R109, R5, R4, R12 ;  /* 0x00000004056d7224 */ /* 0x000fe200078e020c */
[----:B------:R-:W-:Y:S01]  /*1960*/  IABS R12, R251 ;  /* 0x000000fb000c7213 */ /* 0x000fe20000000000 */
[----:B------:R-:W-:Y:S01]  /*1970*/  IMAD.HI.U32 R4, R3, R104, RZ ;  /* 0x0000006803047227 */ /* 0x000fe200078e00ff */
[----:B------:R-:W-:Y:S03]  /*1980*/  STL [R1+0xca0], R252 ;  /* 0x000ca0fc01007387 */ /* 0x000fe60000100800 */
[----:B------:R-:W-:Y:S01]  /*1990*/  IMAD R100, R5, R10, R100 ;  /* 0x0000000a05647224 */ /* 0x000fe200078e0264 */
[----:B------:R-:W-:Y:S01]  /*19a0*/  STL [R1+0xb28], R250 ;  /* 0x000b28fa01007387 */ /* 0x000fe20000100800 */
[--C-:B------:R-:W-:Y:S01]  /*19b0*/  @!P6 IMAD.IADD R113, R113, 0x1, -R5.reuse ;  /* 0x000000017171e824 */ /* 0x100fe200078e0a05 */
[C---:B------:R-:W-:Y:S01]  /*19c0*/  ISETP.GT.U32.AND P6, PT, R5.reuse, R106, PT ;  /* 0x0000006a0500720c */ /* 0x040fe20003fc4070 */
[----:B------:R-:W-:Y:S01]  /*19d0*/  @!P2 IMAD.IADD R112, R112, 0x1, -R5 ;  /* 0x000000017070a824 */ /* 0x000fe200078e0a05 */
[----:B------:R-:W-:Y:S01]  /*19e0*/  ISETP.GT.U32.AND P2, PT, R5, R105, PT ;  /* 0x000000690500720c */ /* 0x000fe20003f44070 */
[----:B------:R-:W-:Y:S01]  /*19f0*/  IMAD.MOV R7, RZ, RZ, -R7 ;  /* 0x000000ffff077224 */ /* 0x000fe200078e0a07 */
[----:B------:R-:W-:Y:S01]  /*1a00*/  STL [R1+0xca4], R251 ;  /* 0x000ca4fb01007387 */ /* 0x000fe20000100800 */
[----:B------:R-:W-:-:S02]  /*1a10*/  VIADD R249, R0, 0x22 ;  /* 0x0000002200f97836 */ /* 0x000fc40000000000 */
[----:B------:R-:W-:Y:S02]  /*1a20*/  IMAD.MOV R4, RZ, RZ, -R4 ;  /* 0x000000ffff047224 */ /* 0x000fe400078e0a04 */
[--C-:B------:R-:W-:Y:S01]  /*1a30*/  @!P4 IMAD.IADD R122, R122, 0x1, -R5.reuse ;  /* 0x000000017a7ac824 */ /* 0x100fe200078e0a05 */
[----:B------:R-:W-:Y:S01]  /*1a40*/  ISETP.GT.U32.AND P4, PT, R5, R116, PT ;  /* 0x000000740500720c */ /* 0x000fe20003f84070 */
[--C-:B------:R-:W-:Y:S01]  /*1a50*/  @!P1 IMAD.IADD R107, R107, 0x1, -R5.reuse ;  /* 0x000000016b6b9824 */ /* 0x100fe200078e0a05 */
[C---:B------:R-:W-:Y:S01]  /*1a60*/  ISETP.GT.U32.AND P1, PT, R5.reuse, R100, PT ;  /* 0x000000640500720c */ /* 0x040fe20003f24070 */
[----:B------:R-:W-:Y:S01]  /*1a70*/  IMAD R108, R5, R7, R108 ;  /* 0x00000007056c7224 */ /* 0x000fe200078e026c */
[----:B------:R-:W-:Y:S01]  /*1a80*/  IABS R14, R249 ;  /* 0x000000f9000e7213 */ /* 0x000fe20000000000 */
[----:B------:R-:W-:Y:S01]  /*1a90*/  IMAD.HI.U32 R7, R3, R12, RZ ;  /* 0x0000000c03077227 */ /* 0x000fe200078e00ff */
[----:B------:R-:W-:Y:S03]  /*1aa0*/  STL [R1+0xb24], R249 ;  /* 0x000b24f901007387 */ /* 0x000fe60000100800 */
[----:B------:R-:W-:Y:S01]  /*1ab0*/  IMAD R104, R5, R4, R104 ;  /* 0x0000000405687224 */ /* 0x000fe200078e0268 */
[----:B------:R-:W-:Y:S01]  /*1ac0*/  STL [R1+0xca8], R250 ;  /* 0x000ca8fa01007387 */ /* 0x000fe20000100800 */
[--C-:B------:R-:W-:Y:S01]  /*1ad0*/  @!P0 IMAD.IADD R121, R121, 0x1, -R5.reuse ;  /* 0x0000000179798824 */ /* 0x100fe200078e0a05 */
[----:B------:R-:W-:Y:S01]  /*1ae0*/  ISETP.GT.U32.AND P0, PT, R5, R115, PT ;  /* 0x000000730500720c */ /* 0x000fe20003f04070 */
[----:B------:R-:W-:Y:S01]  /*1af0*/  @!P5 IMAD.IADD R117, R117, 0x1, -R5 ;  /* 0x000000017575d824 */ /* 0x000fe200078e0a05 */
[----:B------:R-:W-:Y:S01]  /*1b00*/  ISETP.GT.U32.AND P5, PT, R5, R110, PT ;  /* 0x0000006e0500720c */ /* 0x000fe20003fa4070 */
[----:B------:R-:W-:Y:S01]  /*1b10*/  IMAD.MOV R7, RZ, RZ, -R7 ;  /* 0x000000ffff077224 */ /* 0x000fe200078e0a07 */
[----:B------:R-:W-:Y:S01]  /*1b20*/  STL [R1+0xb30], R248 ;  /* 0x000b30f801007387 */ /* 0x000fe20000100800 */
[--C-:B------:R-:W-:Y:S01]  /*1b30*/  @!P3 IMAD.IADD R111, R111, 0x1, -R5.reuse ;  /* 0x000000016f6fb824 */ /* 0x100fe200078e0a05 */
[----:B------:R-:W-:Y:S01]  /*1b40*/  ISETP.GT.U32.AND P3, PT, R5, R104, PT ;  /* 0x000000680500720c */ /* 0x000fe20003f64070 */
[----:B------:R-:W-:Y:S01]  /*1b50*/  IMAD.HI.U32 R9, R3, R14, RZ ;  /* 0x0000000e03097227 */ /* 0x000fe200078e00ff */
[----:B------:R-:W-:Y:S03]  /*1b60*/  STL [R1+0xcac], R249 ;  /* 0x000cacf901007387 */ /* 0x000fe60000100800 */
[C---:B------:R-:W-:Y:S01]  /*1b70*/  IMAD R103, R5.reuse, R7, R12 ;  /* 0x0000000705677224 */ /* 0x040fe200078e020c */
[----:B------:R-:W-:Y:S01]  /*1b80*/  IABS R12, R247 ;  /* 0x000000f7000c7213 */ /* 0x000fe20000000000 */
[--C-:B------:R-:W-:Y:S01]  /*1b90*/  @!P6 IMAD.IADD R106, R106, 0x1, -R5.reuse ;  /* 0x000000016a6ae824 */ /* 0x100fe200078e0a05 */
[----:B------:R-:W-:Y:S01]  /*1ba0*/  ISETP.GT.U32.AND P6, PT, R5, R112, PT ;  /* 0x000000700500720c */ /* 0x000fe20003fc4070 */
[----:B------:R-:W-:Y:S01]  /*1bb0*/  @!P2 IMAD.IADD R105, R105, 0x1, -R5 ;  /* 0x000000016969a824 */ /* 0x000fe200078e0a05 */
[----:B------:R-:W-:Y:S01]  /*1bc0*/  ISETP.GT.U32.AND P2, PT, R5, R111, PT ;  /* 0x0000006f0500720c */ /* 0x000fe20003f44070 */
[----:B------:R-:W-:Y:S01]  /*1bd0*/  IMAD.MOV R9, RZ, RZ, -R9 ;  /* 0x000000ffff097224 */ /* 0x000fe200078e0a09 */
[----:B------:R1:W-:Y:S01]  /*1be0*/  STL [R1+0xcb0], R248 ;  /* 0x000cb0f801007387 */ /* 0x0003e20000100800 */
[----:B------:R-:W-:-:S02]  /*1bf0*/  VIADD R245, R0, 0x26 ;  /* 0x0000002600f57836 */ /* 0x000fc40000000000 */
[----:B------:R-:W-:Y:S01]  /*1c00*/  IMAD.HI.U32 R8, R3, R102, RZ ;  /* 0x0000006603087227 */ /* 0x000fe200078e00ff */
[----:B------:R-:W-:Y:S03]  /*1c10*/  STL [R1+0xb38], R247 ;  /* 0x000b38f701007387 */ /* 0x000fe60000100800 */
[--C-:B------:R-:W-:Y:S01]  /*1c20*/  @!P4 IMAD.IADD R116, R116, 0x1, -R5.reuse ;  /* 0x000000017474c824 */ /* 0x100fe200078e0a05 */
[C---:B------:R-:W-:Y:S01]  /*1c30*/  ISETP.GT.U32.AND P4, PT, R5.reuse, R109, PT ;  /* 0x0000006d0500720c */ /* 0x040fe20003f84070 */
[----:B------:R-:W-:Y:S01]  /*1c40*/  @!P1 IMAD.IADD R100, R100, 0x1, -R5 ;  /* 0x0000000164649824 */ /* 0x000fe200078e0a05 */
[C---:B------:R-:W-:Y:S01]  /*1c50*/  ISETP.GT.U32.AND P1, PT, R5.reuse, R106, PT ;  /* 0x0000006a0500720c */ /* 0x040fe20003f24070 */
[----:B------:R-:W-:Y:S01]  /*1c60*/  IMAD R101, R5, R9, R14 ;  /* 0x0000000905657224 */ /* 0x000fe200078e020e */
[----:B------:R-:W-:Y:S01]  /*1c70*/  IABS R14, R245 ;  /* 0x000000f5000e7213 */ /* 0x000fe20000000000 */
[----:B------:R-:W-:Y:S01]  /*1c80*/  IMAD.MOV R8, RZ, RZ, -R8 ;  /* 0x000000ffff087224 */ /* 0x000fe200078e0a08 */
[----:B-1----:R-:W1:Y:S01]  /*1c90*/  S2R R248, SR_TID.X ;  /* 0x0000000000f87919 */ /* 0x002e620000002100 */
[----:B------:R-:W-:-:S02]  /*1ca0*/  VIADD R246, R0, 0x25 ;  /* 0x0000002500f67836 */ /* 0x000fc40000000000 */
[----:B------:R-:W-:-:S03]  /*1cb0*/  IMAD.HI.U32 R4, R3, R12, RZ ;  /* 0x0000000c03047227 */ /* 0x000fc600078e00ff */
[----:B------:R-:W-:Y:S01]  /*1cc0*/  IABS R98, R246 ;  /* 0x000000f600627213 */ /* 0x000fe20000000000 */
[--C-:B------:R-:W-:Y:S01]  /*1cd0*/  @!P0 IMAD.IADD R115, R115, 0x1, -R5.reuse ;  /* 0x0000000173738824 */ /* 0x100fe200078e0a05 */
[C---:B------:R-:W-:Y:S01]  /*1ce0*/  ISETP.GT.U32.AND P0, PT, R5.reuse, R108, PT ;  /* 0x0000006c0500720c */ /* 0x040fe20003f04070 */
[--C-:B------:R-:W-:Y:S01]  /*1cf0*/  @!P5 IMAD.IADD R110, R110, 0x1, -R5.reuse ;  /* 0x000000016e6ed824 */ /* 0x100fe200078e0a05 */
[C---:B------:R-:W-:Y:S01]  /*1d00*/  ISETP.GT.U32.AND P5, PT, R5.reuse, R103, PT ;  /* 0x000000670500720c */ /* 0x040fe20003fa4070 */
[C---:B------:R-:W-:Y:S01]  /*1d10*/  IMAD R102, R5.reuse, R8, R102 ;  /* 0x0000000805667224 */ /* 0x040fe200078e0266 */
[----:B------:R-:W-:Y:S01]  /*1d20*/  STL [R1+0xb40], R246 ;  /* 0x000b40f601007387 */ /* 0x000fe20000100800 */
[----:B------:R-:W-:Y:S02]  /*1d30*/  IMAD.MOV R4, RZ, RZ, -R4 ;  /* 0x000000ffff047224 */ /* 0x000fe400078e0a04 */
[----:B------:R-:W-:Y:S01]  /*1d40*/  VIADD R240, R0, 0x2b ;  /* 0x0000002b00f07836 */ /* 0x000fe20000000000 */
[----:B------:R1:W-:Y:S01]  /*1d50*/  STL [R1+0xcb4], R247 ;  /* 0x000cb4f701007387 */ /* 0x0003e20000100800 */
[--C-:B------:R-:W-:Y:S01]  /*1d60*/  @!P3 IMAD.IADD R104, R104, 0x1, -R5.reuse ;  /* 0x000000016868b824 */ /* 0x100fe200078e0a05 */
[----:B------:R-:W-:Y:S01]  /*1d70*/  ISETP.GT.U32.AND P3, PT, R5, R110, PT ;  /* 0x0000006e0500720c */ /* 0x000fe20003f64070 */
[----:B------:R-:W-:Y:S01]  /*1d80*/  VIADD R244, R0, 0x27 ;  /* 0x0000002700f47836 */ /* 0x000fe20000000000 */
[----:B------:R-:W-:Y:S01]  /*1d90*/  IABS R92, R240 ;  /* 0x000000f0005c7213 */ /* 0x000fe20000000000 */
[----:B------:R-:W-:Y:S01]  /*1da0*/  IMAD.HI.U32 R8, R3, R14, RZ ;  /* 0x0000000e03087227 */ /* 0x000fe200078e00ff */
[----:B------:R-:W-:Y:S01]  /*1db0*/  @!P0 IADD3 R108, R108, -R5, RZ ;  /* 0x800000056c6c8210 */ /* 0x000fe20007ffe0ff */
[----:B------:R-:W-:Y:S01]  /*1dc0*/  STL [R1+0xb3c], R245 ;  /* 0x000b3cf501007387 */ /* 0x000fe20000100800 */
[----:B------:R-:W-:Y:S01]  /*1dd0*/  IABS R96, R244 ;  /* 0x000000f400607213 */ /* 0x000fe20000000000 */
[C---:B------:R-:W-:Y:S01]  /*1de0*/  IMAD R99, R5.reuse, R4, R12 ;  /* 0x0000000405637224 */ /* 0x040fe200078e020c */
[----:B------:R-:W-:Y:S01]  /*1df0*/  ISETP.GT.U32.AND P0, PT, R5, R101, PT ;  /* 0x000000650500720c */ /* 0x000fe20003f04070 */
[--C-:B------:R-:W-:Y:S01]  /*1e00*/  @!P2 IMAD.IADD R111, R111, 0x1, -R5.reuse ;  /* 0x000000016f6fa824 */ /* 0x100fe200078e0a05 */
[----:B------:R-:W-:Y:S01]  /*1e10*/  ISETP.GT.U32.AND P2, PT, R5, R105, PT ;  /* 0x000000690500720c */ /* 0x000fe20003f44070 */
[----:B------:R-:W-:Y:S01]  /*1e20*/  IMAD.MOV R8, RZ, RZ, -R8 ;  /* 0x000000ffff087224 */ /* 0x000fe200078e0a08 */
[----:B------:R2:W-:Y:S01]  /*1e30*/  STL [R1+0xcb8], R246 ;  /* 0x000cb8f601007387 */ /* 0x0005e20000100800 */
[----:B------:R-:W-:Y:S01]  /*1e40*/  IMAD.HI.U32 R7, R3, R98, RZ ;  /* 0x0000006203077227 */ /* 0x000fe200078e00ff */
[----:B------:R-:W-:Y:S01]  /*1e50*/  ULOP3.LUT UR5, UR5, 0x80, URZ, 0xc0, !UPT ;  /* 0x0000008005057892 */ /* 0x000fe2000f8ec03f */
[----:B-1----:R-:W-:Y:S01]  /*1e60*/  LOP3.LUT R247, R248, 0x7f, RZ, 0xc0, !PT ;  /* 0x0000007ff8f77812 */ /* 0x002fe200078ec0ff */
[----:B------:R-:W-:Y:S01]  /*1e70*/  STL [R1+0xb48], R244 ;  /* 0x000b48f401007387 */ /* 0x000fe20000100800 */
[--C-:B------:R-:W-:Y:S01]  /*1e80*/  @!P4 IMAD.IADD R109, R109, 0x1, -R5.reuse ;  /* 0x000000016d6dc824 */ /* 0x100fe200078e0a05 */
[C---:B------:R-:W-:Y:S01]  /*1e90*/  ISETP.GT.U32.AND P4, PT, R5.reuse, R102, PT ;  /* 0x000000660500720c */ /* 0x040fe20003f84070 */
[----:B------:R-:W-:Y:S01]  /*1ea0*/  @!P1 IMAD.IADD R106, R106, 0x1, -R5 ;  /* 0x000000016a6a9824 */ /* 0x000fe200078e0a05 */
[C---:B------:R-:W-:Y:S01]  /*1eb0*/  ISETP.GT.U32.AND P1, PT, R5.reuse, R99, PT ;  /* 0x000000630500720c */ /* 0x040fe20003f24070 */
[----:B------:R-:W-:Y:S01]  /*1ec0*/  IMAD R97, R5, R8, R14 ;  /* 0x0000000805617224 */ /* 0x000fe200078e020e */
[----:B------:R-:W-:Y:S01]  /*1ed0*/  IABS R14, R239 ;  /* 0x000000ef000e7213 */ /* 0x000fe20000000000 */
[----:B------:R-:W-:Y:S01]  /*1ee0*/  IMAD.MOV R7, RZ, RZ, -R7 ;  /* 0x000000ffff077224 */ /* 0x000fe200078e0a07 */
[----:B------:R1:W-:Y:S01]  /*1ef0*/  STL [R1+0xcbc], R245 ;  /* 0x000cbcf501007387 */ /* 0x0003e20000100800 */
[----:B------:R-:W-:-:S04]  /*1f00*/  IMAD.HI.U32 R8, R3, R92, RZ ;  /* 0x0000005c03087227 */ /* 0x000fc800078e00ff */
[----:B------:R-:W-:Y:S01]  /*1f10*/  @!P5 IMAD.IADD R103, R103, 0x1, -R5 ;  /* 0x000000016767d824 */ /* 0x000fe200078e0a05 */
[----:B------:R-:W-:Y:S01]  /*1f20*/  ISETP.GT.U32.AND P5, PT, R5, R109, PT ;  /* 0x0000006d0500720c */ /* 0x000fe20003fa4070 */
[----:B------:R-:W-:Y:S02]  /*1f30*/  VIADD R243, R0, 0x28 ;  /* 0x0000002800f37836 */ /* 0x000fe40000000000 */
[----:B------:R-:W-:-:S03]  /*1f40*/  IMAD.HI.U32 R9, R3, R96, RZ ;  /* 0x0000006003097227 */ /* 0x000fc600078e00ff */
[----:B------:R-:W-:Y:S01]  /*1f50*/  IABS R16, R243 ;  /* 0x000000f300107213 */ /* 0x000fe20000000000 */
[C---:B------:R-:W-:Y:S01]  /*1f60*/  IMAD R98, R5.reuse, R7, R98 ;  /* 0x0000000705627224 */ /* 0x040fe200078e0262 */
[----:B------:R-:W-:Y:S01]  /*1f70*/  STL [R1+0xb50], R243 ;  /* 0x000b50f301007387 */ /* 0x000fe20000100800 */
[----:B------:R-:W-:Y:S02]  /*1f80*/  IMAD.MOV R8, RZ, RZ, -R8 ;  /* 0x000000ffff087224 */ /* 0x000fe400078e0a08 */
[----:B------:R-:W-:Y:S01]  /*1f90*/  @!P3 IMAD.IADD R110, R110, 0x1, -R5 ;  /* 0x000000016e6eb824 */ /* 0x000fe200078e0a05 */
[C---:B------:R-:W-:Y:S01]  /*1fa0*/  ISETP.GT.U32.AND P3, PT, R5.reuse, R104, PT ;  /* 0x000000680500720c */ /* 0x040fe20003f64070 */
[----:B------:R-:W-:Y:S02]  /*1fb0*/  IMAD.MOV R9, RZ, RZ, -R9 ;  /* 0x000000ffff097224 */ /* 0x000fe400078e0a09 */
[----:B------:R-:W-:Y:S02]  /*1fc0*/  VIADD R241, R0, 0x2a ;  /* 0x0000002a00f17836 */ /* 0x000fe40000000000 */
[----:B------:R-:W-:-:S02]  /*1fd0*/  IMAD R92, R5, R8, R92 ;  /* 0x00000008055c7224 */ /* 0x000fc400078e025c */
[----:B------:R-:W-:Y:S01]  /*1fe0*/  @!P2 IMAD.IADD R105, R105, 0x1, -R5 ;  /* 0x000000016969a824 */ /* 0x000fe200078e0a05 */
[C---:B------:R-:W-:Y:S01]  /*1ff0*/  ISETP.GT.U32.AND P2, PT, R5.reuse, R98, PT ;  /* 0x000000620500720c */ /* 0x040fe20003f44070 */
[----:B------:R-:W-:Y:S01]  /*2000*/  IMAD R96, R5, R9, R96 ;  /* 0x0000000905607224 */ /* 0x000fe200078e0260 */
[----:B------:R-:W-:Y:S01]  /*2010*/  IABS R12, R241 ;  /* 0x000000f1000c7213 */ /* 0x000fe20000000000 */
[----:B------:R-:W-:Y:S02]  /*2020*/  VIADD R238, R0, 0x2d ;  /* 0x0000002d00ee7836 */ /* 0x000fe40000000000 */
[----:B------:R-:W-:-:S03]  /*2030*/  IMAD.HI.U32 R9, R3, R14, RZ ;  /* 0x0000000e03097227 */ /* 0x000fc600078e00ff */
[----:B------:R-:W-:Y:S01]  /*2040*/  IABS R90, R238 ;  /* 0x000000ee005a7213 */ /* 0x000fe20000000000 */
[----:B------:R-:W-:Y:S01]  /*2050*/  @!P4 IMAD.IADD R102, R102, 0x1, -R5 ;  /* 0x000000016666c824 */ /* 0x000fe200078e0a05 */
[----:B------:R-:W-:Y:S01]  /*2060*/  ISETP.GT.U32.AND P4, PT, R5, R108, PT ;  /* 0x0000006c0500720c */ /* 0x000fe20003f84070 */
[----:B------:R-:W-:-:S04]  /*2070*/  IMAD.HI.U32 R10, R3, R16, RZ ;  /* 0x00000010030a7227 */ /* 0x000fc800078e00ff */
[----:B------:R-:W-:Y:S02]  /*2080*/  VIADD R242, R0, 0x29 ;  /* 0x0000002900f27836 */ /* 0x000fe40000000000 */
[----:B------:R-:W-:Y:S01]  /*2090*/  @!P1 IMAD.IADD R99, R99, 0x1, -R5 ;  /* 0x0000000163639824 */ /* 0x000fe200078e0a05 */
[----:B------:R-:W-:Y:S01]  /*20a0*/  ISETP.GT.U32.AND P1, PT, R5, R92, PT ;  /* 0x0000005c0500720c */ /* 0x000fe20003f24070 */
[----:B------:R-:W-:Y:S01]  /*20b0*/  IMAD.MOV R9, RZ, RZ, -R9 ;  /* 0x000000ffff097224 */ /* 0x000fe200078e0a09 */
[----:B------:R-:W-:Y:S01]  /*20c0*/  IABS R94, R242 ;  /* 0x000000f2005e7213 */ /* 0x000fe20000000000 */
[--C-:B------:R-:W-:Y:S01]  /*20d0*/  @!P0 IMAD.IADD R101, R101, 0x1, -R5.reuse ;  /* 0x0000000165658824 */ /* 0x100fe200078e0a05 */
[----:B------:R-:W-:Y:S01]  /*20e0*/  ISETP.GT.U32.AND P0, PT, R5, R107, PT ;  /* 0x0000006b0500720c */ /* 0x000fe20003f04070 */
[----:B------:R-:W-:Y:S01]  /*20f0*/  @!P5 IMAD.IADD R109, R109, 0x1, -R5 ;  /* 0x000000016d6dd824 */ /* 0x000fe200078e0a05 */
[----:B------:R-:W-:Y:S01]  /*2100*/  ISETP.GT.U32.AND P5, PT, R5, R103, PT ;  /* 0x000000670500720c */ /* 0x000fe20003fa4070 */
[----:B------:R-:W-:Y:S01]  /*2110*/  IMAD.MOV R10, RZ, RZ, -R10 ;  /* 0x000000ffff0a7224 */ /* 0x000fe200078e0a0a */
[----:B------:R-:W-:Y:S01]  /*2120*/  @!P4 IADD3 R108, R108, -R5, RZ ;  /* 0x800000056c6cc210 */ /* 0x000fe20007ffe0ff */
[----:B------:R-:W-:Y:S01]  /*2130*/  IMAD.HI.U32 R7, R3, R12, RZ ;  /* 0x0000000c03077227 */ /* 0x000fe200078e00ff */
[C---:B------:R-:W-:Y:S01]  /*2140*/  ISETP.GT.U32.AND P4, PT, R5.reuse, R102, PT ;  /* 0x000000660500720c */ /* 0x040fe20003f84070 */
[----:B------:R-:W-:Y:S02]  /*2150*/  STL [R1+0xb58], R242 ;  /* 0x000b58f201007387 */ /* 0x000fe40000100800 */
[----:B------:R-:W-:-:S02]  /*2160*/  IMAD R91, R5, R9, R14 ;  /* 0x00000009055b7224 */ /* 0x000fc400078e020e */
[----:B------:R-:W-:Y:S01]  /*2170*/  @!P3 IMAD.IADD R104, R104, 0x1, -R5 ;  /* 0x000000016868b824 */ /* 0x000fe200078e0a05 */
[C---:B------:R-:W-:Y:S01]  /*2180*/  ISETP.GT.U32.AND P3, PT, R5.reuse, R97, PT ;  /* 0x000000610500720c */ /* 0x040fe20003f64070 */
[----:B------:R-:W-:Y:S01]  /*2190*/  IMAD R95, R5, R10, R16 ;  /* 0x0000000a055f7224 */ /* 0x000fe200078e0210 */
[----:B------:R-:W-:Y:S01]  /*21a0*/  STL [R1+0xb54], R241 ;  /* 0x000b54f101007387 */ /* 0x000fe20000100800 */
[----:B------:R-:W-:-:S03]  /*21b0*/  IMAD.HI.U32 R10, R3, R90, RZ ;  /* 0x0000005a030a7227 */ /* 0x000fc600078e00ff */
[----:B------:R-:W-:Y:S01]  /*21c0*/  STL [R1+0xb60], R240 ;  /* 0x000b60f001007387 */ /* 0x000fe20000100800 */
[----:B------:R-:W-:Y:S02]  /*21d0*/  IMAD.MOV R7, RZ, RZ, -R7 ;  /* 0x000000ffff077224 */ /* 0x000fe400078e0a07 */
[----:B------:R-:W-:Y:S01]  /*21e0*/  VIADD R237, R0, 0x2e ;  /* 0x0000002e00ed7836 */ /* 0x000fe20000000000 */
[----:B------:R-:W-:Y:S01]  /*21f0*/  STL [R1+0xb68], R239 ;  /* 0x000b68ef01007387 */ /* 0x000fe20000100800 */
[----:B------:R-:W-:-:S03]  /*2200*/  IMAD.HI.U32 R4, R3, R94, RZ ;  /* 0x0000005e03047227 */ /* 0x000fc600078e00ff */
[----:B------:R-:W-:Y:S01]  /*2210*/  STL [R1+0xb70], R238 ;  /* 0x000b70ee01007387 */ /* 0x000fe20000100800 */
[--C-:B------:R-:W-:Y:S01]  /*2220*/  @!P2 IMAD.IADD R98, R98, 0x1, -R5.reuse ;  /* 0x000000016262a824 */ /* 0x100fe200078e0a05 */
[C---:B------:R-:W-:Y:S01]  /*2230*/  ISETP.GT.U32.AND P2, PT, R5.reuse, R91, PT ;  /* 0x0000005b0500720c */ /* 0x040fe20003f44070 */
[----:B------:R-:W-:Y:S01]  /*2240*/  IMAD.MOV R10, RZ, RZ, -R10 ;  /* 0x000000ffff0a7224 */ /* 0x000fe200078e0a0a */
[----:B------:R-:W-:Y:S01]  /*2250*/  STL [R1+0xb6c], R237 ;  /* 0x000b6ced01007387 */ /* 0x000fe20000100800 */
[C---:B------:R-:W-:Y:S01]  /*2260*/  IMAD R93, R5.reuse, R7, R12 ;  /* 0x00000007055d7224 */ /* 0x040fe200078e020c */
[----:B------:R-:W-:Y:S01]  /*2270*/  IABS R12, R237 ;  /* 0x000000ed000c7213 */ /* 0x000fe20000000000 */
[----:B------:R-:W-:Y:S02]  /*2280*/  IMAD.MOV R4, RZ, RZ, -R4 ;  /* 0x000000ffff047224 */ /* 0x000fe400078e0a04 */
[----:B------:R-:W-:Y:S02]  /*2290*/  VIADD R236, R0, 0x2f ;  /* 0x0000002f00ec7836 */ /* 0x000fe40000000000 */
[--C-:B------:R-:W-:Y:S01]  /*22a0*/  @!P1 IMAD.IADD R92, R92, 0x1, -R5.reuse ;  /* 0x000000015c5c9824 */ /* 0x100fe200078e0a05 */
[C---:B------:R-:W-:Y:S01]  /*22b0*/  ISETP.GT.U32.AND P1, PT, R5.reuse, R98, PT ;  /* 0x000000620500720c */ /* 0x040fe20003f24070 */
[----:B------:R-:W-:Y:S01]  /*22c0*/  IMAD R90, R5, R10, R90 ;  /* 0x0000000a055a7224 */ /* 0x000fe200078e025a */
[----:B------:R-:W-:Y:S01]  /*22d0*/  IABS R88, R236 ;  /* 0x000000ec00587213 */ /* 0x000fe20000000000 */
[C---:B------:R-:W-:Y:S01]  /*22e0*/  VIADD R235, R0.reuse, 0x30 ;  /* 0x0000003000eb7836 */ /* 0x040fe20000000000 */
[----:B------:R-:W-:Y:S01]  /*22f0*/  STL [R1+0xb78], R236 ;  /* 0x000b78ec01007387 */ /* 0x000fe20000100800 */
[--C-:B------:R-:W-:Y:S01]  /*2300*/  @!P0 IMAD.IADD R107, R107, 0x1, -R5.reuse ;  /* 0x000000016b6b8824 */ /* 0x100fe200078e0a05 */
[----:B------:R-:W-:Y:S01]  /*2310*/  ISETP.GT.U32.AND P0, PT, R5, R101, PT ;  /* 0x000000650500720c */ /* 0x000fe20003f04070 */
[----:B------:R-:W-:Y:S01]  /*2320*/  @!P5 IMAD.IADD R103, R103, 0x1, -R5 ;  /* 0x000000016767d824 */ /* 0x000fe200078e0a05 */
[C---:B------:R-:W-:Y:S01]  /*2330*/  ISETP.GT.U32.AND P5, PT, R5.reuse, R96, PT ;  /* 0x000000600500720c */ /* 0x040fe20003fa4070 */
[----:B------:R-:W-:Y:S01]  /*2340*/  IMAD R94, R5, R4, R94 ;  /* 0x00000004055e7224 */ /* 0x000fe200078e025e */
[----:B------:R-:W-:Y:S01]  /*2350*/  IABS R14, R235 ;  /* 0x000000eb000e7213 */ /* 0x000fe20000000000 */
[----:B------:R-:W-:Y:S01]  /*2360*/  IMAD.HI.U32 R4, R3, R12, RZ ;  /* 0x0000000c03047227 */ /* 0x000fe200078e00ff */
[----:B------:R-:W-:Y:S03]  /*2370*/  STL [R1+0xb7c], R235 ;  /* 0x000b7ceb01007387 */ /* 0x000fe60000100800 */
[----:B------:R-:W-:-:S02]  /*2380*/  VIADD R233, R0, 0x32 ;  /* 0x0000003200e97836 */ /* 0x000fc40000000000 */
[--C-:B------:R-:W-:Y:S01]  /*2390*/  @!P3 IMAD.IADD R97, R97, 0x1, -R5.reuse ;  /* 0x000000016161b824 */ /* 0x100fe200078e0a05 */
[----:B------:R-:W-:Y:S01]  /*23a0*/  ISETP.GT.U32.AND P3, PT, R5, R90, PT ;  /* 0x0000005a0500720c */ /* 0x000fe20003f64070 */
[C---:B------:R-:W-:Y:S01]  /*23b0*/  VIADD R234, R0.reuse, 0x31 ;  /* 0x0000003100ea7836 */ /* 0x040fe20000000000 */
[----:B------:R-:W-:Y:S01]  /*23c0*/  IABS R16, R233 ;  /* 0x000000e900107213 */ /* 0x000fe20000000000 */
[----:B------:R-:W-:Y:S02]  /*23d0*/  IMAD.MOV R4, RZ, RZ, -R4 ;  /* 0x000000ffff047224 */ /* 0x000fe400078e0a04 */
[----:B------:R-:W-:Y:S01]  /*23e0*/  IMAD.HI.U32 R7, R3, R88, RZ ;  /* 0x0000005803077227 */ /* 0x000fe200078e00ff */
[----:B------:R-:W-:Y:S01]  /*23f0*/  IABS R86, R234 ;  /* 0x000000ea00567213 */ /* 0x000fe20000000000 */
[----:B------:R-:W-:Y:S02]  /*2400*/  STL [R1+0xb74], R234 ;  /* 0x000b74ea01007387 */ /* 0x000fe40000100800 */
[--C-:B------:R-:W-:Y:S01]  /*2410*/  @!P2 IMAD.IADD R91, R91, 0x1, -R5.reuse ;  /* 0x000000015b5ba824 */ /* 0x100fe200078e0a05 */
[----:B------:R-:W-:Y:S01]  /*2420*/  ISETP.GT.U32.AND P2, PT, R5, R97, PT ;  /* 0x000000610500720c */ /* 0x000fe20003f44070 */
[----:B------:R-:W-:Y:S01]  /*2430*/  VIADD R231, R0, 0x34 ;  /* 0x0000003400e77836 */ /* 0x000fe20000000000 */
[----:B------:R-:W-:Y:S01]  /*2440*/  IADD3 R7, -R7, RZ, RZ ;  /* 0x000000ff07077210 */ /* 0x000fe20007ffe1ff */
[----:B------:R-:W-:Y:S01]  /*2450*/  IMAD.HI.U32 R8, R3, R14, RZ ;  /* 0x0000000e03087227 */ /* 0x000fe200078e00ff */
[----:B------:R-:W-:Y:S03]  /*2460*/  STL [R1+0xb64], R233 ;  /* 0x000b64e901007387 */ /* 0x000fe60000100800 */
[C---:B------:R-:W-:Y:S01]  /*2470*/  IMAD R89, R5.reuse, R4, R12 ;  /* 0x0000000405597224 */ /* 0x040fe200078e020c */
[----:B------:R-:W-:Y:S01]  /*2480*/  IABS R12, R231 ;  /* 0x000000e7000c7213 */ /* 0x000fe20000000000 */
[--C-:B------:R-:W-:Y:S01]  /*2490*/  @!P6 IMAD.IADD R112, R112, 0x1, -R5.reuse ;  /* 0x000000017070e824 */ /* 0x100fe200078e0a05 */
[C---:B------:R-:W-:Y:S01]  /*24a0*/  ISETP.GT.U32.AND P6, PT, R5.reuse, R100, PT ;  /* 0x000000640500720c */ /* 0x040fe20003fc4070 */
[--C-:B------:R-:W-:Y:S01]  /*24b0*/  @!P4 IMAD.IADD R102, R102, 0x1, -R5.reuse ;  /* 0x000000016666c824 */ /* 0x100fe200078e0a05 */
[C---:B------:R-:W-:Y:S01]  /*24c0*/  ISETP.GT.U32.AND P4, PT, R5.reuse, R95, PT ;  /* 0x0000005f0500720c */ /* 0x040fe20003f84070 */
[----:B------:R-:W-:Y:S01]  /*24d0*/  @!P1 IMAD.IADD R98, R98, 0x1, -R5 ;  /* 0x0000000162629824 */ /* 0x000fe200078e0a05 */
[----:B------:R-:W-:Y:S01]  /*24e0*/  ISETP.GT.U32.AND P1, PT, R5, R92, PT ;  /* 0x0000005c0500720c */ /* 0x000fe20003f24070 */
[----:B------:R-:W-:-:S04]  /*24f0*/  IMAD.HI.U32 R10, R3, R16, RZ ;  /* 0x00000010030a7227 */ /* 0x000fc800078e00ff */
[----:B------:R-:W-:Y:S02]  /*2500*/  IMAD.MOV R8, RZ, RZ, -R8 ;  /* 0x000000ffff087224 */ /* 0x000fe400078e0a08 */
[C---:B------:R-:W-:Y:S02]  /*2510*/  VIADD R232, R0.reuse, 0x33 ;  /* 0x0000003300e87836 */ /* 0x040fe40000000000 */
[----:B------:R-:W-:Y:S02]  /*2520*/  VIADD R229, R0, 0x36 ;  /* 0x0000003600e57836 */ /* 0x000fe40000000000 */
[--C-:B------:R-:W-:Y:S01]  /*2530*/  @!P0 IMAD.IADD R101, R101, 0x1, -R5.reuse ;  /* 0x0000000165658824 */ /* 0x100fe200078e0a05 */
[C---:B------:R-:W-:Y:S01]  /*2540*/  ISETP.GT.U32.AND P0, PT, R5.reuse, R94, PT ;  /* 0x0000005e0500720c */ /* 0x040fe20003f04070 */
[----:B------:R-:W-:Y:S01]  /*2550*/  @!P5 IMAD.IADD R96, R96, 0x1, -R5 ;  /* 0x000000016060d824 */ /* 0x000fe200078e0a05 */
[----:B------:R-:W-:Y:S01]  /*2560*/  ISETP.GT.U32.AND P5, PT, R5, R89, PT ;  /* 0x000000590500720c */ /* 0x000fe20003fa4070 */
[----:B------:R-:W-:Y:S01]  /*2570*/  IMAD.HI.U32 R9, R3, R86, RZ ;  /* 0x0000005603097227 */ /* 0x000fe200078e00ff */
[----:B------:R-:W-:Y:S01]  /*2580*/  IABS R84, R232 ;  /* 0x000000e800547213 */ /* 0x000fe20000000000 */
[----:B------:R-:W-:Y:S01]  /*2590*/  STL [R1+0xb5c], R232 ;  /* 0x000b5ce801007387 */ /* 0x000fe20000100800 */
[----:B------:R-:W-:Y:S01]  /*25a0*/  @!P4 IADD3 R95, R95, -R5, RZ ;  /* 0x800000055f5fc210 */ /* 0x000fe20007ffe0ff */
[----:B------:R-:W-:-:S02]  /*25b0*/  IMAD.MOV R10, RZ, RZ, -R10 ;  /* 0x000000ffff0a7224 */ /* 0x000fc400078e0a0a */
[C---:B------:R-:W-:Y:S01]  /*25c0*/  IMAD R88, R5.reuse, R7, R88 ;  /* 0x0000000705587224 */ /* 0x040fe200078e0258 */
[----:B------:R-:W-:Y:S01]  /*25d0*/  STL [R1+0xb4c], R231 ;  /* 0x000b4ce701007387 */ /* 0x000fe20000100800 */
[C---:B------:R-:W-:Y:S01]  /*25e0*/  IMAD R87, R5.reuse, R8, R14 ;  /* 0x0000000805577224 */ /* 0x040fe200078e020e */
[----:B------:R-:W-:Y:S01]  /*25f0*/  IABS R14, R229 ;  /* 0x000000e5000e7213 */ /* 0x000fe20000000000 */
[----:B------:R-:W-:Y:S01]  /*2600*/  VIADD R226, R0, 0x39 ;  /* 0x0000003900e27836 */ /* 0x000fe20000000000 */
[C---:B------:R-:W-:Y:S01]  /*2610*/  ISETP.GT.U32.AND P4, PT, R5.reuse, R88, PT ;  /* 0x000000580500720c */ /* 0x040fe20003f84070 */
[----:B------:R-:W-:Y:S01]  /*2620*/  @!P3 IMAD.IADD R90, R90, 0x1, -R5 ;  /* 0x000000015a5ab824 */ /* 0x000fe200078e0a05 */
[----:B------:R-:W-:Y:S01]  /*2630*/  ISETP.GT.U32.AND P3, PT, R5, R96, PT ;  /* 0x000000600500720c */ /* 0x000fe20003f64070 */
[----:B------:R-:W-:Y:S01]  /*2640*/  IMAD.MOV R9, RZ, RZ, -R9 ;  /* 0x000000ffff097224 */ /* 0x000fe200078e0a09 */
[----:B------:R-:W-:Y:S01]  /*2650*/  IABS R78, R226 ;  /* 0x000000e2004e7213 */ /* 0x000fe20000000000 */
[----:B------:R-:W-:-:S02]  /*2660*/  VIADD R230, R0, 0x35 ;  /* 0x0000003500e67836 */ /* 0x000fc40000000000 */
[----:B------:R-:W-:-:S03]  /*2670*/  IMAD.HI.U32 R7, R3, R12, RZ ;  /* 0x0000000c03077227 */ /* 0x000fc600078e00ff */
[----:B------:R-:W-:Y:S01]  /*2680*/  IABS R82, R230 ;  /* 0x000000e600527213 */ /* 0x000fe20000000000 */
[----:B------:R-:W-:Y:S01]  /*2690*/  IMAD R85, R5, R10, R16 ;  /* 0x0000000a05557224 */ /* 0x000fe200078e0210 */
[----:B------:R-:W-:Y:S01]  /*26a0*/  STL [R1+0xb44], R230 ;  /* 0x000b44e601007387 */ /* 0x000fe20000100800 */
[----:B------:R-:W-:Y:S01]  /*26b0*/  @!P2 IMAD.IADD R97, R97, 0x1, -R5 ;  /* 0x000000016161a824 */ /* 0x000fe200078e0a05 */
[C---:B------:R-:W-:Y:S01]  /*26c0*/  ISETP.GT.U32.AND P2, PT, R5.reuse, R91, PT ;  /* 0x0000005b0500720c */ /* 0x040fe20003f44070 */
[----:B------:R-:W-:Y:S01]  /*26d0*/  IMAD R86, R5, R9, R86 ;  /* 0x0000000905567224 */ /* 0x000fe200078e0256 */
[----:B------:R-:W-:Y:S01]  /*26e0*/  STL [R1+0xb34], R229 ;  /* 0x000b34e501007387 */ /* 0x000fe20000100800 */
[----:B------:R-:W-:Y:S02]  /*26f0*/  IMAD.MOV R7, RZ, RZ, -R7 ;  /* 0x000000ffff077224 */ /* 0x000fe400078e0a07 */
[----:B------:R-:W-:-:S04]  /*2700*/  IMAD.HI.U32 R4, R3, R84, RZ ;  /* 0x0000005403047227 */ /* 0x000fc800078e00ff */
[----:B------:R-:W-:-:S04]  /*2710*/  IMAD.HI.U32 R9, R3, R14, RZ ;  /* 0x0000000e03097227 */ /* 0x000fc800078e00ff */
[--C-:B------:R-:W-:Y:S01]  /*2720*/  @!P6 IMAD.IADD R100, R100, 0x1, -R5.reuse ;  /* 0x000000016464e824 */ /* 0x100fe200078e0a05 */
[C---:B------:R-:W-:Y:S01]  /*2730*/  ISETP.GT.U32.AND P6, PT, R5.reuse, R93, PT ;  /* 0x0000005d0500720c */ /* 0x040fe20003fc4070 */
[----:B------:R-:W-:Y:S01]  /*2740*/  @!P1 IMAD.IADD R92, R92, 0x1, -R5 ;  /* 0x000000015c5c9824 */ /* 0x000fe200078e0a05 */
[C---:B------:R-:W-:Y:S01]  /*2750*/  ISETP.GT.U32.AND P1, PT, R5.reuse, R85, PT ;  /* 0x000000550500720c */ /* 0x040fe20003f24070 */
[----:B------:R-:W-:Y:S02]  /*2760*/  IMAD R83, R5, R7, R12 ;  /* 0x0000000705537224 */ /* 0x000fe400078e020c */
[----:B------:R-:W-:Y:S02]  /*2770*/  IMAD.MOV R4, RZ, RZ, -R4 ;  /* 0x000000ffff047224 */ /* 0x000fe400078e0a04 */
[----:B------:R-:W-:Y:S02]  /*2780*/  IMAD.MOV R9, RZ, RZ, -R9 ;  /* 0x000000ffff097224 */ /* 0x000fe400078e0a09 */
[----:B------:R-:W-:-:S02]  /*2790*/  VIADD R225, R0, 0x3a ;  /* 0x0000003a00e17836 */ /* 0x000fc40000000000 */
[----:B------:R-:W-:-:S04]  /*27a0*/  IMAD.HI.U32 R7, R3, R78, RZ ;  /* 0x0000004e03077227 */ /* 0x000fc800078e00ff */
[--C-:B------:R-:W-:Y:S01]  /*27b0*/  @!P0 IMAD.IADD R94, R94, 0x1, -R5.reuse ;  /* 0x000000015e5e8824 */ /* 0x100fe200078e0a05 */
[----:B------:R-:W-:Y:S01]  /*27c0*/  ISETP.GT.U32.AND P0, PT, R5, R87, PT ;  /* 0x000000570500720c */ /* 0x000fe20003f04070 */
[----:B------:R-:W-:Y:S01]  /*27d0*/  @!P5 IMAD.IADD R89, R89, 0x1, -R5 ;  /* 0x000000015959d824 */ /* 0x000fe200078e0a05 */
[----:B------:R-:W-:Y:S01]  /*27e0*/  ISETP.GT.U32.AND P5, PT, R5, R95, PT ;  /* 0x0000005f0500720c */ /* 0x000fe20003fa4070 */
[----:B------:R-:W-:-:S04]  /*27f0*/  IMAD.HI.U32 R8, R3, R82, RZ ;  /* 0x0000005203087227 */ /* 0x000fc800078e00ff */
[C---:B------:R-:W-:Y:S02]  /*2800*/  IMAD R84, R5.reuse, R4, R84 ;  /* 0x0000000405547224 */ /* 0x040fe400078e0254 */
[C---:B------:R-:W-:Y:S01]  /*2810*/  IMAD R81, R5.reuse, R9, R14 ;  /* 0x0000000905517224 */ /* 0x040fe200078e020e */
[----:B------:R-:W-:Y:S01]  /*2820*/  IABS R14, R225 ;  /* 0x000000e1000e7213 */ /* 0x000fe20000000000 */
[----:B------:R-:W-:Y:S02]  /*2830*/  IMAD.MOV R7, RZ, RZ, -R7 ;  /* 0x000000ffff077224 */ /* 0x000fe400078e0a07 */
[----:B------:R-:W-:Y:S01]  /*2840*/  @!P3 IMAD.IADD R96, R96, 0x1, -R5 ;  /* 0x000000016060b824 */ /* 0x000fe200078e0a05 */
[----:B------:R-:W-:Y:S01]  /*2850*/  ISETP.GT.U32.AND P3, PT, R5, R90, PT ;  /* 0x0000005a0500720c */ /* 0x000fe20003f64070 */
[----:B------:R-:W-:Y:S01]  /*2860*/  IMAD.MOV R8, RZ, RZ, -R8 ;  /* 0x000000ffff087224 */ /* 0x000fe200078e0a08 */
[----:B------:R-:W-:Y:S01]  /*2870*/  @!P5 IADD3 R95, R95, -R5, RZ ;  /* 0x800000055f5fd210 */ /* 0x000fe20007ffe0ff */
[----:B------:R-:W-:Y:S01]  /*2880*/  VIADD R227, R0, 0x38 ;  /* 0x0000003800e37836 */ /* 0x000fe20000000000 */
[C---:B------:R-:W-:Y:S01]  /*2890*/  ISETP.GT.U32.AND P5, PT, R5.reuse, R89, PT ;  /* 0x000000590500720c */ /* 0x040fe20003fa4070 */
[----:B------:R-:W-:-:S02]  /*28a0*/  IMAD R78, R5, R7, R78 ;  /* 0x00000007054e7224 */ /* 0x000fc400078e024e */
[--C-:B------:R-:W-:Y:S01]  /*28b0*/  @!P2 IMAD.IADD R91, R91, 0x1, -R5.reuse ;  /* 0x000000015b5ba824 */ /* 0x100fe200078e0a05 */
[C---:B------:R-:W-:Y:S01]  /*28c0*/  ISETP.GT.U32.AND P2, PT, R5.reuse, R84, PT ;  /* 0x000000540500720c */ /* 0x040fe20003f44070 */
[C---:B------:R-:W-:Y:S01]  /*28d0*/  VIADD R228, R0.reuse, 0x37 ;  /* 0x0000003700e47836 */ /* 0x040fe20000000000 */
[----:B------:R-:W-:Y:S01]  /*28e0*/  IABS R12, R227 ;  /* 0x000000e3000c7213 */ /* 0x000fe20000000000 */
[----:B------:R-:W-:Y:S02]  /*28f0*/  IMAD R82, R5, R8, R82 ;  /* 0x0000000805527224 */ /* 0x000fe400078e0252 */
[----:B------:R-:W-:Y:S01]  /*2900*/  VIADD R224, R0, 0x3b ;  /* 0x0000003b00e07836 */ /* 0x000fe20000000000 */
[----:B------:R-:W-:Y:S01]  /*2910*/  IABS R80, R228 ;  /* 0x000000e400507213 */ /* 0x000fe20000000000 */
[----:B------:R-:W-:Y:S01]  /*2920*/  IMAD.HI.U32 R8, R3, R14, RZ ;  /* 0x0000000e03087227 */ /* 0x000fe200078e00ff */
[----:B------:R-:W-:Y:S02]  /*2930*/  STL [R1+0xb2c], R228 ;  /* 0x000b2ce401007387 */ /* 0x000fe40000100800 */
[----:B------:R-:W-:Y:S01]  /*2940*/  IABS R76, R224 ;  /* 0x000000e0004c7213 */ /* 0x000fe20000000000 */
[--C-:B------:R-:W-:Y:S01]  /*2950*/  @!P6 IMAD.IADD R93, R93, 0x1, -R5.reuse ;  /* 0x000000015d5de824 */ /* 0x100fe200078e0a05 */
[C---:B------:R-:W-:Y:S01]  /*2960*/  ISETP.GT.U32.AND P6, PT, R5.reuse, R99, PT ;  /* 0x000000630500720c */ /* 0x040fe20003fc4070 */
[--C-:B------:R-:W-:Y:S01]  /*2970*/  @!P4 IMAD.IADD R88, R88, 0x1, -R5.reuse ;  /* 0x000000015858c824 */ /* 0x100fe200078e0a05 */
[----:B------:R-:W-:Y:S01]  /*2980*/  ISETP.GT.U32.AND P4, PT, R5, R94, PT ;  /* 0x0000005e0500720c */ /* 0x000fe20003f84070 */
[--C-:B------:R-:W-:Y:S01]  /*2990*/  @!P1 IMAD.IADD R85, R85, 0x1, -R5.reuse ;  /* 0x0000000155559824 */ /* 0x100fe200078e0a05 */
        /* <DEDUP_REMOVED lines=8> */
[----:B------:R-:W-:Y:S01]  /*2a20*/  STL [R1+0xb04], R225 ;  /* 0x000b04e101007387 */ /* 0x000fe20000100800 */
[----:B------:R-:W-:Y:S01]  /*2a30*/  @!P3 IMAD.IADD R90, R90, 0x1, -R5 ;  /* 0x000000015a5ab824 */ /* 0x000fe200078e0a05 */
[----:B------:R-:W-:Y:S01]  /*2a40*/  ISETP.GT.U32.AND P3, PT, R5, R83, PT ;  /* 0x000000530500720c */ /* 0x000fe20003f64070 */
[C---:B------:R-:W-:Y:S01]  /*2a50*/  IMAD.HI.U32 R10, R3.reuse, R80, RZ ;  /* 0x00000050030a7227 */ /* 0x040fe200078e00ff */
[----:B------:R-:W-:Y:S03]  /*2a60*/  STL [R1+0xafc], R224 ;  /* 0x000afce001007387 */ /* 0x000fe60000100800 */
[----:B------:R-:W-:Y:S01]  /*2a70*/  VIADD R223, R0, 0x3c ;  /* 0x0000003c00df7836 */ /* 0x000fe20000000000 */
[----:B------:R-:W-:Y:S01]  /*2a80*/  IADD3 R10, -R10, RZ, RZ ;  /* 0x000000ff0a0a7210 */ /* 0x000fe20007ffe1ff */
[----:B------:R-:W-:-:S03]  /*2a90*/  IMAD.HI.U32 R9, R3, R76, RZ ;  /* 0x0000004c03097227 */ /* 0x000fc600078e00ff */
[----:B------:R-:W-:Y:S01]  /*2aa0*/  IABS R16, R223 ;  /* 0x000000df00107213 */ /* 0x000fe20000000000 */
[----:B------:R-:W-:Y:S01]  /*2ab0*/  IMAD.MOV R4, RZ, RZ, -R4 ;  /* 0x000000ffff047224 */ /* 0x000fe200078e0a04 */
[----:B------:R-:W-:Y:S01]  /*2ac0*/  STL [R1+0xaec], R223 ;  /* 0x000aecdf01007387 */ /* 0x000fe20000100800 */
[----:B------:R-:W-:Y:S02]  /*2ad0*/  VIADD R221, R0, 0x3e ;  /* 0x0000003e00dd7836 */ /* 0x000fe40000000000 */
[----:B------:R-:W-:Y:S01]  /*2ae0*/  @!P2 IMAD.IADD R84, R84, 0x1, -R5 ;  /* 0x000000015454a824 */ /* 0x000fe200078e0a05 */
[C---:B------:R-:W-:Y:S01]  /*2af0*/  ISETP.GT.U32.AND P2, PT, R5.reuse, R77, PT ;  /* 0x0000004d0500720c */ /* 0x040fe20003f44070 */
[----:B------:R-:W-:Y:S02]  /*2b00*/  IMAD.MOV R9, RZ, RZ, -R9 ;  /* 0x000000ffff097224 */ /* 0x000fe400078e0a09 */
[----:B------:R-:W-:Y:S01]  /*2b10*/  @!P4 IMAD.IADD R94, R94, 0x1, -R5 ;  /* 0x000000015e5ec824 */ /* 0x000fe200078e0a05 */
[C---:B------:R-:W-:Y:S01]  /*2b20*/  ISETP.GT.U32.AND P4, PT, R5.reuse, R88, PT ;  /* 0x000000580500720c */ /* 0x040fe20003f84070 */
[----:B------:R-:W-:Y:S01]  /*2b30*/  IMAD R79, R5, R4, R12 ;  /* 0x00000004054f7224 */ /* 0x000fe200078e020c */
[----:B------:R-:W-:Y:S01]  /*2b40*/  IABS R12, R221 ;  /* 0x000000dd000c7213 */ /* 0x000fe20000000000 */
[----:B------:R-:W-:-:S02]  /*2b50*/  VIADD R222, R0, 0x3d ;  /* 0x0000003d00de7836 */ /* 0x000fc40000000000 */
[--C-:B------:R-:W-:Y:S01]  /*2b60*/  @!P1 IMAD.IADD R78, R78, 0x1, -R5.reuse ;  /* 0x000000014e4e9824 */ /* 0x100fe200078e0a05 */
[C---:B------:R-:W-:Y:S01]  /*2b70*/  ISETP.GT.U32.AND P1, PT, R5.reuse, R84, PT ;  /* 0x000000540500720c */ /* 0x040fe20003f24070 */
[----:B------:R-:W-:Y:S01]  /*2b80*/  IMAD R76, R5, R9, R76 ;  /* 0x00000009054c7224 */ /* 0x000fe200078e024c */
[----:B------:R-:W-:Y:S01]  /*2b90*/  IABS R74, R222 ;  /* 0x000000de004a7213 */ /* 0x000fe20000000000 */
[--C-:B------:R-:W-:Y:S01]  /*2ba0*/  @!P0 IMAD.IADD R93, R93, 0x1, -R5.reuse ;  /* 0x000000015d5d8824 */ /* 0x100fe200078e0a05 */
[----:B------:R-:W-:Y:S01]  /*2bb0*/  ISETP.GT.U32.AND P0, PT, R5, R86, PT ;  /* 0x000000560500720c */ /* 0x000fe20003f04070 */
[----:B------:R-:W-:Y:S01]  /*2bc0*/  @!P5 IMAD.IADD R89, R89, 0x1, -R5 ;  /* 0x000000015959d824 */ /* 0x000fe200078e0a05 */
[C---:B------:R-:W-:Y:S01]  /*2bd0*/  ISETP.GT.U32.AND P5, PT, R5.reuse, R82, PT ;  /* 0x000000520500720c */ /* 0x040fe20003fa4070 */
[----:B------:R-:W-:Y:S01]  /*2be0*/  IMAD R80, R5, R10, R80 ;  /* 0x0000000a05507224 */ /* 0x000fe200078e0250 */
[----:B------:R-:W-:Y:S01]  /*2bf0*/  STL [R1+0xae4], R222 ;  /* 0x000ae4de01007387 */ /* 0x000fe20000100800 */
[----:B------:R-:W-:-:S03]  /*2c00*/  IMAD.HI.U32 R10, R3, R16, RZ ;  /* 0x00000010030a7227 */ /* 0x000fc600078e00ff */
[----:B------:R-:W-:Y:S01]  /*2c10*/  STL [R1+0xac8], R221 ;  /* 0x000ac8dd01007387 */ /* 0x000fe20000100800 */
[----:B------:R-:W-:-:S03]  /*2c20*/  IMAD.HI.U32 R7, R3, R12, RZ ;  /* 0x0000000c03077227 */ /* 0x000fc600078e00ff */
[----:B------:R-:W-:Y:S01]  /*2c30*/  STL [R1+0xabc], R220 ;  /* 0x000abcdc01007387 */ /* 0x000fe20000100800 */
[----:B------:R-:W-:Y:S02]  /*2c40*/  VIADD R219, R0, 0x40 ;  /* 0x0000004000db7836 */ /* 0x000fe40000000000 */
[--C-:B------:R-:W-:Y:S01]  /*2c50*/  @!P6 IMAD.IADD R99, R99, 0x1, -R5.reuse ;  /* 0x000000016363e824 */ /* 0x100fe200078e0a05 */
[----:B------:R-:W-:Y:S01]  /*2c60*/  ISETP.GT.U32.AND P6, PT, R5, R87, PT ;  /* 0x000000570500720c */ /* 0x000fe20003fc4070 */
[----:B------:R-:W-:Y:S01]  /*2c70*/  @!P3 IMAD.IADD R83, R83, 0x1, -R5 ;  /* 0x000000015353b824 */ /* 0x000fe200078e0a05 */
[----:B------:R-:W-:Y:S01]  /*2c80*/  ISETP.GT.U32.AND P3, PT, R5, R76, PT ;  /* 0x0000004c0500720c */ /* 0x000fe20003f64070 */
[----:B------:R-:W-:Y:S01]  /*2c90*/  IMAD.MOV R10, RZ, RZ, -R10 ;  /* 0x000000ffff0a7224 */ /* 0x000fe200078e0a0a */
[----:B------:R-:W-:Y:S01]  /*2ca0*/  IABS R14, R219 ;  /* 0x000000db000e7213 */ /* 0x000fe20000000000 */
[----:B------:R-:W-:Y:S01]  /*2cb0*/  IMAD.MOV R7, RZ, RZ, -R7 ;  /* 0x000000ffff077224 */ /* 0x000fe200078e0a07 */
[----:B------:R-:W-:Y:S01]  /*2cc0*/  @!P5 IADD3 R82, R82, -R5, RZ ;  /* 0x800000055252d210 */ /* 0x000fe20007ffe0ff */
[----:B------:R-:W-:Y:S01]  /*2cd0*/  VIADD R217, R0, 0x42 ;  /* 0x0000004200d97836 */ /* 0x000fe20000000000 */
[----:B------:R-:W-:Y:S01]  /*2ce0*/  STL [R1+0xab4], R219 ;  /* 0x000ab4db01007387 */ /* 0x000fe20000100800 */
[----:B------:R-:W-:-:S04]  /*2cf0*/  IMAD.HI.U32 R4, R3, R74, RZ ;  /* 0x0000004a03047227 */ /* 0x000fc800078e00ff */
[--C-:B------:R-:W-:Y:S01]  /*2d00*/  @!P2 IMAD.IADD R77, R77, 0x1, -R5.reuse ;  /* 0x000000014d4da824 */ /* 0x100fe200078e0a05 */
[C---:B------:R-:W-:Y:S01]  /*2d10*/  ISETP.GT.U32.AND P2, PT, R5.reuse, R83, PT ;  /* 0x000000530500720c */ /* 0x040fe20003f44070 */
[C---:B------:R-:W-:Y:S02]  /*2d20*/  IMAD R75, R5.reuse, R10, R16 ;  /* 0x0000000a054b7224 */ /* 0x040fe400078e0210 */
[--C-:B------:R-:W-:Y:S01]  /*2d30*/  @!P4 IMAD.IADD R88, R88, 0x1, -R5.reuse ;  /* 0x000000015858c824 */ /* 0x100fe200078e0a05 */
[C---:B------:R-:W-:Y:S01]  /*2d40*/  ISETP.GT.U32.AND P4, PT, R5.reuse, R81, PT ;  /* 0x000000510500720c */ /* 0x040fe20003f84070 */
[C---:B------:R-:W-:Y:S01]  /*2d50*/  IMAD R73, R5.reuse, R7, R12 ;  /* 0x0000000705497224 */ /* 0x040fe200078e020c */
[----:B------:R-:W-:Y:S01]  /*2d60*/  IABS R12, R217 ;  /* 0x000000d9000c7213 */ /* 0x000fe20000000000 */
[----:B------:R-:W-:Y:S01]  /*2d70*/  IMAD.MOV R4, RZ, RZ, -R4 ;  /* 0x000000ffff047224 */ /* 0x000fe200078e0a04 */
[C---:B------:R-:W-:Y:S01]  /*2d80*/  ISETP.GT.U32.AND P5, PT, R5.reuse, R75, PT ;  /* 0x0000004b0500720c */ /* 0x040fe20003fa4070 */
[----:B------:R-:W-:Y:S01]  /*2d90*/  @!P1 IMAD.IADD R84, R84, 0x1, -R5 ;  /* 0x0000000154549824 */ /* 0x000fe200078e0a05 */
[----:B------:R-:W-:Y:S01]  /*2da0*/  ISETP.GT.U32.AND P1, PT, R5, R78, PT ;  /* 0x0000004e0500720c */ /* 0x000fe20003f24070 */
[----:B------:R-:W-:-:S02]  /*2db0*/  VIADD R218, R0, 0x41 ;  /* 0x0000004100da7836 */ /* 0x000fc40000000000 */
[----:B------:R-:W-:-:S03]  /*2dc0*/  IMAD.HI.U32 R9, R3, R14, RZ ;  /* 0x0000000e03097227 */ /* 0x000fc600078e00ff */
[----:B------:R-:W-:Y:S01]  /*2dd0*/  IABS R70, R218 ;  /* 0x000000da00467213 */ /* 0x000fe20000000000 */
[----:B------:R-:W-:Y:S01]  /*2de0*/  @!P0 IMAD.IADD R86, R86, 0x1, -R5 ;  /* 0x0000000156568824 */ /* 0x000fe200078e0a05 */
[C---:B------:R-:W-:Y:S01]  /*2df0*/  ISETP.GT.U32.AND P0, PT, R5.reuse, R79, PT ;  /* 0x0000004f0500720c */ /* 0x040fe20003f04070 */
[----:B------:R-:W-:Y:S01]  /*2e00*/  IMAD R74, R5, R4, R74 ;  /* 0x00000004054a7224 */ /* 0x000fe200078e024a */
[----:B------:R-:W-:Y:S01]  /*2e10*/  STL [R1+0xaa4], R218 ;  /* 0x000aa4da01007387 */ /* 0x000fe20000100800 */
[----:B------:R-:W-:-:S03]  /*2e20*/  IMAD.HI.U32 R4, R3, R12, RZ ;  /* 0x0000000c03047227 */ /* 0x000fc600078e00ff */
[----:B------:R-:W-:Y:S01]  /*2e30*/  STL [R1+0xa9c], R217 ;  /* 0x000a9cd901007387 */ /* 0x000fe20000100800 */
[----:B------:R-:W-:Y:S01]  /*2e40*/  IMAD.MOV R9, RZ, RZ, -R9 ;  /* 0x000000ffff097224 */ /* 0x000fe200078e0a09 */
[----:B------:R-:W-:Y:S01]  /*2e50*/  IADD3 R4, -R4, RZ, RZ ;  /* 0x000000ff04047210 */ /* 0x000fe20007ffe1ff */
[----:B------:R-:W-:Y:S02]  /*2e60*/  VIADD R212, R0, 0x47 ;  /* 0x0000004700d47836 */ /* 0x000fe40000000000 */
[--C-:B------:R-:W-:Y:S01]  /*2e70*/  @!P6 IMAD.IADD R87, R87, 0x1, -R5.reuse ;  /* 0x000000015757e824 */ /* 0x100fe200078e0a05 */
[C---:B------:R-:W-:Y:S01]  /*2e80*/  ISETP.GT.U32.AND P6, PT, R5.reuse, R80, PT ;  /* 0x000000500500720c */ /* 0x040fe20003fc4070 */
[----:B------:R-:W-:Y:S01]  /*2e90*/  @!P3 IMAD.IADD R76, R76, 0x1, -R5 ;  /* 0x000000014c4cb824 */ /* 0x000fe200078e0a05 */
[C---:B------:R-:W-:Y:S01]  /*2ea0*/  ISETP.GT.U32.AND P3, PT, R5.reuse, R82, PT ;  /* 0x000000520500720c */ /* 0x040fe20003f64070 */
[----:B------:R-:W-:Y:S01]  /*2eb0*/  VIADD R216, R0, 0x43 ;  /* 0x0000004300d87836 */ /* 0x000fe20000000000 */
[----:B------:R-:W-:Y:S01]  /*2ec0*/  IABS R64, R212 ;  /* 0x000000d400407213 */ /* 0x000fe20000000000 */
[----:B------:R-:W-:-:S02]  /*2ed0*/  IMAD R71, R5, R9, R14 ;  /* 0x0000000905477224 */ /* 0x000fc400078e020e */
[--C-:B------:R-:W-:Y:S01]  /*2ee0*/  @!P2 IMAD.IADD R83, R83, 0x1, -R5.reuse ;  /* 0x000000015353a824 */ /* 0x100fe200078e0a05 */
[----:B------:R-:W-:Y:S01]  /*2ef0*/  ISETP.GT.U32.AND P2, PT, R5, R77, PT ;  /* 0x0000004d0500720c */ /* 0x000fe20003f44070 */
[----:B------:R-:W-:Y:S01]  /*2f00*/  IMAD.HI.U32 R10, R3, R70, RZ ;  /* 0x00000046030a7227 */ /* 0x000fe200078e00ff */
[----:B------:R-:W-:Y:S01]  /*2f10*/  IABS R68, R216 ;  /* 0x000000d800447213 */ /* 0x000fe20000000000 */
[----:B------:R-:W-:Y:S02]  /*2f20*/  STL [R1+0xa8c], R216 ;  /* 0x000a8cd801007387 */ /* 0x000fe40000100800 */
[--C-:B------:R-:W-:Y:S01]  /*2f30*/  @!P4 IMAD.IADD R81, R81, 0x1, -R5.reuse ;  /* 0x000000015151c824 */ /* 0x100fe200078e0a05 */
[C---:B------:R-:W-:Y:S01]  /*2f40*/  ISETP.GT.U32.AND P4, PT, R5.reuse, R74, PT ;  /* 0x0000004a0500720c */ /* 0x040fe20003f84070 */
[----:B------:R-:W-:Y:S01]  /*2f50*/  @!P1 IMAD.IADD R78, R78, 0x1, -R5 ;  /* 0x000000014e4e9824 */ /* 0x000fe200078e0a05 */
[C---:B------:R-:W-:Y:S01]  /*2f60*/  ISETP.GT.U32.AND P1, PT, R5.reuse, R71, PT ;  /* 0x000000470500720c */ /* 0x040fe20003f24070 */
[C---:B------:R-:W-:Y:S01]  /*2f70*/  IMAD R69, R5.reuse, R4, R12 ;  /* 0x0000000405457224 */ /* 0x040fe200078e020c */
[----:B------:R-:W-:Y:S01]  /*2f80*/  @!P3 IADD3 R82, R82, -R5, RZ ;  /* 0x800000055252b210 */ /* 0x000fe20007ffe0ff */
[----:B------:R-:W-:Y:S01]  /*2f90*/  IMAD.MOV R10, RZ, RZ, -R10 ;  /* 0x000000ffff0a7224 */ /* 0x000fe200078e0a0a */
[----:B------:R-:W-:Y:S01]  /*2fa0*/  ISETP.GT.U32.AND P3, PT, R5, R76, PT ;  /* 0x0000004c0500720c */ /* 0x000fe20003f64070 */
[----:B------:R-:W-:-:S02]  /*2fb0*/  VIADD R211, R0, 0x48 ;  /* 0x0000004800d37836 */ /* 0x000fc40000000000 */
[----:B------:R-:W-:-:S03]  /*2fc0*/  IMAD.HI.U32 R4, R3, R64, RZ ;  /* 0x0000004003047227 */ /* 0x000fc600078e00ff */
[----:B------:R-:W-:Y:S01]  /*2fd0*/  IABS R12, R211 ;  /* 0x000000d3000c7213 */ /* 0x000fe20000000000 */
[--C-:B------:R-:W-:Y:S01]  /*2fe0*/  @!P0 IMAD.IADD R79, R79, 0x1, -R5.reuse ;  /* 0x000000014f4f8824 */ /* 0x100fe200078e0a05 */
[----:B------:R-:W-:Y:S01]  /*2ff0*/  ISETP.GT.U32.AND P0, PT, R5, R85, PT ;  /* 0x000000550500720c */ /* 0x000fe20003f04070 */
[----:B------:R-:W-:Y:S01]  /*3000*/  @!P5 IMAD.IADD R75, R75, 0x1, -R5 ;  /* 0x000000014b4bd824 */ /* 0x000fe200078e0a05 */
[----:B------:R-:W-:Y:S01]  /*3010*/  ISETP.GT.U32.AND P5, PT, R5, R81, PT ;  /* 0x000000510500720c */ /* 0x000fe20003fa4070 */
[----:B------:R-:W-:Y:S02]  /*3020*/  VIADD R215, R0, 0x44 ;  /* 0x0000004400d77836 */ /* 0x000fe40000000000 */
[----:B------:R-:W-:-:S03]  /*3030*/  IMAD.HI.U32 R7, R3, R68, RZ ;  /* 0x0000004403077227 */ /* 0x000fc600078e00ff */
[----:B------:R-:W-:Y:S01]  /*3040*/  IABS R14, R215 ;  /* 0x000000d7000e7213 */ /* 0x000fe20000000000 */
[----:B------:R-:W-:Y:S01]  /*3050*/  IMAD.HI.U32 R8, R3, R72, RZ ;  /* 0x0000004803087227 */ /* 0x000fe200078e00ff */
[----:B------:R-:W-:Y:S03]  /*3060*/  STL [R1+0xa84], R215 ;  /* 0x000a84d701007387 */ /* 0x000fe60000100800 */
[C---:B------:R-:W-:Y:S02]  /*3070*/  IMAD R70, R5.reuse, R10, R70 ;  /* 0x0000000a05467224 */ /* 0x040fe400078e0246 */
[----:B------:R-:W-:Y:S02]  /*3080*/  IMAD.MOV R4, RZ, RZ, -R4 ;  /* 0x000000ffff047224 */ /* 0x000fe400078e0a04 */
[----:B------:R-:W-:Y:S01]  /*3090*/  @!P6 IMAD.IADD R80, R80, 0x1, -R5 ;  /* 0x000000015050e824 */ /* 0x000fe200078e0a05 */
[----:B------:R-:W-:Y:S01]  /*30a0*/  ISETP.GT.U32.AND P6, PT, R5, R86, PT ;  /* 0x000000560500720c */ /* 0x000fe20003fc4070 */
[----:B------:R-:W-:-:S02]  /*30b0*/  IMAD.MOV R7, RZ, RZ, -R7 ;  /* 0x000000ffff077224 */ /* 0x000fc400078e0a07 */
[----:B------:R-:W-:Y:S02]  /*30c0*/  IMAD.MOV R8, RZ, RZ, -R8 ;  /* 0x000000ffff087224 */ /* 0x000fe400078e0a08 */
[C---:B------:R-:W-:Y:S02]  /*30d0*/  VIADD R214, R0.reuse, 0x45 ;  /* 0x0000004500d67836 */ /* 0x040fe40000000000 */
[----:B------:R-:W-:Y:S02]  /*30e0*/  IMAD R64, R5, R4, R64 ;  /* 0x0000000405407224 */ /* 0x000fe400078e0240 */
[----:B------:R-:W-:Y:S01]  /*30f0*/  @!P2 IMAD.IADD R77, R77, 0x1, -R5 ;  /* 0x000000014d4da824 */ /* 0x000fe200078e0a05 */
[C---:B------:R-:W-:Y:S01]  /*3100*/  ISETP.GT.U32.AND P2, PT, R5.reuse, R70, PT ;  /* 0x000000460500720c */ /* 0x040fe20003f44070 */
[C---:B------:R-:W-:Y:S01]  /*3110*/  IMAD R68, R5.reuse, R7, R68 ;  /* 0x0000000705447224 */ /* 0x040fe200078e0244 */
[----:B------:R-:W-:Y:S01]  /*3120*/  IABS R66, R214 ;  /* 0x000000d600427213 */ /* 0x000fe20000000000 */
[----:B------:R-:W-:Y:S01]  /*3130*/  IMAD R72, R5, R8, R72 ;  /* 0x0000000805487224 */ /* 0x000fe200078e0248 */
[----:B------:R-:W-:Y:S01]  /*3140*/  STL [R1+0xa7c], R214 ;  /* 0x000a7cd601007387 */ /* 0x000fe20000100800 */
[----:B------:R-:W-:-:S02]  /*3150*/  VIADD R210, R0, 0x49 ;  /* 0x0000004900d27836 */ /* 0x000fc40000000000 */
[----:B------:R-:W-:-:S03]  /*3160*/  IMAD.HI.U32 R7, R3, R12, RZ ;  /* 0x0000000c03077227 */ /* 0x000fc600078e00ff */
[----:B------:R-:W-:Y:S01]  /*3170*/  IABS R62, R210 ;  /* 0x000000d2003e7213 */ /* 0x000fe20000000000 */
[----:B------:R-:W-:-:S04]  /*3180*/  IMAD.HI.U32 R8, R3, R14, RZ ;  /* 0x0000000e03087227 */ /* 0x000fc800078e00ff */
[----:B------:R-:W-:Y:S01]  /*3190*/  @!P1 IMAD.IADD R71, R71, 0x1, -R5 ;  /* 0x0000000147479824 */ /* 0x000fe200078e0a05 */
[C---:B------:R-:W-:Y:S01]  /*31a0*/  ISETP.GT.U32.AND P1, PT, R5.reuse, R64, PT ;  /* 0x000000400500720c */ /* 0x040fe20003f24070 */
[----:B------:R-:W-:Y:S02]  /*31b0*/  IMAD.MOV R7, RZ, RZ, -R7 ;  /* 0x000000ffff077224 */ /* 0x000fe400078e0a07 */
[--C-:B------:R-:W-:Y:S01]  /*31c0*/  @!P4 IMAD.IADD R74, R74, 0x1, -R5.reuse ;  /* 0x000000014a4ac824 */ /* 0x100fe200078e0a05 */
[----:B------:R-:W-:Y:S01]  /*31d0*/  ISETP.GT.U32.AND P4, PT, R5, R80, PT ;  /* 0x000000500500720c */ /* 0x000fe20003f84070 */
[--C-:B------:R-:W-:Y:S01]  /*31e0*/  @!P0 IMAD.IADD R85, R85, 0x1, -R5.reuse ;  /* 0x0000000155558824 */ /* 0x100fe200078e0a05 */
[----:B------:R-:W-:Y:S01]  /*31f0*/  ISETP.GT.U32.AND P0, PT, R5, R79, PT ;  /* 0x0000004f0500720c */ /* 0x000fe20003f04070 */
[----:B------:R-:W-:Y:S01]  /*3200*/  @!P5 IMAD.IADD R81, R81, 0x1, -R5 ;  /* 0x000000015151d824 */ /* 0x000fe200078e0a05 */
[----:B------:R-:W-:Y:S01]  /*3210*/  ISETP.GT.U32.AND P5, PT, R5, R75, PT ;  /* 0x0000004b0500720c */ /* 0x000fe20003fa4070 */
[----:B------:R-:W-:-:S02]  /*3220*/  IMAD.MOV R8, RZ, RZ, -R8 ;  /* 0x000000ffff087224 */ /* 0x000fc400078e0a08 */
[----:B------:R-:W-:Y:S02]  /*3230*/  VIADD R209, R0, 0x4a ;  /* 0x0000004a00d17836 */ /* 0x000fe40000000000 */
[----:B------:R-:W-:-:S04]  /*3240*/  IMAD.HI.U32 R9, R3, R66, RZ ;  /* 0x0000004203097227 */ /* 0x000fc800078e00ff */
[C---:B------:R-:W-:Y:S02]  /*3250*/  IMAD R63, R5.reuse, R7, R12 ;  /* 0x00000007053f7224 */ /* 0x040fe400078e020c */
[--C-:B------:R-:W-:Y:S01]  /*3260*/  @!P6 IMAD.IADD R86, R86, 0x1, -R5.reuse ;  /* 0x000000015656e824 */ /* 0x100fe200078e0a05 */
[C---:B------:R-:W-:Y:S01]  /*3270*/  ISETP.GT.U32.AND P6, PT, R5.reuse, R74, PT ;  /* 0x0000004a0500720c */ /* 0x040fe20003fc4070 */
[----:B------:R-:W-:Y:S01]  /*3280*/  @!P3 IMAD.IADD R76, R76, 0x1, -R5 ;  /* 0x000000014c4cb824 */ /* 0x000fe200078e0a05 */
[C---:B------:R-:W-:Y:S01]  /*3290*/  ISETP.GT.U32.AND P3, PT, R5.reuse, R69, PT ;  /* 0x000000450500720c */ /* 0x040fe20003f64070 */
[----:B------:R-:W-:Y:S02]  /*32a0*/  VIADD R213, R0, 0x46 ;  /* 0x0000004600d57836 */ /* 0x000fe40000000000 */
[----:B------:R-:W-:Y:S01]  /*32b0*/  IMAD R67, R5, R8, R14 ;  /* 0x0000000805437224 */ /* 0x000fe200078e020e */
[----:B------:R-:W-:Y:S01]  /*32c0*/  IABS R14, R209 ;  /* 0x000000d1000e7213 */ /* 0x000fe20000000000 */
[----:B------:R-:W-:Y:S01]  /*32d0*/  IMAD.HI.U32 R8, R3, R62, RZ ;  /* 0x0000003e03087227 */ /* 0x000fe200078e00ff */
[----:B------:R-:W-:Y:S01]  /*32e0*/  IABS R16, R213 ;  /* 0x000000d500107213 */ /* 0x000fe20000000000 */
[----:B------:R-:W-:Y:S02]  /*32f0*/  STL [R1+0xa78], R213 ;  /* 0x000a78d501007387 */ /* 0x000fe40000100800 */
[----:B------:R-:W-:-:S02]  /*3300*/  IMAD.MOV R9, RZ, RZ, -R9 ;  /* 0x000000ffff097224 */ /* 0x000fc400078e0a09 */
[----:B------:R-:W-:Y:S01]  /*3310*/  @!P2 IMAD.IADD R70, R70, 0x1, -R5 ;  /* 0x000000014646a824 */ /* 0x000fe200078e0a05 */
[----:B------:R-:W-:Y:S01]  /*3320*/  ISETP.GT.U32.AND P2, PT, R5, R63, PT ;  /* 0x0000003f0500720c */ /* 0x000fe20003f44070 */
[----:B------:R-:W-:Y:S01]  /*3330*/  IMAD.MOV R8, RZ, RZ, -R8 ;  /* 0x000000ffff087224 */ /* 0x000fe200078e0a08 */
[----:B------:R-:W-:Y:S01]  /*3340*/  @!P3 IADD3 R69, R69, -R5, RZ ;  /* 0x800000054545b210 */ /* 0x000fe20007ffe0ff */
[----:B------:R-:W-:Y:S01]  /*3350*/  IMAD R66, R5, R9, R66 ;  /* 0x0000000905427224 */ /* 0x000fe200078e0242 */
[----:B------:R-:W-:Y:S01]  /*3360*/  STL [R1+0xa74], R212 ;  /* 0x000a74d401007387 */ /* 0x000fe20000100800 */
[----:B------:R-:W-:-:S03]  /*3370*/  IMAD.HI.U32 R9, R3, R14, RZ ;  /* 0x0000000e03097227 */ /* 0x000fc600078e00ff */
[----:B------:R-:W-:Y:S01]  /*3380*/  STL [R1+0xa70], R211 ;  /* 0x000a70d301007387 */ /* 0x000fe20000100800 */
[--C-:B------:R-:W-:Y:S01]  /*3390*/  @!P1 IMAD.IADD R64, R64, 0x1, -R5.reuse ;  /* 0x0000000140409824 */ /* 0x100fe200078e0a05 */
[----:B------:R-:W-:Y:S01]  /*33a0*/  ISETP.GT.U32.AND P1, PT, R5, R70, PT ;  /* 0x000000460500720c */ /* 0x000fe20003f24070 */
[C---:B------:R-:W-:Y:S01]  /*33b0*/  VIADD R208, R0.reuse, 0x4b ;  /* 0x0000004b00d07836 */ /* 0x040fe20000000000 */
[----:B------:R-:W-:Y:S01]  /*33c0*/  IADD3 R9, -R9, RZ, RZ ;  /* 0x000000ff09097210 */ /* 0x000fe20007ffe1ff */
[C---:B------:R-:W-:Y:S01]  /*33d0*/  IMAD R62, R5.reuse, R8, R62 ;  /* 0x00000008053e7224 */ /* 0x040fe200078e023e */
[----:B------:R-:W-:Y:S01]  /*33e0*/  STL [R1+0xa6c], R210 ;  /* 0x000a6cd201007387 */ /* 0x000fe20000100800 */
[----:B------:R-:W-:Y:S01]  /*33f0*/  VIADD R207, R0, 0x4c ;  /* 0x0000004c00cf7836 */ /* 0x000fe20000000000 */
[----:B------:R-:W-:Y:S01]  /*3400*/  IABS R60, R208 ;  /* 0x000000d0003c7213 */ /* 0x000fe20000000000 */
[--C-:B------:R-:W-:Y:S01]  /*3410*/  @!P4 IMAD.IADD R80, R80, 0x1, -R5.reuse ;  /* 0x000000015050c824 */ /* 0x100fe200078e0a05 */
[----:B------:R-:W-:Y:S01]  /*3420*/  ISETP.GT.U32.AND P4, PT, R5, R73, PT ;  /* 0x000000490500720c */ /* 0x000fe20003f84070 */
[--C-:B------:R-:W-:Y:S01]  /*3430*/  @!P0 IMAD.IADD R79, R79, 0x1, -R5.reuse ;  /* 0x000000014f4f8824 */ /* 0x100fe200078e0a05 */
[----:B------:R-:W-:Y:S01]  /*3440*/  ISETP.GT.U32.AND P0, PT, R5, R72, PT ;  /* 0x000000480500720c */ /* 0x000fe20003f04070 */
[----:B------:R-:W-:Y:S01]  /*3450*/  @!P5 IMAD.IADD R75, R75, 0x1, -R5 ;  /* 0x000000014b4bd824 */ /* 0x000fe200078e0a05 */
[----:B------:R-:W-:Y:S01]  /*3460*/  ISETP.GT.U32.AND P5, PT, R5, R68, PT ;  /* 0x000000440500720c */ /* 0x000fe20003fa4070 */
[----:B------:R-:W-:Y:S01]  /*3470*/  IMAD.HI.U32 R10, R3, R16, RZ ;  /* 0x00000010030a7227 */ /* 0x000fe200078e00ff */
[----:B------:R-:W-:Y:S01]  /*3480*/  IABS R12, R207 ;  /* 0x000000cf000c7213 */ /* 0x000fe20000000000 */
[----:B------:R-:W-:Y:S01]  /*3490*/  STL [R1+0xa68], R209 ;  /* 0x000a68d101007387 */ /* 0x000fe20000100800 */
[----:B------:R-:W-:Y:S01]  /*34a0*/  ISETP.GT.U32.AND P3, PT, R5, R62, PT ;  /* 0x0000003e0500720c */ /* 0x000fe20003f64070 */
[----:B------:R-:W-:-:S02]  /*34b0*/  VIADD R205, R0, 0x4e ;  /* 0x0000004e00cd7836 */ /* 0x000fc40000000000 */
[--C-:B------:R-:W-:Y:S01]  /*34c0*/  @!P6 IMAD.IADD R74, R74, 0x1, -R5.reuse ;  /* 0x000000014a4ae824 */ /* 0x100fe200078e0a05 */
[C---:B------:R-:W-:Y:S01]  /*34d0*/  ISETP.GT.U32.AND P6, PT, R5.reuse, R67, PT ;  /* 0x000000430500720c */ /* 0x040fe20003fc4070 */
[----:B------:R-:W-:Y:S01]  /*34e0*/  IMAD.MOV R10, RZ, RZ, -R10 ;  /* 0x000000ffff0a7224 */ /* 0x000fe200078e0a0a */
[----:B------:R-:W-:Y:S01]  /*34f0*/  STL [R1+0xa64], R208 ;  /* 0x000a64d001007387 */ /* 0x000fe20000100800 */
[C---:B------:R-:W-:Y:S02]  /*3500*/  VIADD R206, R0.reuse, 0x4d ;  /* 0x0000004d00ce7836 */ /* 0x040fe40000000000 */
[----:B------:R-:W-:Y:S01]  /*3510*/  IMAD R61, R5, R9, R14 ;  /* 0x00000009053d7224 */ /* 0x000fe200078e020e */
[----:B------:R-:W-:Y:S01]  /*3520*/  IABS R14, R205 ;  /* 0x000000cd000e7213 */ /* 0x000fe20000000000 */
[----:B------:R-:W-:Y:S01]  /*3530*/  @!P2 IMAD.IADD R63, R63, 0x1, -R5 ;  /* 0x000000013f3fa824 */ /* 0x000fe200078e0a05 */
[C---:B------:R-:W-:Y:S01]  /*3540*/  ISETP.GT.U32.AND P2, PT, R5.reuse, R69, PT ;  /* 0x000000450500720c */ /* 0x040fe20003f44070 */
[----:B------:R-:W-:Y:S01]  /*3550*/  IMAD R65, R5, R10, R16 ;  /* 0x0000000a05417224 */ /* 0x000fe200078e0210 */
[----:B------:R-:W-:Y:S01]  /*3560*/  IABS R58, R206 ;  /* 0x000000ce003a7213 */ /* 0x000fe20000000000 */
[----:B------:R-:W-:Y:S01]  /*3570*/  VIADD R203, R0, 0x50 ;  /* 0x0000005000cb7836 */ /* 0x000fe20000000000 */
[----:B------:R-:W-:Y:S01]  /*3580*/  STL [R1+0xa60], R207 ;  /* 0x000a60cf01007387 */ /* 0x000fe20000100800 */
[----:B------:R-:W-:-:S03]  /*3590*/  IMAD.HI.U32 R10, R3, R60, RZ ;  /* 0x0000003c030a7227 */ /* 0x000fc600078e00ff */
[----:B------:R-:W-:Y:S01]  /*35a0*/  IABS R16, R203 ;  /* 0x000000cb00107213 */ /* 0x000fe20000000000 */
[----:B------:R-:W-:Y:S01]  /*35b0*/  IMAD.HI.U32 R4, R3, R12, RZ ;  /* 0x0000000c03047227 */ /* 0x000fe200078e00ff */
[----:B------:R-:W-:Y:S03]  /*35c0*/  STL [R1+0xa5c], R206 ;  /* 0x000a5cce01007387 */ /* 0x000fe60000100800 */
[--C-:B------:R-:W-:Y:S01]  /*35d0*/  @!P1 IMAD.IADD R70, R70, 0x1, -R5.reuse ;  /* 0x0000000146469824 */ /* 0x100fe200078e0a05 */
[----:B------:R-:W-:Y:S01]  /*35e0*/  ISETP.GT.U32.AND P1, PT, R5, R64, PT ;  /* 0x000000400500720c */ /* 0x000fe20003f24070 */
[----:B------:R-:W-:Y:S01]  /*35f0*/  IMAD.MOV R10, RZ, RZ, -R10 ;  /* 0x000000ffff0a7224 */ /* 0x000fe200078e0a0a */
[----:B------:R-:W-:Y:S01]  /*3600*/  @!P2 IADD3 R69, R69, -R5, RZ ;  /* 0x800000054545a210 */ /* 0x000fe20007ffe0ff */
[----:B------:R-:W-:Y:S01]  /*3610*/  VIADD R204, R0, 0x4f ;  /* 0x0000004f00cc7836 */ /* 0x000fe20000000000 */
[----:B------:R-:W-:Y:S01]  /*3620*/  ISETP.GT.U32.AND P2, PT, R5, R63, PT ;  /* 0x0000003f0500720c */ /* 0x000fe20003f44070 */
[----:B------:R-:W-:Y:S01]  /*3630*/  IMAD.HI.U32 R8, R3, R14, RZ ;  /* 0x0000000e03087227 */ /* 0x000fe200078e00ff */
[----:B------:R-:W-:Y:S02]  /*3640*/  STL [R1+0xa58], R205 ;  /* 0x000a58cd01007387 */ /* 0x000fe40000100800 */
[----:B------:R-:W-:Y:S01]  /*3650*/  IABS R56, R204 ;  /* 0x000000cc00387213 */ /* 0x000fe20000000000 */
[----:B------:R-:W-:Y:S01]  /*3660*/  IMAD.MOV R4, RZ, RZ, -R4 ;  /* 0x000000ffff047224 */ /* 0x000fe200078e0a04 */
[----:B------:R-:W-:Y:S01]  /*3670*/  STL [R1+0xa54], R204 ;  /* 0x000a54cc01007387 */ /* 0x000fe20000100800 */
[--C-:B------:R-:W-:Y:S01]  /*3680*/  @!P4 IMAD.IADD R73, R73, 0x1, -R5.reuse ;  /* 0x000000014949c824 */ /* 0x100fe200078e0a05 */
[C---:B------:R-:W-:Y:S01]  /*3690*/  ISETP.GT.U32.AND P4, PT, R5.reuse, R66, PT ;  /* 0x000000420500720c */ /* 0x040fe20003f84070 */
[--C-:B------:R-:W-:Y:S01]  /*36a0*/  @!P0 IMAD.IADD R72, R72, 0x1, -R5.reuse ;  /* 0x0000000148488824 */ /* 0x100fe200078e0a05 */
[C---:B------:R-:W-:Y:S01]  /*36b0*/  ISETP.GT.U32.AND P0, PT, R5.reuse, R65, PT ;  /* 0x000000410500720c */ /* 0x040fe20003f04070 */
[----:B------:R-:W-:Y:S01]  /*36c0*/  @!P5 IMAD.IADD R68, R68, 0x1, -R5 ;  /* 0x000000014444d824 */ /* 0x000fe200078e0a05 */
[----:B------:R-:W-:Y:S01]  /*36d0*/  ISETP.GT.U32.AND P5, PT, R5, R61, PT ;  /* 0x0000003d0500720c */ /* 0x000fe20003fa4070 */
[----:B------:R-:W-:Y:S01]  /*36e0*/  IMAD.HI.U32 R7, R3, R58, RZ ;  /* 0x0000003a03077227 */ /* 0x000fe200078e00ff */
[----:B------:R-:W-:Y:S03]  /*36f0*/  STL [R1+0xa50], R203 ;  /* 0x000a50cb01007387 */ /* 0x000fe60000100800 */
[----:B------:R-:W-:-:S02]  /*3700*/  IMAD R60, R5, R10, R60 ;  /* 0x0000000a053c7224 */ /* 0x000fc400078e023c */
[----:B------:R-:W-:Y:S02]  /*3710*/  IMAD.MOV R8, RZ, RZ, -R8 ;  /* 0x000000ffff087224 */ /* 0x000fe400078e0a08 */
[----:B------:R-:W-:Y:S01]  /*3720*/  IMAD R59, R5, R4, R12 ;  /* 0x00000004053b7224 */ /* 0x000fe200078e020c */
[----:B------:R-:W-:Y:S01]  /*3730*/  IABS R12, R201 ;  /* 0x000000c9000c7213 */ /* 0x000fe20000000000 */
[----:B------:R-:W-:Y:S02]  /*3740*/  VIADD R198, R0, 0x55 ;  /* 0x0000005500c67836 */ /* 0x000fe40000000000 */
[--C-:B------:R-:W-:Y:S01]  /*3750*/  @!P6 IMAD.IADD R67, R67, 0x1, -R5.reuse ;  /* 0x000000014343e824 */ /* 0x100fe200078e0a05 */
[C---:B------:R-:W-:Y:S01]  /*3760*/  ISETP.GT.U32.AND P6, PT, R5.reuse, R73, PT ;  /* 0x000000490500720c */ /* 0x040fe20003fc4070 */
[----:B------:R-:W-:Y:S01]  /*3770*/  @!P3 IMAD.IADD R62, R62, 0x1, -R5 ;  /* 0x000000013e3eb824 */ /* 0x000fe200078e0a05 */
[----:B------:R-:W-:Y:S01]  /*3780*/  ISETP.GT.U32.AND P3, PT, R5, R68, PT ;  /* 0x000000440500720c */ /* 0x000fe20003f64070 */
[----:B------:R-:W-:Y:S01]  /*3790*/  IMAD.HI.U32 R10, R3, R16, RZ ;  /* 0x00000010030a7227 */ /* 0x000fe200078e00ff */
[----:B------:R-:W-:-:S03]  /*37a0*/  IABS R50, R198 ;  /* 0x000000c600327213 */ /* 0x000fc60000000000 */
[----:B------:R-:W-:Y:S02]  /*37b0*/  IMAD.MOV R7, RZ, RZ, -R7 ;  /* 0x000000ffff077224 */ /* 0x000fe400078e0a07 */
[----:B------:R-:W-:Y:S02]  /*37c0*/  VIADD R202, R0, 0x51 ;  /* 0x0000005100ca7836 */ /* 0x000fe40000000000 */
[C---:B------:R-:W-:Y:S02]  /*37d0*/  IMAD R57, R5.reuse, R8, R14 ;  /* 0x0000000805397224 */ /* 0x040fe400078e020e */
[----:B------:R-:W-:Y:S01]  /*37e0*/  IMAD.MOV R10, RZ, RZ, -R10 ;  /* 0x000000ffff0a7224 */ /* 0x000fe200078e0a0a */
[----:B------:R-:W-:Y:S01]  /*37f0*/  IABS R54, R202 ;  /* 0x000000ca00367213 */ /* 0x000fe20000000000 */
[----:B------:R-:W-:Y:S01]  /*3800*/  IMAD R58, R5, R7, R58 ;  /* 0x00000007053a7224 */ /* 0x000fe200078e023a */
[----:B------:R-:W-:Y:S01]  /*3810*/  STL [R1+0xa4c], R202 ;  /* 0x000a4cca01007387 */ /* 0x000fe20000100800 */
[----:B------:R-:W-:-:S03]  /*3820*/  IMAD.HI.U32 R9, R3, R56, RZ ;  /* 0x0000003803097227 */ /* 0x000fc600078e00ff */
[----:B------:R-:W-:Y:S01]  /*3830*/  STL [R1+0xa48], R201 ;  /* 0x000a48c901007387 */ /* 0x000fe20000100800 */
[----:B------:R-:W-:-:S04]  /*3840*/  IMAD.HI.U32 R7, R3, R12, RZ ;  /* 0x0000000c03077227 */ /* 0x000fc800078e00ff */
[----:B------:R-:W-:Y:S01]  /*3850*/  @!P1 IMAD.IADD R64, R64, 0x1, -R5 ;  /* 0x0000000140409824 */ /* 0x000fe200078e0a05 */
[C---:B------:R-:W-:Y:S01]  /*3860*/  ISETP.GT.U32.AND P1, PT, R5.reuse, R57, PT ;  /* 0x000000390500720c */ /* 0x040fe20003f24070 */
[----:B------:R-:W-:Y:S01]  /*3870*/  IMAD R55, R5, R10, R16 ;  /* 0x0000000a05377224 */ /* 0x000fe200078e0210 */
[----:B------:R-:W-:Y:S01]  /*3880*/  IABS R16, R193 ;  /* 0x000000c100107213 */ /* 0x000fe20000000000 */
[----:B------:R-:W-:Y:S02]  /*3890*/  IMAD.MOV R9, RZ, RZ, -R9 ;  /* 0x000000ffff097224 */ /* 0x000fe400078e0a09 */
[----:B------:R-:W-:-:S04]  /*38a0*/  IMAD.HI.U32 R10, R3, R50, RZ ;  /* 0x00000032030a7227 */ /* 0x000fc800078e00ff */
[----:B------:R-:W-:Y:S02]  /*38b0*/  IMAD.MOV R7, RZ, RZ, -R7 ;  /* 0x000000ffff077224 */ /* 0x000fe400078e0a07 */
[----:B------:R-:W-:Y:S02]  /*38c0*/  VIADD R197, R0, 0x56 ;  /* 0x0000005600c57836 */ /* 0x000fe40000000000 */
[--C-:B------:R-:W-:Y:S01]  /*38d0*/  @!P4 IMAD.IADD R66, R66, 0x1, -R5.reuse ;  /* 0x000000014242c824 */ /* 0x100fe200078e0a05 */
[----:B------:R-:W-:Y:S01]  /*38e0*/  ISETP.GT.U32.AND P4, PT, R5, R72, PT ;  /* 0x000000480500720c */ /* 0x000fe20003f84070 */
[----:B------:R-:W-:Y:S01]  /*38f0*/  @!P0 IMAD.IADD R65, R65, 0x1, -R5 ;  /* 0x0000000141418824 */ /* 0x000fe200078e0a05 */
[----:B------:R-:W-:Y:S01]  /*3900*/  ISETP.GT.U32.AND P0, PT, R5, R71, PT ;  /* 0x000000470500720c */ /* 0x000fe20003f04070 */
[----:B------:R-:W-:-:S04]  /*3910*/  IMAD.HI.U32 R4, R3, R54, RZ ;  /* 0x0000003603047227 */ /* 0x000fc800078e00ff */
[C---:B------:R-:W-:Y:S02]  /*3920*/  IMAD R56, R5.reuse, R9, R56 ;  /* 0x0000000905387224 */ /* 0x040fe400078e0238 */
[----:B------:R-:W-:Y:S02]  /*3930*/  IMAD.MOV R10, RZ, RZ, -R10 ;  /* 0x000000ffff0a7224 */ /* 0x000fe400078e0a0a */
[----:B------:R-:W-:Y:S01]  /*3940*/  IMAD R53, R5, R7, R12 ;  /* 0x0000000705357224 */ /* 0x000fe200078e020c */
[----:B------:R-:W-:Y:S01]  /*3950*/  IABS R12, R197 ;  /* 0x000000c5000c7213 */ /* 0x000fe20000000000 */
[--C-:B------:R-:W-:Y:S01]  /*3960*/  @!P6 IMAD.IADD R73, R73, 0x1, -R5.reuse ;  /* 0x000000014949e824 */ /* 0x100fe200078e0a05 */
[C---:B------:R-:W-:Y:S01]  /*3970*/  ISETP.GT.U32.AND P6, PT, R5.reuse, R66, PT ;  /* 0x000000420500720c */ /* 0x040fe20003fc4070 */
[----:B------:R-:W-:Y:S01]  /*3980*/  @!P3 IMAD.IADD R68, R68, 0x1, -R5 ;  /* 0x000000014444b824 */ /* 0x000fe200078e0a05 */
[----:B------:R-:W-:Y:S01]  /*3990*/  ISETP.GT.U32.AND P3, PT, R5, R62, PT ;  /* 0x0000003e0500720c */ /* 0x000fe20003f64070 */
[----:B------:R-:W-:-:S02]  /*39a0*/  IMAD.MOV R4, RZ, RZ, -R4 ;  /* 0x000000ffff047224 */ /* 0x000fc400078e0a04 */
[----:B------:R-:W-:Y:S02]  /*39b0*/  IMAD R50, R5, R10, R50 ;  /* 0x0000000a05327224 */ /* 0x000fe400078e0232 */
[----:B------:R-:W-:Y:S01]  /*39c0*/  @!P2 IMAD.IADD R63, R63, 0x1, -R5 ;  /* 0x000000013f3fa824 */ /* 0x000fe200078e0a05 */
[C---:B------:R-:W-:Y:S01]  /*39d0*/  ISETP.GT.U32.AND P2, PT, R5.reuse, R56, PT ;  /* 0x000000380500720c */ /* 0x040fe20003f44070 */
[C---:B------:R-:W-:Y:S02]  /*39e0*/  VIADD R199, R0.reuse, 0x54 ;  /* 0x0000005400c77836 */ /* 0x040fe40000000000 */
[----:B------:R-:W-:Y:S02]  /*39f0*/  IMAD R54, R5, R4, R54 ;  /* 0x0000000405367224 */ /* 0x000fe400078e0236 */
[C---:B------:R-:W-:Y:S01]  /*3a00*/  VIADD R200, R0.reuse, 0x53 ;  /* 0x0000005300c87836 */ /* 0x040fe20000000000 */
[----:B------:R-:W-:Y:S01]  /*3a10*/  IABS R14, R199 ;  /* 0x000000c7000e7213 */ /* 0x000fe20000000000 */
[----:B------:R-:W-:-:S02]  /*3a20*/  VIADD R196, R0, 0x57 ;  /* 0x0000005700c47836 */ /* 0x000fc40000000000 */
[----:B------:R-:W-:Y:S01]  /*3a30*/  IMAD.HI.U32 R4, R3, R12, RZ ;  /* 0x0000000c03047227 */ /* 0x000fe200078e00ff */
[----:B------:R-:W-:Y:S01]  /*3a40*/  IABS R52, R200 ;  /* 0x000000c800347213 */ /* 0x000fe20000000000 */
[----:B------:R-:W-:Y:S01]  /*3a50*/  STL [R1+0xa44], R200 ;  /* 0x000a44c801007387 */ /* 0x000fe20000100800 */
[----:B------:R-:W-:Y:S01]  /*3a60*/  IABS R48, R196 ;  /* 0x000000c400307213 */ /* 0x000fe20000000000 */
[--C-:B------:R-:W-:Y:S01]  /*3a70*/  @!P5 IMAD.IADD R61, R61, 0x1, -R5.reuse ;  /* 0x000000013d3dd824 */ /* 0x100fe200078e0a05 */
[----:B------:R-:W-:Y:S01]  /*3a80*/  ISETP.GT.U32.AND P5, PT, R5, R67, PT ;  /* 0x000000430500720c */ /* 0x000fe20003fa4070 */
[--C-:B------:R-:W-:Y:S01]  /*3a90*/  @!P1 IMAD.IADD R57, R57, 0x1, -R5.reuse ;  /* 0x0000000139399824 */ /* 0x100fe200078e0a05 */
[C---:B------:R-:W-:Y:S01]  /*3aa0*/  ISETP.GT.U32.AND P1, PT, R5.reuse, R50, PT ;  /* 0x000000320500720c */ /* 0x040fe20003f24070 */
[----:B------:R-:W-:Y:S01]  /*3ab0*/  IMAD.MOV R4, RZ, RZ, -R4 ;  /* 0x000000ffff047224 */ /* 0x000fe200078e0a04 */
[----:B------:R-:W-:Y:S01]  /*3ac0*/  STL [R1+0xa40], R199 ;  /* 0x000a40c701007387 */ /* 0x000fe20000100800 */
[--C-:B------:R-:W-:Y:S01]  /*3ad0*/  @!P4 IMAD.IADD R72, R72, 0x1, -R5.reuse ;  /* 0x000000014848c824 */ /* 0x100fe200078e0a05 */
[----:B------:R-:W-:Y:S01]  /*3ae0*/  ISETP.GT.U32.AND P4, PT, R5, R61, PT ;  /* 0x0000003d0500720c */ /* 0x000fe20003f84070 */
[--C-:B------:R-:W-:Y:S01]  /*3af0*/  @!P0 IMAD.IADD R71, R71, 0x1, -R5.reuse ;  /* 0x0000000147478824 */ /* 0x100fe200078e0a05 */
[C---:B------:R-:W-:Y:S01]  /*3b00*/  ISETP.GT.U32.AND P0, PT, R5.reuse, R65, PT ;  /* 0x000000410500720c */ /* 0x040fe20003f04070 */
[C---:B------:R-:W-:Y:S01]  /*3b10*/  IMAD R49, R5.reuse, R4, R12 ;  /* 0x0000000405317224 */ /* 0x040fe200078e020c */
[----:B------:R-:W-:Y:S01]  /*3b20*/  STL [R1+0xa3c], R198 ;  /* 0x000a3cc601007387 */ /* 0x000fe20000100800 */
[--C-:B------:R-:W-:Y:S01]  /*3b30*/  @!P6 IMAD.IADD R66, R66, 0x1, -R5.reuse ;  /* 0x000000014242e824 */ /* 0x100fe200078e0a05 */
[C---:B------:R-:W-:Y:S01]  /*3b40*/  ISETP.GT.U32.AND P6, PT, R5.reuse, R59, PT ;  /* 0x0000003b0500720c */ /* 0x040fe20003fc4070 */
[----:B------:R-:W-:Y:S01]  /*3b50*/  @!P3 IMAD.IADD R62, R62, 0x1, -R5 ;  /* 0x000000013e3eb824 */ /* 0x000fe200078e0a05 */
[----:B------:R-:W-:Y:S01]  /*3b60*/  ISETP.GT.U32.AND P3, PT, R5, R55, PT ;  /* 0x000000370500720c */ /* 0x000fe20003f64070 */
[C---:B------:R-:W-:Y:S01]  /*3b70*/  IMAD.HI.U32 R9, R3.reuse, R14, RZ ;  /* 0x0000000e03097227 */ /* 0x040fe200078e00ff */
[----:B------:R-:W-:Y:S03]  /*3b80*/  STL [R1+0xa38], R197 ;  /* 0x000a38c501007387 */ /* 0x000fe60000100800 */
[C---:B------:R-:W-:Y:S01]  /*3b90*/  IMAD.HI.U32 R8, R3.reuse, R52, RZ ;  /* 0x0000003403087227 */ /* 0x040fe200078e00ff */
[----:B------:R-:W-:Y:S03]  /*3ba0*/  STL [R1+0xa34], R196 ;  /* 0x000a34c401007387 */ /* 0x000fe60000100800 */
[----:B------:R-:W-:-:S04]  /*3bb0*/  IMAD.HI.U32 R7, R3, R48, RZ ;  /* 0x0000003003077227 */ /* 0x000fc800078e00ff */
[----:B------:R-:W-:Y:S01]  /*3bc0*/  @!P2 IMAD.IADD R56, R56, 0x1, -R5 ;  /* 0x000000013838a824 */ /* 0x000fe200078e0a05 */
[----:B------:R-:W-:Y:S01]  /*3bd0*/  ISETP.GT.U32.AND P2, PT, R5, R49, PT ;  /* 0x000000310500720c */ /* 0x000fe20003f44070 */
[----:B------:R-:W-:Y:S02]  /*3be0*/  IMAD.MOV R9, RZ, RZ, -R9 ;  /* 0x000000ffff097224 */ /* 0x000fe400078e0a09 */
[----:B------:R-:W-:Y:S02]  /*3bf0*/  VIADD R195, R0, 0x58 ;  /* 0x0000005800c37836 */ /* 0x000fe40000000000 */
[----:B------:R-:W-:Y:S02]  /*3c00*/  IMAD.MOV R8, RZ, RZ, -R8 ;  /* 0x000000ffff087224 */ /* 0x000fe400078e0a08 */
[----:B------:R-:W-:Y:S01]  /*3c10*/  IMAD.MOV R7, RZ, RZ, -R7 ;  /* 0x000000ffff077224 */ /* 0x000fe200078e0a07 */
[----:B------:R-:W-:Y:S01]  /*3c20*/  STL [R1+0xa30], R195 ;  /* 0x000a30c301007387 */ /* 0x000fe20000100800 */
[--C-:B------:R-:W-:Y:S01]  /*3c30*/  @!P5 IMAD.IADD R67, R67, 0x1, -R5.reuse ;  /* 0x000000014343d824 */ /* 0x100fe200078e0a05 */
[C---:B------:R-:W-:Y:S01]  /*3c40*/  ISETP.GT.U32.AND P5, PT, R5.reuse, R60, PT ;  /* 0x0000003c0500720c */ /* 0x040fe20003fa4070 */
[----:B------:R-:W-:Y:S01]  /*3c50*/  @!P1 IMAD.IADD R50, R50, 0x1, -R5 ;  /* 0x0000000132329824 */ /* 0x000fe200078e0a05 */
[C---:B------:R-:W-:Y:S01]  /*3c60*/  ISETP.GT.U32.AND P1, PT, R5.reuse, R56, PT ;  /* 0x000000380500720c */ /* 0x040fe20003f24070 */
[C---:B------:R-:W-:Y:S01]  /*3c70*/  IMAD R51, R5.reuse, R9, R14 ;  /* 0x0000000905337224 */ /* 0x040fe200078e020e */
[----:B------:R-:W-:Y:S01]  /*3c80*/  IABS R14, R195 ;  /* 0x000000c3000e7213 */ /* 0x000fe20000000000 */
[----:B------:R-:W-:-:S02]  /*3c90*/  IMAD R52, R5, R8, R52 ;  /* 0x0000000805347224 */ /* 0x000fc400078e0234 */
[C---:B------:R-:W-:Y:S02]  /*3ca0*/  VIADD R194, R0.reuse, 0x59 ;  /* 0x0000005900c27836 */ /* 0x040fe40000000000 */
[----:B------:R-:W-:Y:S02]  /*3cb0*/  IMAD R48, R5, R7, R48 ;  /* 0x0000000705307224 */ /* 0x000fe400078e0230 */
[--C-:B------:R-:W-:Y:S01]  /*3cc0*/  @!P0 IMAD.IADD R65, R65, 0x1, -R5.reuse ;  /* 0x0000000141418824 */ /* 0x100fe200078e0a05 */
[----:B------:R-:W-:Y:S01]  /*3cd0*/  ISETP.GT.U32.AND P0, PT, R5, R58, PT ;  /* 0x0000003a0500720c */ /* 0x000fe20003f04070 */
[--C-:B------:R-:W-:Y:S01]  /*3ce0*/  @!P4 IMAD.IADD R61, R61, 0x1, -R5.reuse ;  /* 0x000000013d3dc824 */ /* 0x100fe200078e0a05 */
[----:B------:R-:W-:Y:S01]  /*3cf0*/  ISETP.GT.U32.AND P4, PT, R5, R54, PT ;  /* 0x000000360500720c */ /* 0x000fe20003f84070 */
[----:B------:R-:W-:Y:S01]  /*3d00*/  VIADD R191, R0, 0x5c ;  /* 0x0000005c00bf7836 */ /* 0x000fe20000000000 */
[----:B------:R-:W-:Y:S01]  /*3d10*/  IABS R46, R194 ;  /* 0x000000c2002e7213 */ /* 0x000fe20000000000 */
[--C-:B------:R-:W-:Y:S01]  /*3d20*/  @!P6 IMAD.IADD R59, R59, 0x1, -R5.reuse ;  /* 0x000000013b3be824 */ /* 0x100fe200078e0a05 */
[----:B------:R-:W-:Y:S01]  /*3d30*/  ISETP.GT.U32.AND P6, PT, R5, R52, PT ;  /* 0x000000340500720c */ /* 0x000fe20003fc4070 */
[--C-:B------:R-:W-:Y:S01]  /*3d40*/  @!P3 IMAD.IADD R55, R55, 0x1, -R5.reuse ;  /* 0x000000013737b824 */ /* 0x100fe200078e0a05 */
[----:B------:R-:W-:Y:S01]  /*3d50*/  ISETP.GT.U32.AND P3, PT, R5, R48, PT ;  /* 0x000000300500720c */ /* 0x000fe20003f64070 */
[----:B------:R-:W-:Y:S01]  /*3d60*/  IMAD.HI.U32 R8, R3, R14, RZ ;  /* 0x0000000e03087227 */ /* 0x000fe200078e00ff */
[----:B------:R-:W-:Y:S01]  /*3d70*/  IABS R12, R191 ;  /* 0x000000bf000c7213 */ /* 0x000fe20000000000 */
[----:B------:R-:W-:Y:S02]  /*3d80*/  STL [R1+0xa2c], R194 ;  /* 0x000a2cc201007387 */ /* 0x000fe40000100800 */
[----:B------:R-:W-:Y:S01]  /*3d90*/  @!P2 IMAD.IADD R49, R49, 0x1, -R5 ;  /* 0x000000013131a824 */ /* 0x000fe200078e0a05 */
[C---:B------:R-:W-:Y:S01]  /*3da0*/  ISETP.GT.U32.AND P2, PT, R5.reuse, R55, PT ;  /* 0x000000370500720c */ /* 0x040fe20003f44070 */
[----:B------:R-:W-:Y:S01]  /*3db0*/  IMAD.MOV R8, RZ, RZ, -R8 ;  /* 0x000000ffff087224 */ /* 0x000fe200078e0a08 */
[----:B------:R-:W-:Y:S01]  /*3dc0*/  @!P5 IADD3 R60, R60, -R5, RZ ;  /* 0x800000053c3cd210 */ /* 0x000fe20007ffe0ff */
[C---:B------:R-:W-:Y:S01]  /*3dd0*/  VIADD R189, R0.reuse, 0x5e ;  /* 0x0000005e00bd7836 */ /* 0x040fe20000000000 */
[----:B------:R-:W-:Y:S01]  /*3de0*/  ISETP.GT.U32.AND P5, PT, R5, R53, PT ;  /* 0x000000350500720c */ /* 0x000fe20003fa4070 */
[----:B------:R-:W-:Y:S01]  /*3df0*/  IMAD.HI.U32 R9, R3, R46, RZ ;  /* 0x0000002e03097227 */ /* 0x000fe200078e00ff */
[----:B------:R-:W-:Y:S03]  /*3e00*/  STL [R1+0xa28], R193 ;  /* 0x000a28c101007387 */ /* 0x000fe60000100800 */
[----:B------:R-:W-:-:S02]  /*3e10*/  VIADD R190, R0, 0x5d ;  /* 0x0000005d00be7836 */ /* 0x000fc40000000000 */
[----:B------:R-:W-:Y:S01]  /*3e20*/  @!P1 IMAD.IADD R56, R56, 0x1, -R5 ;  /* 0x0000000138389824 */ /* 0x000fe200078e0a05 */
[C---:B------:R-:W-:Y:S01]  /*3e30*/  ISETP.GT.U32.AND P1, PT, R5.reuse, R50, PT ;  /* 0x000000320500720c */ /* 0x040fe20003f24070 */
[----:B------:R-:W-:Y:S01]  /*3e40*/  IMAD R47, R5, R8, R14 ;  /* 0x00000008052f7224 */ /* 0x000fe200078e020e */
[----:B------:R-:W-:Y:S01]  /*3e50*/  IABS R14, R189 ;  /* 0x000000bd000e7213 */ /* 0x000fe20000000000 */
[----:B------:R-:W-:Y:S01]  /*3e60*/  IMAD.MOV R9, RZ, RZ, -R9 ;  /* 0x000000ffff097224 */ /* 0x000fe200078e0a09 */
[----:B------:R-:W-:Y:S01]  /*3e70*/  IABS R42, R190 ;  /* 0x000000be002a7213 */ /* 0x000fe20000000000 */
[----:B------:R-:W-:-:S04]  /*3e80*/  IMAD.HI.U32 R7, R3, R12, RZ ;  /* 0x0000000c03077227 */ /* 0x000fc800078e00ff */
[--C-:B------:R-:W-:Y:S02]  /*3e90*/  @!P0 IMAD.IADD R58, R58, 0x1, -R5.reuse ;  /* 0x000000013a3a8824 */ /* 0x100fe400078e0a05 */
[----:B------:R-:W-:Y:S01]  /*3ea0*/  @!P4 IMAD.IADD R54, R54, 0x1, -R5 ;  /* 0x000000013636c824 */ /* 0x000fe200078e0a05 */
[C---:B------:R-:W-:Y:S01]  /*3eb0*/  ISETP.GT.U32.AND P4, PT, R5.reuse, R60, PT ;  /* 0x0000003c0500720c */ /* 0x040fe20003f84070 */
[C---:B------:R-:W-:Y:S02]  /*3ec0*/  IMAD R46, R5.reuse, R9, R46 ;  /* 0x00000009052e7224 */ /* 0x040fe400078e022e */
[----:B------:R-:W-:Y:S02]  /*3ed0*/  IMAD.MOV R7, RZ, RZ, -R7 ;  /* 0x000000ffff077224 */ /* 0x000fe400078e0a07 */
[----:B------:R-:W-:Y:S02]  /*3ee0*/  VIADD R182, R0, 0x63 ;  /* 0x0000006300b67836 */ /* 0x000fe40000000000 */
[--C-:B------:R-:W-:Y:S01]  /*3ef0*/  @!P6 IMAD.IADD R52, R52, 0x1, -R5.reuse ;  /* 0x000000013434e824 */ /* 0x100fe200078e0a05 */
[C---:B------:R-:W-:Y:S01]  /*3f00*/  ISETP.GT.U32.AND P6, PT, R5.reuse, R58, PT ;  /* 0x0000003a0500720c */ /* 0x040fe20003fc4070 */
[----:B------:R-:W-:Y:S01]  /*3f10*/  @!P3 IMAD.IADD R48, R48, 0x1, -R5 ;  /* 0x000000013030b824 */ /* 0x000fe200078e0a05 */
[----:B------:R-:W-:Y:S01]  /*3f20*/  ISETP.GT.U32.AND P3, PT, R5, R54, PT ;  /* 0x000000360500720c */ /* 0x000fe20003f64070 */
[----:B------:R-:W-:Y:S01]  /*3f30*/  VIADD R188, R0, 0x5f ;  /* 0x0000005f00bc7836 */ /* 0x000fe20000000000 */
[----:B------:R-:W-:Y:S01]  /*3f40*/  IABS R36, R182 ;  /* 0x000000b600247213 */ /* 0x000fe20000000000 */
[----:B------:R-:W-:-:S03]  /*3f50*/  IMAD.HI.U32 R9, R3, R14, RZ ;  /* 0x0000000e03097227 */ /* 0x000fc600078e00ff */
[----:B------:R-:W-:Y:S01]  /*3f60*/  IABS R40, R188 ;  /* 0x000000bc00287213 */ /* 0x000fe20000000000 */
[----:B------:R-:W-:-:S04]  /*3f70*/  IMAD.HI.U32 R10, R3, R16, RZ ;  /* 0x00000010030a7227 */ /* 0x000fc800078e00ff */
[----:B------:R-:W-:-:S04]  /*3f80*/  IMAD.HI.U32 R8, R3, R42, RZ ;  /* 0x0000002a03087227 */ /* 0x000fc800078e00ff */
[----:B------:R-:W-:Y:S01]  /*3f90*/  IMAD R43, R5, R7, R12 ;  /* 0x00000007052b7224 */ /* 0x000fe200078e020c */
[----:B------:R-:W-:Y:S01]  /*3fa0*/  IADD3 R8, -R8, RZ, RZ ;  /* 0x000000ff08087210 */ /* 0x000fe20007ffe1ff */
[----:B------:R-:W-:Y:S01]  /*3fb0*/  @!P2 IMAD.IADD R55, R55, 0x1, -R5 ;  /* 0x000000013737a824 */ /* 0x000fe200078e0a05 */
[----:B------:R-:W-:Y:S01]  /*3fc0*/  ISETP.GT.U32.AND P2, PT, R5, R49, PT ;  /* 0x000000310500720c */ /* 0x000fe20003f44070 */
[----:B------:R-:W-:Y:S02]  /*3fd0*/  IMAD.MOV R9, RZ, RZ, -R9 ;  /* 0x000000ffff097224 */ /* 0x000fe400078e0a09 */
[----:B------:R-:W-:Y:S02]  /*3fe0*/  IMAD.MOV R10, RZ, RZ, -R10 ;  /* 0x000000ffff0a7224 */ /* 0x000fe400078e0a0a */
[--C-:B------:R-:W-:Y:S02]  /*3ff0*/  @!P5 IMAD.IADD R53, R53, 0x1, -R5.reuse ;  /* 0x000000013535d824 */ /* 0x100fe400078e0a05 */
[----:B------:R-:W-:Y:S01]  /*4000*/  @!P1 IMAD.IADD R50, R50, 0x1, -R5 ;  /* 0x0000000132329824 */ /* 0x000fe200078e0a05 */
[C---:B------:R-:W-:Y:S01]  /*4010*/  ISETP.GT.U32.AND P1, PT, R5.reuse, R43, PT ;  /* 0x0000002b0500720c */ /* 0x040fe20003f24070 */
[C---:B------:R-:W-:Y:S01]  /*4020*/  IMAD R41, R5.reuse, R9, R14 ;  /* 0x0000000905297224 */ /* 0x040fe200078e020e */
[----:B------:R-:W-:Y:S01]  /*4030*/  @!P4 IADD3 R60, R60, -R5, RZ ;  /* 0x800000053c3cc210 */ /* 0x000fe20007ffe0ff */
[C---:B------:R-:W-:Y:S01]  /*4040*/  IMAD R45, R5.reuse, R10, R16 ;  /* 0x0000000a052d7224 */ /* 0x040fe200078e0210 */
[----:B------:R-:W-:Y:S01]  /*4050*/  ISETP.GT.U32.AND P4, PT, R5, R53, PT ;  /* 0x000000350500720c */ /* 0x000fe20003f84070 */
[----:B------:R-:W-:Y:S01]  /*4060*/  VIADD R181, R0, 0x64 ;  /* 0x0000006400b57836 */ /* 0x000fe20000000000 */
[----:B------:R-:W-:Y:S01]  /*4070*/  IABS R16, R172 ;  /* 0x000000ac00107213 */ /* 0x000fe20000000000 */
[----:B------:R-:W-:-:S03]  /*4080*/  IMAD.HI.U32 R9, R3, R36, RZ ;  /* 0x0000002403097227 */ /* 0x000fc600078e00ff */
[----:B------:R-:W-:Y:S01]  /*4090*/  IABS R34, R181 ;  /* 0x000000b500227213 */ /* 0x000fe20000000000 */
[----:B------:R-:W-:-:S04]  /*40a0*/  IMAD.HI.U32 R10, R3, R40, RZ ;  /* 0x00000028030a7227 */ /* 0x000fc800078e00ff */
[C---:B------:R-:W-:Y:S02]  /*40b0*/  IMAD R42, R5.reuse, R8, R42 ;  /* 0x00000008052a7224 */ /* 0x040fe400078e022a */
[----:B------:R-:W-:Y:S02]  /*40c0*/  IMAD.MOV R9, RZ, RZ, -R9 ;  /* 0x000000ffff097224 */ /* 0x000fe400078e0a09 */
[--C-:B------:R-:W-:Y:S01]  /*40d0*/  @!P6 IMAD.IADD R58, R58, 0x1, -R5.reuse ;  /* 0x000000013a3ae824 */ /* 0x100fe200078e0a05 */
[C---:B------:R-:W-:Y:S01]  /*40e0*/  ISETP.GT.U32.AND P6, PT, R5.reuse, R48, PT ;  /* 0x000000300500720c */ /* 0x040fe20003fc4070 */
[----:B------:R-:W-:Y:S01]  /*40f0*/  @!P3 IMAD.IADD R54, R54, 0x1, -R5 ;  /* 0x000000013636b824 */ /* 0x000fe200078e0a05 */
[----:B------:R-:W-:Y:S01]  /*4100*/  ISETP.GT.U32.AND P3, PT, R5, R47, PT ;  /* 0x0000002f0500720c */ /* 0x000fe20003f64070 */
[----:B------:R-:W-:Y:S02]  /*4110*/  VIADD R192, R0, 0x5b ;  /* 0x0000005b00c07836 */ /* 0x000fe40000000000 */
[----:B------:R-:W-:-:S02]  /*4120*/  IMAD.MOV R10, RZ, RZ, -R10 ;  /* 0x000000ffff0a7224 */ /* 0x000fc400078e0a0a */
[----:B------:R-:W-:Y:S01]  /*4130*/  IMAD R36, R5, R9, R36 ;  /* 0x0000000905247224 */ /* 0x000fe200078e0224 */
[----:B------:R-:W-:Y:S01]  /*4140*/  IABS R44, R192 ;  /* 0x000000c0002c7213 */ /* 0x000fe20000000000 */
[----:B------:R-:W-:Y:S01]  /*4150*/  @!P2 IMAD.IADD R49, R49, 0x1, -R5 ;  /* 0x000000013131a824 */ /* 0x000fe200078e0a05 */
[C---:B------:R-:W-:Y:S01]  /*4160*/  ISETP.GT.U32.AND P2, PT, R5.reuse, R42, PT ;  /* 0x0000002a0500720c */ /* 0x040fe20003f44070 */
[----:B------:R-:W-:Y:S01]  /*4170*/  IMAD R40, R5, R10, R40 ;  /* 0x0000000a05287224 */ /* 0x000fe200078e0228 */
[----:B------:R-:W-:Y:S01]  /*4180*/  STL [R1+0xa24], R192 ;  /* 0x000a24c001007387 */ /* 0x000fe20000100800 */
[----:B------:R-:W-:-:S04]  /*4190*/  IMAD.HI.U32 R10, R3, R34, RZ ;  /* 0x00000022030a7227 */ /* 0x000fc800078e00ff */
[--C-:B------:R-:W-:Y:S01]  /*41a0*/  @!P1 IMAD.IADD R43, R43, 0x1, -R5.reuse ;  /* 0x000000012b2b9824 */ /* 0x100fe200078e0a05 */
[----:B------:R-:W-:Y:S01]  /*41b0*/  ISETP.GT.U32.AND P1, PT, R5, R36, PT ;  /* 0x000000240500720c */ /* 0x000fe20003f24070 */
[C---:B------:R-:W-:Y:S02]  /*41c0*/  VIADD R187, R0.reuse, 0x60 ;  /* 0x0000006000bb7836 */ /* 0x040fe40000000000 */
[----:B------:R-:W-:Y:S02]  /*41d0*/  VIADD R183, R0, 0x62 ;  /* 0x0000006200b77836 */ /* 0x000fe40000000000 */
[--C-:B------:R-:W-:Y:S01]  /*41e0*/  @!P4 IMAD.IADD R53, R53, 0x1, -R5.reuse ;  /* 0x000000013535c824 */ /* 0x100fe200078e0a05 */
[----:B------:R-:W-:Y:S01]  /*41f0*/  ISETP.GT.U32.AND P4, PT, R5, R46, PT ;  /* 0x0000002e0500720c */ /* 0x000fe20003f84070 */
[----:B------:R-:W-:Y:S01]  /*4200*/  IMAD.MOV R10, RZ, RZ, -R10 ;  /* 0x000000ffff0a7224 */ /* 0x000fe200078e0a0a */
[----:B------:R-:W-:Y:S01]  /*4210*/  @!P3 IADD3 R47, R47, -R5, RZ ;  /* 0x800000052f2fb210 */ /* 0x000fe20007ffe0ff */
[----:B------:R-:W-:Y:S01]  /*4220*/  IMAD.HI.U32 R4, R3, R44, RZ ;  /* 0x0000002c03047227 */ /* 0x000fe200078e00ff */
[----:B------:R-:W-:Y:S01]  /*4230*/  IABS R12, R187 ;  /* 0x000000bb000c7213 */ /* 0x000fe20000000000 */
[----:B------:R-:W-:Y:S01]  /*4240*/  STL [R1+0xa20], R191 ;  /* 0x000a20bf01007387 */ /* 0x000fe20000100800 */
[----:B------:R-:W-:Y:S01]  /*4250*/  IABS R14, R183 ;  /* 0x000000b7000e7213 */ /* 0x000fe20000000000 */
[C---:B------:R-:W-:Y:S01]  /*4260*/  IMAD R34, R5.reuse, R10, R34 ;  /* 0x0000000a05227224 */ /* 0x040fe200078e0222 */
[C---:B------:R-:W-:Y:S01]  /*4270*/  ISETP.GT.U32.AND P3, PT, R5.reuse, R40, PT ;  /* 0x000000280500720c */ /* 0x040fe20003f64070 */
[--C-:B------:R-:W-:Y:S01]  /*4280*/  @!P6 IMAD.IADD R48, R48, 0x1, -R5.reuse ;  /* 0x000000013030e824 */ /* 0x100fe200078e0a05 */
[C---:B------:R-:W-:Y:S01]  /*4290*/  ISETP.GT.U32.AND P6, PT, R5.reuse, R41, PT ;  /* 0x000000290500720c */ /* 0x040fe20003fc4070 */
[----:B------:R-:W-:Y:S01]  /*42a0*/  IMAD.MOV R4, RZ, RZ, -R4 ;  /* 0x000000ffff047224 */ /* 0x000fe200078e0a04 */
[----:B------:R-:W-:Y:S01]  /*42b0*/  STL [R1+0xa1c], R190 ;  /* 0x000a1cbe01007387 */ /* 0x000fe20000100800 */
[----:B------:R-:W-:Y:S01]  /*42c0*/  @!P2 IMAD.IADD R42, R42, 0x1, -R5 ;  /* 0x000000012a2aa824 */ /* 0x000fe200078e0a05 */
[C---:B------:R-:W-:Y:S01]  /*42d0*/  ISETP.GT.U32.AND P2, PT, R5.reuse, R34, PT ;  /* 0x000000220500720c */ /* 0x040fe20003f44070 */
[----:B------:R-:W-:Y:S01]  /*42e0*/  IMAD R44, R5, R4, R44 ;  /* 0x00000004052c7224 */ /* 0x000fe200078e022c */
[----:B------:R-:W-:Y:S01]  /*42f0*/  STL [R1+0xa18], R189 ;  /* 0x000a18bd01007387 */ /* 0x000fe20000100800 */
[----:B------:R-:W-:-:S02]  /*4300*/  VIADD R178, R0, 0x67 ;  /* 0x0000006700b27836 */ /* 0x000fc40000000000 */
[----:B------:R-:W-:Y:S01]  /*4310*/  VIADD R186, R0, 0x61 ;  /* 0x0000006100ba7836 */ /* 0x000fe20000000000 */
[----:B------:R-:W-:Y:S01]  /*4320*/  STL [R1+0xa14], R188 ;  /* 0x000a14bc01007387 */ /* 0x000fe20000100800 */
[C---:B------:R-:W-:Y:S01]  /*4330*/  IMAD.HI.U32 R4, R3.reuse, R12, RZ ;  /* 0x0000000c03047227 */ /* 0x040fe200078e00ff */
[----:B------:R-:W-:Y:S02]  /*4340*/  IABS R28, R178 ;  /* 0x000000b2001c7213 */ /* 0x000fe40000000000 */
[----:B------:R-:W-:Y:S01]  /*4350*/  IABS R38, R186 ;  /* 0x000000ba00267213 */ /* 0x000fe20000000000 */
[----:B------:R-:W-:Y:S01]  /*4360*/  IMAD.HI.U32 R8, R3, R14, RZ ;  /* 0x0000000e03087227 */ /* 0x000fe200078e00ff */
[----:B------:R-:W-:Y:S03]  /*4370*/  STL [R1+0xa10], R187 ;  /* 0x000a10bb01007387 */ /* 0x000fe60000100800 */
[----:B------:R-:W-:Y:S01]  /*4380*/  @!P1 IMAD.IADD R36, R36, 0x1, -R5 ;  /* 0x0000000124249824 */ /* 0x000fe200078e0a05 */
[----:B------:R-:W-:Y:S01]  /*4390*/  ISETP.GT.U32.AND P1, PT, R5, R42, PT ;  /* 0x0000002a0500720c */ /* 0x000fe20003f24070 */
[----:B------:R-:W-:Y:S01]  /*43a0*/  IMAD.MOV R4, RZ, RZ, -R4 ;  /* 0x000000ffff047224 */ /* 0x000fe200078e0a04 */
[----:B------:R-:W-:Y:S01]  /*43b0*/  STL [R1+0xa0c], R186 ;  /* 0x000a0cba01007387 */ /* 0x000fe20000100800 */
[----:B------:R-:W-:-:S02]  /*43c0*/  IMAD.MOV R8, RZ, RZ, -R8 ;  /* 0x000000ffff087224 */ /* 0x000fc400078e0a08 */
[--C-:B------:R-:W-:Y:S01]  /*43d0*/  @!P4 IMAD.IADD R46, R46, 0x1, -R5.reuse ;  /* 0x000000012e2ec824 */ /* 0x100fe200078e0a05 */
[----:B------:R-:W-:Y:S01]  /*43e0*/  STL [R1+0xa08], R183 ;  /* 0x000a08b701007387 */ /* 0x000fe20000100800 */
[C---:B------:R-:W-:Y:S02]  /*43f0*/  IMAD R39, R5.reuse, R4, R12 ;  /* 0x0000000405277224 */ /* 0x040fe400078e020c */
[----:B------:R-:W-:Y:S01]  /*4400*/  IMAD R37, R5, R8, R14 ;  /* 0x0000000805257224 */ /* 0x000fe200078e020e */
[----:B------:R-:W-:Y:S01]  /*4410*/  STL [R1+0xa04], R182 ;  /* 0x000a04b601007387 */ /* 0x000fe20000100800 */
[C---:B------:R-:W-:Y:S02]  /*4420*/  VIADD R175, R0.reuse, 0x6a ;  /* 0x0000006a00af7836 */ /* 0x040fe40000000000 */
[----:B------:R-:W-:Y:S01]  /*4430*/  VIADD R173, R0, 0x6c ;  /* 0x0000006c00ad7836 */ /* 0x000fe20000000000 */
[----:B------:R-:W-:Y:S01]  /*4440*/  STL [R1+0xa00], R181 ;  /* 0x000a00b501007387 */ /* 0x000fe20000100800 */
[--C-:B------:R-:W-:Y:S01]  /*4450*/  @!P6 IMAD.IADD R41, R41, 0x1, -R5.reuse ;  /* 0x000000012929e824 */ /* 0x100fe200078e0a05 */
[----:B------:R-:W-:Y:S01]  /*4460*/  IABS R22, R175 ;  /* 0x000000af00167213 */ /* 0x000fe20000000000 */
[----:B------:R-:W-:Y:S01]  /*4470*/  @!P3 IMAD.IADD R40, R40, 0x1, -R5 ;  /* 0x000000012828b824 */ /* 0x000fe200078e0a05 */
[----:B------:R-:W-:Y:S01]  /*4480*/  ISETP.GT.U32.AND P3, PT, R5, R46, PT ;  /* 0x0000002e0500720c */ /* 0x000fe20003f64070 */
[----:B------:R-:W-:-:S02]  /*4490*/  VIADD R179, R0, 0x66 ;  /* 0x0000006600b37836 */ /* 0x000fc40000000000 */
[----:B------:R-:W-:-:S04]  /*44a0*/  IMAD.HI.U32 R4, R3, R32, RZ ;  /* 0x0000002003047227 */ /* 0x000fc800078e00ff */
[----:B------:R-:W-:Y:S01]  /*44b0*/  IMAD.HI.U32 R8, R3, R28, RZ ;  /* 0x0000001c03087227 */ /* 0x000fe200078e00ff */
[----:B------:R-:W-:Y:S01]  /*44c0*/  ISETP.GT.U32.AND P6, PT, R5, R47, PT ;  /* 0x0000002f0500720c */ /* 0x000fe20003fc4070 */
[----:B------:R-:W-:Y:S01]  /*44d0*/  STL [R1+0x9fc], R180 ;  /* 0x0009fcb401007387 */ /* 0x000fe20000100800 */
[----:B------:R-:W-:Y:S01]  /*44e0*/  IABS R30, R179 ;  /* 0x000000b3001e7213 */ /* 0x000fe20000000000 */
[----:B------:R-:W-:Y:S02]  /*44f0*/  IMAD.HI.U32 R7, R3, R38, RZ ;  /* 0x0000002603077227 */ /* 0x000fe400078e00ff */
[----:B------:R-:W-:Y:S02]  /*4500*/  STL [R1+0x9f8], R179 ;  /* 0x0009f8b301007387 */ /* 0x000fe40000100800 */
[----:B------:R-:W-:Y:S01]  /*4510*/  IMAD.MOV.U32 R251, RZ, RZ, R18 ;  /* 0x000000fffffb7224 */ /* 0x000fe200078e0012 */
[----:B------:R-:W-:Y:S01]  /*4520*/  IABS R18, R173 ;  /* 0x000000ad00127213 */ /* 0x000fe20000000000 */
[----:B------:R-:W-:Y:S01]  /*4530*/  @!P2 IMAD.IADD R34, R34, 0x1, -R5 ;  /* 0x000000012222a824 */ /* 0x000fe200078e0a05 */
[----:B------:R-:W-:Y:S01]  /*4540*/  ISETP.GT.U32.AND P2, PT, R5, R41, PT ;  /* 0x000000290500720c */ /* 0x000fe20003f44070 */
[----:B------:R-:W-:Y:S01]  /*4550*/  IMAD.MOV R4, RZ, RZ, -R4 ;  /* 0x000000ffff047224 */ /* 0x000fe200078e0a04 */
[----:B------:R-:W-:Y:S01]  /*4560*/  STL [R1+0x9e4], R178 ;  /* 0x0009e4b201007387 */ /* 0x000fe20000100800 */
[----:B------:R-:W-:-:S02]  /*4570*/  IMAD.MOV R8, RZ, RZ, -R8 ;  /* 0x000000ffff087224 */ /* 0x000fc400078e0a08 */
[----:B------:R-:W-:Y:S02]  /*4580*/  IMAD.MOV R7, RZ, RZ, -R7 ;  /* 0x000000ffff077224 */ /* 0x000fe400078e0a07 */
[----:B------:R-:W-:Y:S01]  /*4590*/  @!P1 IMAD.IADD R42, R42, 0x1, -R5 ;  /* 0x000000012a2a9824 */ /* 0x000fe200078e0a05 */
[C---:B------:R-:W-:Y:S01]  /*45a0*/  ISETP.GT.U32.AND P1, PT, R5.reuse, R36, PT ;  /* 0x000000240500720c */ /* 0x040fe20003f24070 */
[C---:B------:R-:W-:Y:S02]  /*45b0*/  IMAD R32, R5.reuse, R4, R32 ;  /* 0x0000000405207224 */ /* 0x040fe400078e0220 */
[C---:B------:R-:W-:Y:S02]  /*45c0*/  IMAD R28, R5.reuse, R8, R28 ;  /* 0x00000008051c7224 */ /* 0x040fe400078e021c */
[----:B------:R-:W-:Y:S02]  /*45d0*/  IMAD R38, R5, R7, R38 ;  /* 0x0000000705267224 */ /* 0x000fe400078e0226 */
[----:B------:R-:W-:-:S02]  /*45e0*/  VIADD R174, R0, 0x6b ;  /* 0x0000006b00ae7836 */ /* 0x000fc40000000000 */
[----:B------:R-:W-:-:S03]  /*45f0*/  IMAD.HI.U32 R4, R3, R22, RZ ;  /* 0x0000001603047227 */ /* 0x000fc600078e00ff */
[----:B------:R-:W-:Y:S01]  /*4600*/  IABS R20, R174 ;  /* 0x000000ae00147213 */ /* 0x000fe20000000000 */
[----:B------:R-:W-:-:S04]  /*4610*/  IMAD.HI.U32 R8, R3, R18, RZ ;  /* 0x0000001203087227 */ /* 0x000fc800078e00ff */
[----:B------:R-:W-:-:S04]  /*4620*/  IMAD.HI.U32 R7, R3, R30, RZ ;  /* 0x0000001e03077227 */ /* 0x000fc800078e00ff */
[C---:B------:R-:W-:Y:S02]  /*4630*/  VIADD R176, R0.reuse, 0x69 ;  /* 0x0000006900b07836 */ /* 0x040fe40000000000 */
[----:B------:R-:W-:Y:S02]  /*4640*/  IMAD.MOV R4, RZ, RZ, -R4 ;  /* 0x000000ffff047224 */ /* 0x000fe400078e0a04 */
[----:B------:R-:W-:Y:S01]  /*4650*/  IMAD.MOV R8, RZ, RZ, -R8 ;  /* 0x000000ffff087224 */ /* 0x000fe200078e0a08 */
[----:B------:R-:W-:Y:S01]  /*4660*/  IABS R24, R176 ;  /* 0x000000b000187213 */ /* 0x000fe20000000000 */
[----:B------:R-:W-:Y:S02]  /*4670*/  VIADD R168, R0, 0x71 ;  /* 0x0000007100a87836 */ /* 0x000fe40000000000 */
[----:B------:R-:W-:Y:S01]  /*4680*/  @!P3 IMAD.IADD R46, R46, 0x1, -R5 ;  /* 0x000000012e2eb824 */ /* 0x000fe200078e0a05 */
[----:B------:R-:W-:Y:S01]  /*4690*/  ISETP.GT.U32.AND P3, PT, R5, R40, PT ;  /* 0x000000280500720c */ /* 0x000fe20003f64070 */
[----:B------:R-:W-:Y:S01]  /*46a0*/  IMAD.MOV R7, RZ, RZ, -R7 ;  /* 0x000000ffff077224 */ /* 0x000fe200078e0a07 */
[----:B------:R-:W-:Y:S01]  /*46b0*/  @!P6 IADD3 R47, R47, -R5, RZ ;  /* 0x800000052f2fe210 */ /* 0x000fe20007ffe0ff */
[----:B------:R-:W-:Y:S01]  /*46c0*/  VIADD R177, R0, 0x68 ;  /* 0x0000006800b17836 */ /* 0x000fe20000000000 */
[C---:B------:R-:W-:Y:S01]  /*46d0*/  ISETP.GT.U32.AND P6, PT, R5.reuse, R34, PT ;  /* 0x000000220500720c */ /* 0x040fe20003fc4070 */
[----:B------:R-:W-:-:S02]  /*46e0*/  IMAD R22, R5, R4, R22 ;  /* 0x0000000405167224 */ /* 0x000fc400078e0216 */
[----:B------:R-:W-:Y:S01]  /*46f0*/  IMAD R18, R5, R8, R18 ;  /* 0x0000000805127224 */ /* 0x000fe200078e0212 */
[----:B------:R-:W-:Y:S01]  /*4700*/  IABS R8, R168 ;  /* 0x000000a800087213 */ /* 0x000fe20000000000 */
[----:B------:R-:W-:Y:S01]  /*4710*/  @!P2 IMAD.IADD R41, R41, 0x1, -R5 ;  /* 0x000000012929a824 */ /* 0x000fe200078e0a05 */
[C---:B------:R-:W-:Y:S01]  /*4720*/  ISETP.GT.U32.AND P2, PT, R5.reuse, R32, PT ;  /* 0x000000200500720c */ /* 0x040fe20003f44070 */
[----:B------:R-:W-:Y:S01]  /*4730*/  IMAD R30, R5, R7, R30 ;  /* 0x00000007051e7224 */ /* 0x000fe200078e021e */
[----:B------:R-:W-:Y:S01]  /*4740*/  IABS R26, R177 ;  /* 0x000000b1001a7213 */ /* 0x000fe20000000000 */
[----:B------:R-:W-:Y:S01]  /*4750*/  IMAD.HI.U32 R7, R3, R20, RZ ;  /* 0x0000001403077227 */ /* 0x000fe200078e00ff */
[----:B------:R-:W-:Y:S03]  /*4760*/  STL [R1+0x9e0], R177 ;  /* 0x0009e0b101007387 */ /* 0x000fe60000100800 */
[----:B------:R-:W-:-:S02]  /*4770*/  VIADD R171, R0, 0x6e ;  /* 0x0000006e00ab7836 */ /* 0x000fc40000000000 */
[----:B------:R-:W-:-:S04]  /*4780*/  IMAD.HI.U32 R10, R3, R24, RZ ;  /* 0x00000018030a7227 */ /* 0x000fc800078e00ff */
[----:B------:R-:W-:Y:S01]  /*4790*/  @!P1 IMAD.IADD R36, R36, 0x1, -R5 ;  /* 0x0000000124249824 */ /* 0x000fe200078e0a05 */
[----:B------:R-:W-:Y:S01]  /*47a0*/  ISETP.GT.U32.AND P1, PT, R5, R22, PT ;  /* 0x000000160500720c */ /* 0x000fe20003f24070 */
[----:B------:R-:W-:Y:S01]  /*47b0*/  IMAD.MOV.U32 R152, RZ, RZ, R11 ;  /* 0x000000ffff987224 */ /* 0x000fe200078e000b */
[----:B------:R-:W-:Y:S01]  /*47c0*/  IABS R14, R171 ;  /* 0x000000ab000e7213 */ /* 0x000fe20000000000 */
[----:B------:R-:W-:Y:S02]  /*47d0*/  IMAD.MOV R7, RZ, RZ, -R7 ;  /* 0x000000ffff077224 */ /* 0x000fe400078e0a07 */
[----:B------:R-:W-:Y:S01]  /*47e0*/  @!P3 IMAD.IADD R40, R40, 0x1, -R5 ;  /* 0x000000012828b824 */ /* 0x000fe200078e0a05 */
[----:B------:R-:W-:Y:S01]  /*47f0*/  @!P6 IADD3 R34, R34, -R5, RZ ;  /* 0x800000052222e210 */ /* 0x000fe20007ffe0ff */
[----:B------:R-:W-:Y:S01]  /*4800*/  IMAD.HI.U32 R11, R3, R8, RZ ;  /* 0x00000008030b7227 */ /* 0x000fe200078e00ff */
[----:B------:R-:W-:Y:S01]  /*4810*/  ISETP.GT.U32.AND P3, PT, R5, R30, PT ;  /* 0x0000001e0500720c */ /* 0x000fe20003f64070 */
[----:B------:R-:W-:Y:S02]  /*4820*/  STL [R1+0x9dc], R176 ;  /* 0x0009dcb001007387 */ /* 0x000fe40000100800 */
[----:B------:R-:W-:-:S02]  /*4830*/  IMAD.MOV R10, RZ, RZ, -R10 ;  /* 0x000000ffff0a7224 */ /* 0x000fc400078e0a0a */
[----:B------:R-:W-:Y:S01]  /*4840*/  IMAD.HI.U32 R9, R3, R26, RZ ;  /* 0x0000001a03097227 */ /* 0x000fe200078e00ff */
[----:B------:R-:W-:Y:S03]  /*4850*/  STL [R1+0x9d8], R175 ;  /* 0x0009d8af01007387 */ /* 0x000fe60000100800 */
[C---:B------:R-:W-:Y:S01]  /*4860*/  IMAD R20, R5.reuse, R7, R20 ;  /* 0x0000000705147224 */ /* 0x040fe200078e0214 */
[----:B------:R-:W-:Y:S01]  /*4870*/  STL [R1+0x9d4], R174 ;  /* 0x0009d4ae01007387 */ /* 0x000fe20000100800 */
[----:B------:R-:W-:Y:S02]  /*4880*/  IMAD.MOV R11, RZ, RZ, -R11 ;  /* 0x000000ffff0b7224 */ /* 0x000fe400078e0a0b */
[C---:B------:R-:W-:Y:S02]  /*4890*/  IMAD R24, R5.reuse, R10, R24 ;  /* 0x0000000a05187224 */ /* 0x040fe400078e0218 */
[----:B------:R-:W-:Y:S01]  /*48a0*/  IMAD.MOV R9, RZ, RZ, -R9 ;  /* 0x000000ffff097224 */ /* 0x000fe200078e0a09 */
[----:B------:R-:W-:Y:S01]  /*48b0*/  ISETP.GT.U32.AND P6, PT, R5, R20, PT ;  /* 0x000000140500720c */ /* 0x000fe20003fc4070 */
[----:B------:R-:W-:-:S04]  /*48c0*/  IMAD.HI.U32 R10, R3, R14, RZ ;  /* 0x0000000e030a7227 */ /* 0x000fc800078e00ff */
[C---:B------:R-:W-:Y:S02]  /*48d0*/  VIADD R170, R0.reuse, 0x6f ;  /* 0x0000006f00aa7836 */ /* 0x040fe40000000000 */
[C---:B------:R-:W-:Y:S02]  /*48e0*/  VIADD R166, R0.reuse, 0x73 ;  /* 0x0000007300a67836 */ /* 0x040fe40000000000 */
[----:B------:R-:W-:Y:S01]  /*48f0*/  VIADD R169, R0, 0x70 ;  /* 0x0000007000a97836 */ /* 0x000fe20000000000 */
[----:B------:R-:W-:Y:S01]  /*4900*/  IABS R12, R170 ;  /* 0x000000aa000c7213 */ /* 0x000fe20000000000 */
[C---:B------:R-:W-:Y:S01]  /*4910*/  IMAD R8, R5.reuse, R11, R8 ;  /* 0x0000000b05087224 */ /* 0x040fe200078e0208 */
[----:B------:R-:W-:Y:S01]  /*4920*/  IABS R4, R166 ;  /* 0x000000a600047213 */ /* 0x000fe20000000000 */
[----:B------:R-:W-:Y:S01]  /*4930*/  @!P2 IMAD.IADD R32, R32, 0x1, -R5 ;  /* 0x000000012020a824 */ /* 0x000fe200078e0a05 */
[C---:B------:R-:W-:Y:S01]  /*4940*/  ISETP.GT.U32.AND P2, PT, R5.reuse, R18, PT ;  /* 0x000000120500720c */ /* 0x040fe20003f44070 */
[----:B------:R-:W-:-:S02]  /*4950*/  IMAD R26, R5, R9, R26 ;  /* 0x00000009051a7224 */ /* 0x000fc400078e021a */
[C---:B------:R-:W-:Y:S02]  /*4960*/  VIADD R167, R0.reuse, 0x72 ;  /* 0x0000007200a77836 */ /* 0x040fe40000000000 */
[----:B------:R-:W-:Y:S02]  /*4970*/  IMAD.MOV.U32 R252, RZ, RZ, R13 ;  /* 0x000000fffffc7224 */ /* 0x000fe400078e000d */
[----:B------:R-:W-:Y:S01]  /*4980*/  IMAD.MOV.U32 R249, RZ, RZ, R15 ;  /* 0x000000fffff97224 */ /* 0x000fe200078e000f */
[----:B------:R-:W-:Y:S01]  /*4990*/  IABS R138, R167 ;  /* 0x000000a7008a7213 */ /* 0x000fe20000000000 */
[----:B------:R-:W-:Y:S02]  /*49a0*/  IMAD.MOV R10, RZ, RZ, -R10 ;  /* 0x000000ffff0a7224 */ /* 0x000fe400078e0a0a */
[C---:B------:R-:W-:Y:S02]  /*49b0*/  VIADD R165, R0.reuse, 0x74 ;  /* 0x0000007400a57836 */ /* 0x040fe40000000000 */
[----:B------:R-:W-:-:S02]  /*49c0*/  VIADD R162, R0, 0x77 ;  /* 0x0000007700a27836 */ /* 0x000fc40000000000 */
[C---:B------:R-:W-:Y:S02]  /*49d0*/  VIADD R161, R0.reuse, 0x78 ;  /* 0x0000007800a17836 */ /* 0x040fe40000000000 */
[----:B------:R-:W-:Y:S01]  /*49e0*/  VIADD R163, R0, 0x76 ;  /* 0x0000007600a37836 */ /* 0x000fe20000000000 */
[----:B------:R-:W-:Y:S01]  /*49f0*/  IABS R19, R162 ;  /* 0x000000a200137213 */ /* 0x000fe20000000000 */
[----:B------:R-:W-:Y:S01]  /*4a00*/  IMAD.HI.U32 R9, R3, R16, RZ ;  /* 0x0000001003097227 */ /* 0x000fe200078e00ff */
[----:B------:R-:W-:-:S03]  /*4a10*/  IABS R21, R161 ;  /* 0x000000a100157213 */ /* 0x000fc60000000000 */
[----:B------:R-:W-:Y:S02]  /*4a20*/  VIADD R164, R0, 0x75 ;  /* 0x0000007500a47836 */ /* 0x000fe40000000000 */
[----:B------:R-:W-:Y:S01]  /*4a30*/  IMAD.MOV.U32 R250, RZ, RZ, R17 ;  /* 0x000000fffffa7224 */ /* 0x000fe200078e0011 */
[----:B------:R-:W-:Y:S01]  /*4a40*/  IABS R17, R163 ;  /* 0x000000a300117213 */ /* 0x000fe20000000000 */
[----:B------:R-:W-:Y:S01]  /*4a50*/  @!P1 IMAD.IADD R22, R22, 0x1, -R5 ;  /* 0x0000000116169824 */ /* 0x000fe200078e0a05 */
[C---:B------:R-:W-:Y:S01]  /*4a60*/  ISETP.GT.U32.AND P1, PT, R5.reuse, R8, PT ;  /* 0x000000080500720c */ /* 0x040fe20003f24070 */
[----:B------:R-:W-:Y:S01]  /*4a70*/  IMAD R14, R5, R10, R14 ;  /* 0x0000000a050e7224 */ /* 0x000fe200078e020e */
[----:B------:R-:W-:Y:S01]  /*4a80*/  IABS R10, R169 ;  /* 0x000000a9000a7213 */ /* 0x000fe20000000000 */
[----:B------:R-:W-:Y:S02]  /*4a90*/  IMAD.MOV R9, RZ, RZ, -R9 ;  /* 0x000000ffff097224 */ /* 0x000fe400078e0a09 */
[----:B------:R-:W-:-:S02]  /*4aa0*/  VIADD R159, R0, 0x7a ;  /* 0x0000007a009f7836 */ /* 0x000fc40000000000 */
[C---:B------:R-:W-:Y:S02]  /*4ab0*/  VIADD R158, R0.reuse, 0x7b ;  /* 0x0000007b009e7836 */ /* 0x040fe40000000000 */
[----:B------:R-:W-:Y:S01]  /*4ac0*/  VIADD R157, R0, 0x7c ;  /* 0x0000007c009d7836 */ /* 0x000fe20000000000 */
[----:B------:R-:W-:Y:S01]  /*4ad0*/  IABS R31, R159 ;  /* 0x0000009f001f7213 */ /* 0x000fe20000000000 */
[----:B------:R-:W-:Y:S01]  /*4ae0*/  @!P3 IMAD.IADD R30, R30, 0x1, -R5 ;  /* 0x000000011e1eb824 */ /* 0x000fe200078e0a05 */
[----:B------:R-:W-:Y:S01]  /*4af0*/  IABS R29, R158 ;  /* 0x0000009e001d7213 */ /* 0x000fe20000000000 */
[----:B------:R-:W-:-:S04]  /*4b00*/  IMAD.HI.U32 R7, R3, R12, RZ ;  /* 0x0000000c03077227 */ /* 0x000fc800078e00ff */
[C---:B------:R-:W-:Y:S02]  /*4b10*/  VIADD R156, R0.reuse, 0x7d ;  /* 0x0000007d009c7836 */ /* 0x040fe40000000000 */
[----:B------:R-:W-:Y:S01]  /*4b20*/  VIADD R155, R0, 0x7e ;  /* 0x0000007e009b7836 */ /* 0x000fe20000000000 */
[----:B------:R-:W-:Y:S01]  /*4b30*/  ULEA UR4, UR4, UR5, 0x8 ;  /* 0x0000000504047291 */ /* 0x000fe2000f8e403f */
[----:B------:R-:W-:Y:S01]  /*4b40*/  IMAD.HI.U32 R13, R3, R4, RZ ;  /* 0x00000004030d7227 */ /* 0x000fe200078e00ff */
[----:B------:R-:W-:Y:S03]  /*4b50*/  STL [R1+0x9d0], R173 ;  /* 0x0009d0ad01007387 */ /* 0x000fe60000100800 */
[--C-:B------:R-:W-:Y:S02]  /*4b60*/  @!P6 IMAD.IADD R20, R20, 0x1, -R5.reuse ;  /* 0x000000011414e824 */ /* 0x100fe400078e0a05 */
[----:B------:R-:W-:-:S02]  /*4b70*/  @!P2 IMAD.IADD R18, R18, 0x1, -R5 ;  /* 0x000000011212a824 */ /* 0x000fc400078e0a05 */
[----:B------:R-:W-:Y:S01]  /*4b80*/  IMAD R16, R5, R9, R16 ;  /* 0x0000000905107224 */ /* 0x000fe200078e0210 */
[----:B------:R-:W-:Y:S01]  /*4b90*/  @!P1 IADD3 R8, R8, -R5, RZ ;  /* 0x8000000508089210 */ /* 0x000fe20007ffe0ff */
[----:B------:R-:W-:Y:S01]  /*4ba0*/  IMAD.HI.U32 R9, R3, R10, RZ ;  /* 0x0000000a03097227 */ /* 0x000fe200078e00ff */
[----:B------:R-:W-:Y:S01]  /*4bb0*/  ISETP.GT.U32.AND P2, PT, R5, R30, PT ;  /* 0x0000001e0500720c */ /* 0x000fe20003f44070 */
[----:B------:R-:W-:Y:S01]  /*4bc0*/  STL [R1+0x9cc], R172 ;  /* 0x0009ccac01007387 */ /* 0x000fe20000100800 */
[----:B------:R-:W-:Y:S01]  /*4bd0*/  IABS R27, R157 ;  /* 0x0000009d001b7213 */ /* 0x000fe20000000000 */
[----:B------:R-:W-:Y:S01]  /*4be0*/  IMAD.MOV R15, RZ, RZ, -R7 ;  /* 0x000000ffff0f7224 */ /* 0x000fe200078e0a07 */
[----:B------:R-:W-:Y:S01]  /*4bf0*/  IADD3 R9, -R9, RZ, RZ ;  /* 0x000000ff09097210 */ /* 0x000fe20007ffe1ff */
[----:B------:R-:W-:Y:S01]  /*4c00*/  IMAD.MOV R13, RZ, RZ, -R13 ;  /* 0x000000ffff0d7224 */ /* 0x000fe200078e0a0d */
[----:B------:R-:W-:Y:S01]  /*4c10*/  ISETP.GT.U32.AND P1, PT, R5, R20, PT ;  /* 0x000000140500720c */ /* 0x000fe20003f24070 */
[----:B------:R-:W-:Y:S01]  /*4c20*/  IMAD.HI.U32 R7, R3, R138, RZ ;  /* 0x0000008a03077227 */ /* 0x000fe200078e00ff */
[----:B------:R-:W-:Y:S01]  /*4c30*/  IABS R137, R155 ;  /* 0x0000009b00897213 */ /* 0x000fe20000000000 */
[----:B------:R-:W-:Y:S02]  /*4c40*/  STL [R1+0x9c8], R171 ;  /* 0x0009c8ab01007387 */ /* 0x000fe40000100800 */
[C---:B------:R-:W-:Y:S01]  /*4c50*/  IMAD R11, R5.reuse, R13, R4 ;  /* 0x0000000d050b7224 */ /* 0x040fe200078e0204 */
[----:B------:R-:W-:Y:S01]  /*4c60*/  IABS R13, R165 ;  /* 0x000000a5000d7213 */ /* 0x000fe20000000000 */
[----:B------:R-:W-:Y:S01]  /*4c70*/  IMAD.MOV R7, RZ, RZ, -R7 ;  /* 0x000000ffff077224 */ /* 0x000fe200078e0a07 */
[----:B------:R-:W-:Y:S01]  /*4c80*/  STL [R1+0x9c4], R170 ;  /* 0x0009c4aa01007387 */ /* 0x000fe20000100800 */
[----:B------:R-:W-:-:S02]  /*4c90*/  IMAD R10, R5, R9, R10 ;  /* 0x00000009050a7224 */ /* 0x000fc400078e020a */
[----:B------:R-:W-:Y:S01]  /*4ca0*/  IMAD R9, R5, R7, R138 ;  /* 0x0000000705097224 */ /* 0x000fe200078e028a */
[----:B------:R-:W-:Y:S01]  /*4cb0*/  STL [R1+0x9c0], R169 ;  /* 0x0009c0a901007387 */ /* 0x000fe20000100800 */
[----:B------:R-:W-:-:S03]  /*4cc0*/  IMAD.HI.U32 R4, R3, R13, RZ ;  /* 0x0000000d03047227 */ /* 0x000fc600078e00ff */
[----:B------:R-:W-:Y:S01]  /*4cd0*/  STL [R1+0x9bc], R168 ;  /* 0x0009bca801007387 */ /* 0x000fe20000100800 */
[----:B------:R-:W-:-:S03]  /*4ce0*/  IMAD.HI.U32 R7, R3, R19, RZ ;  /* 0x0000001303077227 */ /* 0x000fc600078e00ff */
[----:B------:R-:W-:Y:S01]  /*4cf0*/  STL [R1+0x9b8], R167 ;  /* 0x0009b8a701007387 */ /* 0x000fe20000100800 */
[----:B------:R-:W-:Y:S01]  /*4d00*/  @!P2 IMAD.IADD R30, R30, 0x1, -R5 ;  /* 0x000000011e1ea824 */ /* 0x000fe200078e0a05 */
[C---:B------:R-:W-:Y:S01]  /*4d10*/  ISETP.GT.U32.AND P2, PT, R5.reuse, R18, PT ;  /* 0x000000120500720c */ /* 0x040fe20003f44070 */
[----:B------:R-:W-:Y:S01]  /*4d20*/  IMAD.MOV R4, RZ, RZ, -R4 ;  /* 0x000000ffff047224 */ /* 0x000fe200078e0a04 */
[----:B------:R-:W-:Y:S01]  /*4d30*/  STL [R1+0x9b4], R166 ;  /* 0x0009b4a601007387 */ /* 0x000fe20000100800 */
[----:B------:R-:W-:Y:S02]  /*4d40*/  IMAD.MOV R7, RZ, RZ, -R7 ;  /* 0x000000ffff077224 */ /* 0x000fe400078e0a07 */
[C---:B------:R-:W-:Y:S01]  /*4d50*/  IMAD R12, R5.reuse, R15, R12 ;  /* 0x0000000f050c7224 */ /* 0x040fe200078e020c */
[----:B------:R-:W-:Y:S01]  /*4d60*/  IABS R15, R164 ;  /* 0x000000a4000f7213 */ /* 0x000fe20000000000 */
[----:B------:R-:W-:Y:S01]  /*4d70*/  @!P1 IMAD.IADD R20, R20, 0x1, -R5 ;  /* 0x0000000114149824 */ /* 0x000fe200078e0a05 */
[C---:B------:R-:W-:Y:S01]  /*4d80*/  ISETP.GT.U32.AND P1, PT, R5.reuse, R9, PT ;  /* 0x000000090500720c */ /* 0x040fe20003f24070 */
[C---:B------:R-:W-:Y:S01]  /*4d90*/  IMAD R13, R5.reuse, R4, R13 ;  /* 0x00000004050d7224 */ /* 0x040fe200078e020d */
[----:B------:R-:W-:Y:S01]  /*4da0*/  STL [R1+0x9b0], R165 ;  /* 0x0009b0a501007387 */ /* 0x000fe20000100800 */
[----:B------:R-:W-:-:S02]  /*4db0*/  IMAD R19, R5, R7, R19 ;  /* 0x0000000705137224 */ /* 0x000fc400078e0213 */
[C---:B------:R-:W-:Y:S01]  /*4dc0*/  IMAD.HI.U32 R4, R3.reuse, R21, RZ ;  /* 0x0000001503047227 */ /* 0x040fe200078e00ff */
[----:B------:R-:W-:Y:S03]  /*4dd0*/  STL [R1+0x9ac], R164 ;  /* 0x0009aca401007387 */ /* 0x000fe60000100800 */
[C---:B------:R-:W-:Y:S01]  /*4de0*/  IMAD.HI.U32 R7, R3.reuse, R33, RZ ;  /* 0x0000002103077227 */ /* 0x040fe200078e00ff */
[----:B------:R-:W-:Y:S03]  /*4df0*/  STL [R1+0x9a8], R163 ;  /* 0x0009a8a301007387 */ /* 0x000fe60000100800 */
[C---:B------:R-:W-:Y:S01]  /*4e00*/  IMAD.HI.U32 R23, R3.reuse, R17, RZ ;  /* 0x0000001103177227 */ /* 0x040fe200078e00ff */
[----:B------:R-:W-:Y:S03]  /*4e10*/  STL [R1+0x9a4], R162 ;  /* 0x0009a4a201007387 */ /* 0x000fe60000100800 */
[----:B------:R-:W-:Y:S01]  /*4e20*/  IMAD.HI.U32 R25, R3, R15, RZ ;  /* 0x0000000f03197227 */ /* 0x000fe200078e00ff */
[----:B------:R-:W-:Y:S03]  /*4e30*/  STL [R1+0x9a0], R161 ;  /* 0x0009a0a101007387 */ /* 0x000fe60000100800 */
[----:B------:R-:W-:Y:S01]  /*4e40*/  IMAD.MOV R4, RZ, RZ, -R4 ;  /* 0x000000ffff047224 */ /* 0x000fe200078e0a04 */
[----:B------:R-:W-:Y:S01]  /*4e50*/  STL [R1+0x99c], R160 ;  /* 0x00099ca001007387 */ /* 0x000fe20000100800 */
[----:B------:R-:W-:-:S02]  /*4e60*/  IMAD.MOV R7, RZ, RZ, -R7 ;  /* 0x000000ffff077224 */ /* 0x000fc400078e0a07 */
[----:B------:R-:W-:Y:S01]  /*4e70*/  IMAD.MOV R23, RZ, RZ, -R23 ;  /* 0x000000ffff177224 */ /* 0x000fe200078e0a17 */
[----:B------:R-:W-:Y:S01]  /*4e80*/  STL [R1+0x998], R159 ;  /* 0x0009989f01007387 */ /* 0x000fe20000100800 */
[----:B------:R-:W-:Y:S02]  /*4e90*/  IMAD.MOV R25, RZ, RZ, -R25 ;  /* 0x000000ffff197224 */ /* 0x000fe400078e0a19 */
[C---:B------:R-:W-:Y:S01]  /*4ea0*/  IMAD R21, R5.reuse, R4, R21 ;  /* 0x0000000405157224 */ /* 0x040fe200078e0215 */
[----:B------:R-:W-:Y:S01]  /*4eb0*/  STL [R1+0x994], R158 ;  /* 0x0009949e01007387 */ /* 0x000fe20000100800 */
[C---:B------:R-:W-:Y:S02]  /*4ec0*/  IMAD R33, R5.reuse, R7, R33 ;  /* 0x0000000705217224 */ /* 0x040fe400078e0221 */
[----:B------:R-:W-:Y:S01]  /*4ed0*/  @!P2 IMAD.IADD R18, R18, 0x1, -R5 ;  /* 0x000000011212a824 */ /* 0x000fe200078e0a05 */
[----:B------:R-:W-:Y:S01]  /*4ee0*/  ISETP.GT.U32.AND P2, PT, R5, R11, PT ;  /* 0x0000000b0500720c */ /* 0x000fe20003f44070 */
[----:B------:R-:W-:Y:S01]  /*4ef0*/  IMAD.HI.U32 R4, R3, R31, RZ ;  /* 0x0000001f03047227 */ /* 0x000fe200078e00ff */
[----:B------:R-:W-:Y:S03]  /*4f00*/  STL [R1+0x990], R157 ;  /* 0x0009909d01007387 */ /* 0x000fe60000100800 */
[----:B------:R-:W-:Y:S01]  /*4f10*/  IMAD R17, R5, R23, R17 ;  /* 0x0000001705117224 */ /* 0x000fe200078e0211 */
[----:B------:R-:W-:Y:S01]  /*4f20*/  STL [R1+0x98c], R156 ;  /* 0x00098c9c01007387 */ /* 0x000fe20000100800 */
[----:B------:R-:W-:-:S03]  /*4f30*/  IMAD.HI.U32 R23, R3, R29, RZ ;  /* 0x0000001d03177227 */ /* 0x000fc600078e00ff */
[----:B------:R3:W-:Y:S01]  /*4f40*/  STL [R1+0x988], R155 ;  /* 0x0009889b01007387 */ /* 0x0007e20000100800 */
[----:B------:R-:W-:-:S03]  /*4f50*/  IMAD.HI.U32 R7, R3, R27, RZ ;  /* 0x0000001b03077227 */ /* 0x000fc600078e00ff */
[----:B--2---:R-:W2:Y:S01]  /*4f60*/  LDL R246, [R1+0x9f0] ;  /* 0x0009f00001f67983 */ /* 0x004ea20000100800 */
[----:B------:R-:W-:Y:S01]  /*4f70*/  IMAD R15, R5, R25, R15 ;  /* 0x00000019050f7224 */ /* 0x000fe200078e020f */
[----:B------:R-:W-:Y:S01]  /*4f80*/  IABS R25, R156 ;  /* 0x0000009c00197213 */ /* 0x000fe20000000000 */
[----:B------:R-:W-:Y:S01]  /*4f90*/  @!P1 IMAD.IADD R9, R9, 0x1, -R5 ;  /* 0x0000000109099824 */ /* 0x000fe200078e0a05 */
[C---:B------:R-:W-:Y:S01]  /*4fa0*/  ISETP.GT.U32.AND P1, PT, R5.reuse, R33, PT ;  /* 0x000000210500720c */ /* 0x040fe20003f24070 */
[----:B------:R-:W-:Y:S02]  /*4fb0*/  IMAD.MOV R4, RZ, RZ, -R4 ;  /* 0x000000ffff047224 */ /* 0x000fe400078e0a04 */
[----:B------:R-:W-:Y:S02]  /*4fc0*/  IMAD.MOV R23, RZ, RZ, -R23 ;  /* 0x000000ffff177224 */ /* 0x000fe400078e0a17 */
[----:B------:R-:W-:Y:S02]  /*4fd0*/  IMAD.MOV R7, RZ, RZ, -R7 ;  /* 0x000000ffff077224 */ /* 0x000fe400078e0a07 */
[----:B------:R-:W-:-:S02]  /*4fe0*/  IMAD R31, R5, R4, R31 ;  /* 0x00000004051f7224 */ /* 0x000fc400078e021f */
[----:B------:R-:W-:-:S04]  /*4ff0*/  IMAD.HI.U32 R4, R3, R25, RZ ;  /* 0x0000001903047227 */ /* 0x000fc800078e00ff */
[C---:B------:R-:W-:Y:S01]  /*5000*/  IMAD R29, R5.reuse, R23, R29 ;  /* 0x00000017051d7224 */ /* 0x040fe200078e021d */
[----:B------:R-:W-:Y:S01]  /*5010*/  LOP3.LUT R23, R248, 0x60, RZ, 0xc0, !PT ;  /* 0x00000060f8177812 */ /* 0x000fe200078ec0ff */
[----:B------:R-:W-:Y:S02]  /*5020*/  IMAD R27, R5, R7, R27 ;  /* 0x00000007051b7224 */ /* 0x000fe400078e021b */
[----:B------:R-:W-:-:S04]  /*5030*/  IMAD.HI.U32 R3, R3, R137, RZ ;  /* 0x0000008903037227 */ /* 0x000fc800078e00ff */
[----:B------:R-:W-:Y:S02]  /*5040*/  IMAD.SHL.U32 R7, R248, 0x4, RZ ;  /* 0x00000004f8077824 */ /* 0x000fe400078e00ff */
[----:B------:R-:W-:Y:S02]  /*5050*/  IMAD.MOV.U32 R248, RZ, RZ, R251 ;  /* 0x000000fffff87224 */ /* 0x000fe400078e00fb */
[----:B------:R-:W-:Y:S02]  /*5060*/  IMAD.MOV.U32 R251, RZ, RZ, R153 ;  /* 0x000000fffffb7224 */ /* 0x000fe400078e0099 */
[----:B------:R-:W-:Y:S02]  /*5070*/  @!P2 IMAD.IADD R11, R11, 0x1, -R5 ;  /* 0x000000010b0ba824 */ /* 0x000fe400078e0a05 */
[----:B------:R-:W-:Y:S02]  /*5080*/  IMAD.MOV R3, RZ, RZ, -R3 ;  /* 0x000000ffff037224 */ /* 0x000fe400078e0a03 */
[----:B------:R-:W-:-:S02]  /*5090*/  VIADD R153, R247, UR4 ;  /* 0x00000004f7997c36 */ /* 0x000fc40008000000 */
[----:B------:R-:W-:Y:S01]  /*50a0*/  @!P1 IMAD.IADD R33, R33, 0x1, -R5 ;  /* 0x0000000121219824 */ /* 0x000fe200078e0a05 */
[C---:B------:R-:W-:Y:S01]  /*50b0*/  ISETP.GT.U32.AND P1, PT, R5.reuse, R11, PT ;  /* 0x0000000b0500720c */ /* 0x040fe20003f24070 */
[----:B------:R-:W-:Y:S01]  /*50c0*/  IMAD R137, R5, R3, R137 ;  /* 0x0000000305897224 */ /* 0x000fe200078e0289 */
[----:B------:R-:W-:Y:S01]  /*50d0*/  IABS R3, R153 ;  /* 0x0000009900037213 */ /* 0x000fe20000000000 */
[----:B------:R-:W-:Y:S01]  /*50e0*/  IMAD.MOV R4, RZ, RZ, -R4 ;  /* 0x000000ffff047224 */ /* 0x000fe200078e0a04 */
[----:B------:R-:W-:Y:S01]  /*50f0*/  LOP3.LUT R7, R7, 0x7c, RZ, 0xc0, !PT ;  /* 0x0000007c07077812 */ /* 0x000fe200078ec0ff */
[----:B-1----:R-:W-:Y:S01]  /*5100*/  IMAD.MOV.U32 R245, RZ, RZ, R250 ;  /* 0x000000fffff57224 */ /* 0x002fe200078e00fa */
[C---:B------:R-:W-:Y:S01]  /*5110*/  ISETP.GT.U32.AND P0, PT, R5.reuse, R51, PT ;  /* 0x000000330500720c */ /* 0x040fe20003f04070 */
[----:B------:R-:W-:Y:S01]  /*5120*/  IMAD.HI.U32 R2, R2, R3, RZ ;  /* 0x0000000302027227 */ /* 0x000fe200078e00ff */
[----:B------:R-:W-:Y:S01]  /*5130*/  STL [R1+0x980], R153 ;  /* 0x0009809901007387 */ /* 0x000fe20000100800 */
[C---:B------:R-:W-:Y:S01]  /*5140*/  ISETP.GT.U32.AND P5, PT, R5.reuse, R59, PT ;  /* 0x0000003b0500720c */ /* 0x040fe20003fa4070 */
[----:B------:R-:W-:Y:S01]  /*5150*/  ULDC.64 UR4, c[0x0][0x218] ;  /* 0x0000860000047ab9 */ /* 0x000fe20000000a00 */
[----:B------:R-:W-:-:S02]  /*5160*/  IMAD R25, R5, R4, R25 ;  /* 0x0000000405197224 */ /* 0x000fc400078e0219 */
[----:B------:R-:W-:Y:S02]  /*5170*/  IMAD.MOV R4, RZ, RZ, -R2 ;  /* 0x000000ffff047224 */ /* 0x000fe400078e0a02 */
[----:B------:R-:W-:Y:S02]  /*5180*/  IMAD R2, R23, 0x200, R7 ;  /* 0x0000020017027824 */ /* 0x000fe400078e0207 */
[----:B------:R-:W3:Y:S01]  /*5190*/  LDL R7, [R1+0x9f4] ;  /* 0x0009f40001077983 */ /* 0x000ee20000100800 */
[--C-:B------:R-:W-:Y:S01]  /*51a0*/  @!P1 IMAD.IADD R11, R11, 0x1, -R5.reuse ;  /* 0x000000010b0b9824 */ /* 0x100fe200078e0a05 */
[C---:B------:R-:W-:Y:S01]  /*51b0*/  ISETP.GT.U32.AND P1, PT, R5.reuse, R33, PT ;  /* 0x000000210500720c */ /* 0x040fe20003f24070 */
[----:B------:R-:W-:Y:S01]  /*51c0*/  IMAD.MOV.U32 R250, RZ, RZ, R252 ;  /* 0x000000fffffa7224 */ /* 0x000fe200078e00fc */
[----:B------:R-:W-:Y:S01]  /*51d0*/  ISETP.GT.U32.AND P4, PT, R5, R39, PT ;  /* 0x000000270500720c */ /* 0x000fe20003f84070 */
[----:B------:R-:W3:Y:S01]  /*51e0*/  LDL R252, [R1+0xa94] ;  /* 0x000a940001fc7983 */ /* 0x000ee20000100800 */
[----:B------:R-:W-:-:S02]  /*51f0*/  @!P0 IMAD.IADD R51, R51, 0x1, -R5 ;  /* 0x0000000133338824 */ /* 0x000fc400078e0a05 */
[----:B------:R-:W-:Y:S01]  /*5200*/  @!P5 IMAD.IADD R59, R59, 0x1, -R5 ;  /* 0x000000013b3bd824 */ /* 0x000fe200078e0a05 */
[C---:B------:R-:W-:Y:S02]  /*5210*/  ISETP.GT.U32.AND P3, PT, R5.reuse, R16, PT ;  /* 0x000000100500720c */ /* 0x040fe40003f64070 */
[C---:B------:R-:W-:Y:S02]  /*5220*/  ISETP.GT.U32.AND P6, PT, R5.reuse, R32, PT ;  /* 0x000000200500720c */ /* 0x040fe40003fc4070 */
[----:B------:R-:W-:Y:S01]  /*5230*/  ISETP.GT.U32.AND P2, PT, R5, R31, PT ;  /* 0x0000001f0500720c */ /* 0x000fe20003f44070 */
[----:B------:R-:W-:Y:S01]  /*5240*/  IMAD R3, R6, R4, R3 ;  /* 0x0000000406037224 */ /* 0x000fe200078e0203 */
[----:B------:R-:W3:Y:S01]  /*5250*/  LDL R23, [R1+0xb08] ;  /* 0x000b080001177983 */ /* 0x000ee20000100800 */
[----:B------:R-:W-:Y:S01]  /*5260*/  @!P1 IMAD.IADD R33, R33, 0x1, -R5 ;  /* 0x0000000121219824 */ /* 0x000fe200078e0a05 */
[----:B------:R-:W-:Y:S01]  /*5270*/  ISETP.GE.AND P1, PT, R251, RZ, PT ;  /* 0x000000fffb00720c */ /* 0x000fe20003f26270 */
[----:B------:R-:W-:-:S02]  /*5280*/  IMAD.MOV.U32 R251, RZ, RZ, R152 ;  /* 0x000000fffffb7224 */ /* 0x000fc400078e0098 */
[----:B------:R-:W3:Y:S01]  /*5290*/  LDL R152, [R1+0xa98] ;  /* 0x000a980001987983 */ /* 0x000ee20000100800 */
[C---:B------:R-:W-:Y:S02]  /*52a0*/  ISETP.GT.U32.AND P0, PT, R5.reuse, R57, PT ;  /* 0x000000390500720c */ /* 0x040fe40003f04070 */
[----:B------:R-:W-:-:S11]  /*52b0*/  ISETP.GT.U32.AND P5, PT, R5, R52, PT ;  /* 0x000000340500720c */ /* 0x000fd60003fa4070 */
[--C-:B------:R-:W-:Y:S01]  /*52c0*/  @!P0 IMAD.IADD R57, R57, 0x1, -R5.reuse ;  /* 0x0000000139398824 */ /* 0x100fe200078e0a05 */
[C---:B------:R-:W-:Y:S01]  /*52d0*/  ISETP.GT.U32.AND P0, PT, R5.reuse, R51, PT ;  /* 0x000000330500720c */ /* 0x040fe20003f04070 */
[----:B------:R-:W-:Y:S01]  /*52e0*/  @!P5 IMAD.IADD R52, R52, 0x1, -R5 ;  /* 0x000000013434d824 */ /* 0x000fe200078e0a05 */
[----:B------:R-:W-:-:S11]  /*52f0*/  ISETP.GT.U32.AND P5, PT, R5, R45, PT ;  /* 0x0000002d0500720c */ /* 0x000fd60003fa4070 */
[--C-:B------:R-:W-:Y:S01]  /*5300*/  @!P0 IMAD.IADD R51, R51, 0x1, -R5.reuse ;  /* 0x0000000133338824 */ /* 0x100fe200078e0a05 */
[----:B------:R-:W-:Y:S01]  /*5310*/  ISETP.GT.U32.AND P0, PT, R5, R44, PT ;  /* 0x0000002c0500720c */ /* 0x000fe20003f04070 */
[----:B------:R-:W-:Y:S01]  /*5320*/  @!P5 IMAD.IADD R45, R45, 0x1, -R5 ;  /* 0x000000012d2dd824 */ /* 0x000fe200078e0a05 */
[----:B------:R-:W-:-:S11]  /*5330*/  ISETP.GT.U32.AND P5, PT, R5, R38, PT ;  /* 0x000000260500720c */ /* 0x000fd60003fa4070 */
[--C-:B------:R-:W-:Y:S01]  /*5340*/  @!P0 IMAD.IADD R44, R44, 0x1, -R5.reuse ;  /* 0x000000012c2c8824 */ /* 0x100fe200078e0a05 */
[----:B------:R-:W-:Y:S01]  /*5350*/  ISETP.GT.U32.AND P0, PT, R5, R37, PT ;  /* 0x000000250500720c */ /* 0x000fe20003f04070 */
[--C-:B------:R-:W-:Y:S02]  /*5360*/  @!P5 IMAD.IADD R38, R38, 0x1, -R5.reuse ;  /* 0x000000012626d824 */ /* 0x100fe400078e0a05 */
[----:B------:R-:W-:Y:S01]  /*5370*/  @!P4 IMAD.IADD R39, R39, 0x1, -R5 ;  /* 0x000000012727c824 */ /* 0x000fe200078e0a05 */
[C---:B------:R-:W-:Y:S02]  /*5380*/  ISETP.GT.U32.AND P5, PT, R5.reuse, R44, PT ;  /* 0x0000002c0500720c */ /* 0x040fe40003fa4070 */
[----:B------:R-:W-:-:S07]  /*5390*/  ISETP.GT.U32.AND P4, PT, R5, R45, PT ;  /* 0x0000002d0500720c */ /* 0x000fce0003f84070 */
[----:B------:R-:W-:Y:S01]  /*53a0*/  @!P0 IMAD.IADD R37, R37, 0x1, -R5 ;  /* 0x0000000125258824 */ /* 0x000fe200078e0a05 */
[----:B------:R-:W-:-:S03]  /*53b0*/  ISETP.GT.U32.AND P0, PT, R5, R43, PT ;  /* 0x0000002b0500720c */ /* 0x000fc60003f04070 */
[--C-:B------:R-:W-:Y:S01]  /*53c0*/  @!P5 IMAD.IADD R44, R44, 0x1, -R5.reuse ;  /* 0x000000012c2cd824 */ /* 0x100fe200078e0a05 */
[----:B------:R-:W-:Y:S01]  /*53d0*/  ISETP.GT.U32.AND P5, PT, R5, R38, PT ;  /* 0x000000260500720c */ /* 0x000fe20003fa4070 */
[----:B------:R-:W-:Y:S01]  /*53e0*/  @!P4 IMAD.IADD R45, R45, 0x1, -R5 ;  /* 0x000000012d2dc824 */ /* 0x000fe200078e0a05 */
        /* <DEDUP_REMOVED lines=10> */
[C---:B------:R-:W-:Y:S01]  /*5490*/  ISETP.GT.U32.AND P5, PT, R5.reuse, R12, PT ;  /* 0x0000000c0500720c */ /* 0x040fe20003fa4070 */
        /* <DEDUP_REMOVED lines=8> */
[--C-:B------:R-:W-:Y:S01]  /*5520*/  @!P0 IMAD.IADD R10, R10, 0x1, -R5.reuse ;  /* 0x000000010a0a8824 */ /* 0x100fe200078e0a05 */
[C---:B------:R-:W-:Y:S01]  /*5530*/  ISETP.GT.U32.AND P0, PT, R5.reuse, R22, PT ;  /* 0x000000160500720c */ /* 0x040fe20003f04070 */
[--C-:B------:R-:W-:Y:S01]  /*5540*/  @!P3 IMAD.IADD R16, R16, 0x1, -R5.reuse ;  /* 0x000000011010b824 */ /* 0x100fe200078e0a05 */
[C---:B------:R-:W-:Y:S01]  /*5550*/  ISETP.GT.U32.AND P3, PT, R5.reuse, R28, PT ;  /* 0x0000001c0500720c */ /* 0x040fe20003f64070 */
        /* <DEDUP_REMOVED lines=10> */
[--C-:B------:R-:W-:Y:S01]  /*5600*/  @!P5 IMAD.IADD R12, R12, 0x1, -R5.reuse ;  /* 0x000000010c0cd824 */ /* 0x100fe200078e0a05 */
[C---:B------:R-:W-:Y:S01]  /*5610*/  ISETP.GT.U32.AND P5, PT, R5.reuse, R17, PT ;  /* 0x000000110500720c */ /* 0x040fe20003fa4070 */
[----:B------:R-:W-:Y:S01]  /*5620*/  @!P4 IMAD.IADD R14, R14, 0x1, -R5 ;  /* 0x000000010e0ec824 */ /* 0x000fe200078e0a05 */
[----:B------:R-:W-:-:S05]  /*5630*/  ISETP.GT.U32.AND P4, PT, R5, R15, PT ;  /* 0x0000000f0500720c */ /* 0x000fca0003f84070 */
[--C-:B------:R-:W-:Y:S01]  /*5640*/  @!P0 IMAD.IADD R10, R10, 0x1, -R5.reuse ;  /* 0x000000010a0a8824 */ /* 0x100fe200078e0a05 */
[C---:B------:R-:W-:Y:S01]  /*5650*/  ISETP.GT.U32.AND P0, PT, R5.reuse, R19, PT ;  /* 0x000000130500720c */ /* 0x040fe20003f04070 */
[--C-:B------:R-:W-:Y:S01]  /*5660*/  @!P3 IMAD.IADD R16, R16, 0x1, -R5.reuse ;  /* 0x000000011010b824 */ /* 0x100fe200078e0a05 */
[----:B------:R-:W-:Y:S02]  /*5670*/  ISETP.GT.U32.AND P3, PT, R5, R13, PT ;  /* 0x0000000d0500720c */ /* 0x000fe40003f64070 */
[----:B------:R-:W-:Y:S01]  /*5680*/  @!P6 IADD3 R8, R8, -R5, RZ ;  /* 0x800000050808e210 */ /* 0x000fe20007ffe0ff */
[--C-:B------:R-:W-:Y:S01]  /*5690*/  @!P5 IMAD.IADD R17, R17, 0x1, -R5.reuse ;  /* 0x000000011111d824 */ /* 0x100fe200078e0a05 */
[----:B------:R-:W-:Y:S01]  /*56a0*/  ISETP.GT.U32.AND P6, PT, R5, R21, PT ;  /* 0x000000150500720c */ /* 0x000fe20003fc4070 */
[----:B------:R-:W-:Y:S01]  /*56b0*/  @!P4 IMAD.IADD R15, R15, 0x1, -R5 ;  /* 0x000000010f0fc824 */ /* 0x000fe200078e0a05 */
[C---:B------:R-:W-:Y:S02]  /*56c0*/  ISETP.GT.U32.AND P5, PT, R5.reuse, R25, PT ;  /* 0x000000190500720c */ /* 0x040fe40003fa4070 */
[----:B------:R-:W-:-:S03]  /*56d0*/  ISETP.GT.U32.AND P4, PT, R5, R27, PT ;  /* 0x0000001b0500720c */ /* 0x000fc60003f84070 */
[--C-:B------:R-:W-:Y:S01]  /*56e0*/  @!P0 IMAD.IADD R19, R19, 0x1, -R5.reuse ;  /* 0x0000000113138824 */ /* 0x100fe200078e0a05 */
[----:B------:R-:W-:Y:S01]  /*56f0*/  ISETP.GT.U32.AND P0, PT, R5, R137, PT ;  /* 0x000000890500720c */ /* 0x000fe20003f04070 */
[----:B------:R-:W-:-:S04]  /*5700*/  @!P3 IMAD.IADD R13, R13, 0x1, -R5 ;  /* 0x000000010d0db824 */ /* 0x000fc800078e0a05 */
[--C-:B------:R-:W-:Y:S02]  /*5710*/  @!P6 IMAD.IADD R21, R21, 0x1, -R5.reuse ;  /* 0x000000011515e824 */ /* 0x100fe400078e0a05 */
[--C-:B------:R-:W-:Y:S01]  /*5720*/  @!P5 IMAD.IADD R25, R25, 0x1, -R5.reuse ;  /* 0x000000011919d824 */ /* 0x100fe200078e0a05 */
[----:B------:R-:W-:Y:S01]  /*5730*/  ISETP.GT.U32.AND P5, PT, R5, R19, PT ;  /* 0x000000130500720c */ /* 0x000fe20003fa4070 */
[--C-:B------:R-:W-:Y:S01]  /*5740*/  @!P4 IMAD.IADD R27, R27, 0x1, -R5.reuse ;  /* 0x000000011b1bc824 */ /* 0x100fe200078e0a05 */
[----:B------:R-:W-:Y:S01]  /*5750*/  ISETP.GT.U32.AND P4, PT, R5, R17, PT ;  /* 0x000000110500720c */ /* 0x000fe20003f84070 */
[----:B------:R-:W-:Y:S01]  /*5760*/  @!P2 IMAD.IADD R31, R31, 0x1, -R5 ;  /* 0x000000011f1fa824 */ /* 0x000fe200078e0a05 */
[----:B------:R-:W-:Y:S02]  /*5770*/  ISETP.GT.U32.AND P2, PT, R5, R13, PT ;  /* 0x0000000d0500720c */ /* 0x000fe40003f44070 */
[----:B------:R-:W-:Y:S02]  /*5780*/  @!P0 IADD3 R137, R137, -R5, RZ ;  /* 0x8000000589898210 */ /* 0x000fe40007ffe0ff */
[----:B------:R-:W-:-:S05]  /*5790*/  ISETP.GT.U32.AND P0, PT, R5, R21, PT ;  /* 0x000000150500720c */ /* 0x000fca0003f04070 */
[--C-:B------:R-:W-:Y:S01]  /*57a0*/  @!P5 IMAD.IADD R19, R19, 0x1, -R5.reuse ;  /* 0x000000011313d824 */ /* 0x100fe200078e0a05 */
[----:B------:R-:W-:Y:S01]  /*57b0*/  ISETP.GT.U32.AND P5, PT, R5, R137, PT ;  /* 0x000000890500720c */ /* 0x000fe20003fa4070 */
[--C-:B------:R-:W-:Y:S01]  /*57c0*/  @!P4 IMAD.IADD R17, R17, 0x1, -R5.reuse ;  /* 0x000000011111c824 */ /* 0x100fe200078e0a05 */
[----:B------:R-:W-:Y:S01]  /*57d0*/  ISETP.GT.U32.AND P4, PT, R5, R27, PT ;  /* 0x0000001b0500720c */ /* 0x000fe20003f84070 */
[----:B------:R-:W-:Y:S01]  /*57e0*/  @!P2 IMAD.IADD R13, R13, 0x1, -R5 ;  /* 0x000000010d0da824 */ /* 0x000fe200078e0a05 */
[----:B------:R-:W-:-:S03]  /*57f0*/  ISETP.GT.U32.AND P2, PT, R5, R31, PT ;  /* 0x0000001f0500720c */ /* 0x000fc60003f44070 */
[----:B------:R-:W-:Y:S01]  /*5800*/  @!P0 IMAD.IADD R21, R21, 0x1, -R5 ;  /* 0x0000000115158824 */ /* 0x000fe200078e0a05 */
[----:B------:R-:W-:-:S05]  /*5810*/  ISETP.GE.AND P0, PT, R0, RZ, PT ;  /* 0x000000ff0000720c */ /* 0x000fca0003f06270 */
[--C-:B------:R-:W-:Y:S01]  /*5820*/  @!P5 IMAD.IADD R137, R137, 0x1, -R5.reuse ;  /* 0x000000018989d824 */ /* 0x100fe200078e0a05 */
[----:B------:R-:W-:Y:S01]  /*5830*/  ISETP.GT.U32.AND P5, PT, R6, R3, PT ;  /* 0x000000030600720c */ /* 0x000fe20003fa4070 */
[----:B------:R-:W-:Y:S02]  /*5840*/  @!P4 IMAD.IADD R27, R27, 0x1, -R5 ;  /* 0x000000011b1bc824 */ /* 0x000fe400078e0a05 */
[----:B------:R-:W-:Y:S01]  /*5850*/  @!P2 IADD3 R31, R31, -R5, RZ ;  /* 0x800000051f1fa210 */ /* 0x000fe20007ffe0ff */
[----:B----4-:R-:W-:Y:S02]  /*5860*/  IMAD R35, R247, R185, RZ ;  /* 0x000000b9f7237224 */ /* 0x010fe400078e02ff */
[----:B------:R-:W-:Y:S01]  /*5870*/  @!P1 IMAD.MOV R135, RZ, RZ, -R135 ;  /* 0x000000ffff879224 */ /* 0x000fe200078e0a87 */
[----:B------:R-:W4:Y:S01]  /*5880*/  LDL R247, [R1+0xaa8] ;  /* 0x000aa80001f77983 */ /* 0x000f220000100800 */
[----:B------:R-:W-:Y:S01]  /*5890*/  @!P0 IMAD.MOV R136, RZ, RZ, -R136 ;  /* 0x000000ffff888224 */ /* 0x000fe200078e0a88 */
[----:B------:R-:W-:-:S02]  /*58a0*/  ISETP.GE.AND P0, PT, R248, RZ, PT ;  /* 0x000000fff800720c */ /* 0x000fc40003f06270 */
[----:B------:R-:W-:Y:S01]  /*58b0*/  ISETP.GE.AND P1, PT, R245, RZ, PT ;  /* 0x000000fff500720c */ /* 0x000fe20003f26270 */
[----:B------:R-:W4:Y:S01]  /*58c0*/  LDL R248, [R1+0xaac] ;  /* 0x000aac0001f87983 */ /* 0x000f220000100800 */
[----:B------:R-:W-:Y:S01]  /*58d0*/  @!P5 IMAD.IADD R3, R3, 0x1, -R6 ;  /* 0x000000010303d824 */ /* 0x000fe200078e0a06 */
[----:B------:R-:W-:Y:S02]  /*58e0*/  ISETP.GE.AND P5, PT, R249, RZ, PT ;  /* 0x000000fff900720c */ /* 0x000fe40003fa6270 */
[----:B------:R-:W4:Y:S04]  /*58f0*/  LDL R249, [R1+0xab0] ;  /* 0x000ab00001f97983 */ /* 0x000f280000100800 */
[----:B------:R-:W4:Y:S01]  /*5900*/  LDL R245, [R1+0xad4] ;  /* 0x000ad40001f57983 */ /* 0x000f220000100800 */
[----:B--2---:R-:W-:-:S03]  /*5910*/  ISETP.GE.AND P2, PT, R246, RZ, PT ;  /* 0x000000fff600720c */ /* 0x004fc60003f46270 */
[----:B------:R-:W2:Y:S01]  /*5920*/  LDL R246, [R1+0xaa0] ;  /* 0x000aa00001f67983 */ /* 0x000ea20000100800 */
[----:B------:R-:W-:Y:S02]  /*5930*/  @!P0 IMAD.MOV R132, RZ, RZ, -R132 ;  /* 0x000000ffff848224 */ /* 0x000fe400078e0a84 */
[----:B------:R-:W-:-:S07]  /*5940*/  @!P1 IMAD.MOV R131, RZ, RZ, -R131 ;  /* 0x000000ffff839224 */ /* 0x000fce00078e0a83 */
[----:B------:R-:W-:Y:S01]  /*5950*/  @!P2 IMAD.MOV R133, RZ, RZ, -R133 ;  /* 0x000000ffff85a224 */ /* 0x000fe200078e0a85 */
[----:B------:R-:W-:Y:S02]  /*5960*/  ISETP.GE.AND P2, PT, R251, RZ, PT ;  /* 0x000000fffb00720c */ /* 0x000fe40003f46270 */
[----:B------:R-:W2:Y:S01]  /*5970*/  LDL R251, [R1+0xac4] ;  /* 0x000ac40001fb7983 */ /* 0x000ea20000100800 */
[----:B---3--:R-:W-:Y:S01]  /*5980*/  ISETP.GE.AND P4, PT, R7, RZ, PT ;  /* 0x000000ff0700720c */ /* 0x008fe20003f86270 */
[----:B------:R-:W-:Y:S02]  /*5990*/  @!P5 IMAD.MOV R130, RZ, RZ, -R130 ;  /* 0x000000ffff82d224 */ /* 0x000fe400078e0a82 */
[----:B------:R-:W3:Y:S01]  /*59a0*/  LDL R7, [R1+0xacc] ;  /* 0x000acc0001077983 */ /* 0x000ee20000100800 */
[----:B------:R-:W-:-:S03]  /*59b0*/  ISETP.GE.AND P0, PT, R252, RZ, PT ;  /* 0x000000fffc00720c */ /* 0x000fc60003f06270 */
[----:B------:R-:W3:Y:S06]  /*59c0*/  LDL R252, [R1+0xac0] ;  /* 0x000ac00001fc7983 */ /* 0x000eec0000100800 */
[----:B------:R-:W-:Y:S01]  /*59d0*/  @!P4 IMAD.MOV R134, RZ, RZ, -R134 ;  /* 0x000000ffff86c224 */ /* 0x000fe200078e0a86 */
[----:B------:R-:W-:Y:S02]  /*59e0*/  ISETP.GE.AND P4, PT, R250, RZ, PT ;  /* 0x000000fffa00720c */ /* 0x000fe40003f86270 */
[----:B------:R-:W3:Y:S01]  /*59f0*/  LDL R250, [R1+0xab8] ;  /* 0x000ab80001fa7983 */ /* 0x000ee20000100800 */
[----:B------:R-:W-:-:S03]  /*5a00*/  ISETP.GE.AND P1, PT, R152, RZ, PT ;  /* 0x000000ff9800720c */ /* 0x000fc60003f26270 */
[----:B------:R-:W3:Y:S01]  /*5a10*/  LDL R152, [R1+0xad0] ;  /* 0x000ad00001987983 */ /* 0x000ee20000100800 */
[----:B------:R-:W-:-:S06]  /*5a20*/  @!P2 IMAD.MOV R128, RZ, RZ, -R128 ;  /* 0x000000ffff80a224 */ /* 0x000fcc00078e0a80 */
[----:B------:R-:W-:Y:S01]  /*5a30*/  @!P4 IADD3 R129, -R129, RZ, RZ ;  /* 0x000000ff8181c210 */ /* 0x000fe20007ffe1ff */
[----:B------:R-:W-:Y:S02]  /*5a40*/  @!P0 IMAD.MOV R127, RZ, RZ, -R127 ;  /* 0x000000ffff7f8224 */ /* 0x000fe400078e0a7f */
[----:B------:R-:W-:Y:S01]  /*5a50*/  @!P1 IMAD.MOV R126, RZ, RZ, -R126 ;  /* 0x000000ffff7e9224 */ /* 0x000fe200078e0a7e */
[----:B----4-:R-:W-:Y:S02]  /*5a60*/  ISETP.GE.AND P4, PT, R247, RZ, PT ;  /* 0x000000fff700720c */ /* 0x010fe40003f86270 */
[----:B------:R-:W4:Y:S01]  /*5a70*/  LDL R247, [R1+0xae0] ;  /* 0x000ae00001f77983 */ /* 0x000f220000100800 */
[----:B------:R-:W-:-:S03]  /*5a80*/  ISETP.GE.AND P2, PT, R248, RZ, PT ;  /* 0x000000fff800720c */ /* 0x000fc60003f46270 */
[----:B------:R-:W4:Y:S01]  /*5a90*/  LDL R248, [R1+0xadc] ;  /* 0x000adc0001f87983 */ /* 0x000f220000100800 */
[----:B------:R-:W-:-:S03]  /*5aa0*/  ISETP.GE.AND P0, PT, R249, RZ, PT ;  /* 0x000000fff900720c */ /* 0x000fc60003f06270 */
[----:B------:R-:W4:Y:S03]  /*5ab0*/  LDL R249, [R1+0xae8] ;  /* 0x000ae80001f97983 */ /* 0x000f260000100800 */
[----:B------:R-:W-:Y:S01]  /*5ac0*/  @!P4 IMAD.MOV R124, RZ, RZ, -R124 ;  /* 0x000000ffff7cc224 */ /* 0x000fe200078e0a7c */
[----:B--2---:R-:W-:Y:S02]  /*5ad0*/  ISETP.GE.AND P5, PT, R246, RZ, PT ;  /* 0x000000fff600720c */ /* 0x004fe40003fa6270 */
[----:B------:R-:W2:Y:S01]  /*5ae0*/  LDL R246, [R1+0xad8] ;  /* 0x000ad80001f67983 */ /* 0x000ea20000100800 */
[----:B------:R-:W-:-:S10]  /*5af0*/  @!P2 IMAD.MOV R123, RZ, RZ, -R123 ;  /* 0x000000ffff7ba224 */ /* 0x000fd400078e0a7b */
[----:B------:R-:W-:Y:S01]  /*5b00*/  @!P5 IMAD.MOV R125, RZ, RZ, -R125 ;  /* 0x000000ffff7dd224 */ /* 0x000fe200078e0a7d */
[----:B------:R-:W-:Y:S02]  /*5b10*/  ISETP.GE.AND P5, PT, R251, RZ, PT ;  /* 0x000000fffb00720c */ /* 0x000fe40003fa6270 */
[----:B------:R-:W2:Y:S01]  /*5b20*/  LDL R251, [R1+0xaf8] ;  /* 0x000af80001fb7983 */ /* 0x000ea20000100800 */
[----:B---3--:R-:W-:-:S03]  /*5b30*/  ISETP.GE.AND P4, PT, R252, RZ, PT ;  /* 0x000000fffc00720c */ /* 0x008fc60003f86270 */
[----:B------:R-:W3:Y:S01]  /*5b40*/  LDL R252, [R1+0xaf4] ;  /* 0x000af40001fc7983 */ /* 0x000ee20000100800 */
[----:B------:R-:W-:-:S03]  /*5b50*/  ISETP.GE.AND P1, PT, R250, RZ, PT ;  /* 0x000000fffa00720c */ /* 0x000fc60003f26270 */
[----:B------:R-:W3:Y:S01]  /*5b60*/  LDL R250, [R1+0xaf0] ;  /* 0x000af00001fa7983 */ /* 0x000ee20000100800 */
[----:B------:R-:W-:-:S03]  /*5b70*/  ISETP.GE.AND P2, PT, R152, RZ, PT ;  /* 0x000000ff9800720c */ /* 0x000fc60003f46270 */
[----:B------:R-:W3:Y:S01]  /*5b80*/  LDL R152, [R1+0xb00] ;  /* 0x000b000001987983 */ /* 0x000ee20000100800 */
[----:B------:R-:W-:Y:S01]  /*5b90*/  @!P0 IMAD.MOV R122, RZ, RZ, -R122 ;  /* 0x000000ffff7a8224 */ /* 0x000fe200078e0a7a */
[----:B------:R-:W-:Y:S01]  /*5ba0*/  ISETP.GE.AND P0, PT, R7, RZ, PT ;  /* 0x000000ff0700720c */ /* 0x000fe20003f06270 */
[----:B------:R-:W-:Y:S01]  /*5bb0*/  @!P5 IMAD.MOV R120, RZ, RZ, -R120 ;  /* 0x000000ffff78d224 */ /* 0x000fe200078e0a78 */
[----:B------:R-:W3:Y:S02]  /*5bc0*/  LDL R7, [R1+0xb10] ;  /* 0x000b100001077983 */ /* 0x000ee40000100800 */
[----:B------:R-:W-:Y:S01]  /*5bd0*/  @!P1 IMAD.MOV R121, RZ, RZ, -R121 ;  /* 0x000000ffff799224 */ /* 0x000fe200078e0a79 */
[----:B------:R-:W-:Y:S01]  /*5be0*/  ISETP.GE.AND P1, PT, R245, RZ, PT ;  /* 0x000000fff500720c */ /* 0x000fe20003f26270 */
[----:B------:R-:W-:Y:S01]  /*5bf0*/  @!P4 IMAD.MOV R119, RZ, RZ, -R119 ;  /* 0x000000ffff77c224 */ /* 0x000fe200078e0a77 */
[----:B------:R-:W3:Y:S01]  /*5c00*/  LDL.LU R245, [R1+0xcbc] ;  /* 0x000cbc0001f57983 */ /* 0x000ee20000300800 */
[----:B------:R-:W-:-:S05]  /*5c10*/  @!P2 IMAD.MOV R118, RZ, RZ, -R118 ;  /* 0x000000ffff76a224 */ /* 0x000fca00078e0a76 */
[----:B------:R-:W-:-:S05]  /*5c20*/  @!P0 IMAD.MOV R117, RZ, RZ, -R117 ;  /* 0x000000ffff758224 */ /* 0x000fca00078e0a75 */
[----:B------:R-:W-:Y:S02]  /*5c30*/  @!P1 IADD3 R116, -R116, RZ, RZ ;  /* 0x000000ff74749210 */ /* 0x000fe40007ffe1ff */
[----:B----4-:R-:W-:Y:S02]  /*5c40*/  ISETP.GE.AND P4, PT, R247, RZ, PT ;  /* 0x000000fff700720c */ /* 0x010fe40003f86270 */
[----:B------:R-:W-:Y:S02]  /*5c50*/  ISETP.GE.AND P2, PT, R248, RZ, PT ;  /* 0x000000fff800720c */ /* 0x000fe40003f46270 */
[----:B------:R-:W-:-:S09]  /*5c60*/  ISETP.GE.AND P0, PT, R249, RZ, PT ;  /* 0x000000fff900720c */ /* 0x000fd20003f06270 */
[----:B------:R-:W-:Y:S01]  /*5c70*/  @!P4 IMAD.MOV R114, RZ, RZ, -R114 ;  /* 0x000000ffff72c224 */ /* 0x000fe200078e0a72 */
[----:B--2---:R-:W-:Y:S02]  /*5c80*/  ISETP.GE.AND P5, PT, R246, RZ, PT ;  /* 0x000000fff600720c */ /* 0x004fe40003fa6270 */
[----:B------:R-:W2:Y:S04]  /*5c90*/  LDL.LU R246, [R1+0xcb8] ;  /* 0x000cb80001f67983 */ /* 0x000ea80000300800 */
[----:B------:R-:W4:Y:S04]  /*5ca0*/  LDL.LU R247, [R1+0xcb4] ;  /* 0x000cb40001f77983 */ /* 0x000f280000300800 */
[----:B------:R-:W2:Y:S01]  /*5cb0*/  LDL.LU R248, [R1+0xcb0] ;  /* 0x000cb00001f87983 */ /* 0x000ea20000300800 */
[----:B------:R-:W-:-:S02]  /*5cc0*/  @!P2 IMAD.MOV R113, RZ, RZ, -R113 ;  /* 0x000000ffff71a224 */ /* 0x000fc400078e0a71 */
[----:B------:R-:W-:Y:S01]  /*5cd0*/  @!P5 IMAD.MOV R115, RZ, RZ, -R115 ;  /* 0x000000ffff73d224 */ /* 0x000fe200078e0a73 */
[----:B------:R-:W4:Y:S01]  /*5ce0*/  LDL.LU R249, [R1+0xcac] ;  /* 0x000cac0001f97983 */ /* 0x000f220000300800 */
[----:B------:R-:W-:Y:S02]  /*5cf0*/  ISETP.GE.AND P5, PT, R251, RZ, PT ;  /* 0x000000fffb00720c */ /* 0x000fe40003fa6270 */
[----:B---3--:R-:W-:Y:S02]  /*5d00*/  ISETP.GE.AND P4, PT, R252, RZ, PT ;  /* 0x000000fffc00720c */ /* 0x008fe40003f86270 */
[----:B------:R-:W-:Y:S02]  /*5d10*/  ISETP.GE.AND P1, PT, R250, RZ, PT ;  /* 0x000000fffa00720c */ /* 0x000fe40003f26270 */
[----:B------:R-:W3:Y:S04]  /*5d20*/  LDL.LU R250, [R1+0xca8] ;  /* 0x000ca80001fa7983 */ /* 0x000ee80000300800 */
[----:B------:R-:W2:Y:S01]  /*5d30*/  LDL.LU R251, [R1+0xca4] ;  /* 0x000ca40001fb7983 */ /* 0x000ea20000300800 */
[----:B------:R-:W-:-:S03]  /*5d40*/  ISETP.GE.AND P2, PT, R152, RZ, PT ;  /* 0x000000ff9800720c */ /* 0x000fc60003f46270 */
[----:B------:R-:W2:Y:S04]  /*5d50*/  LDL.LU R252, [R1+0xca0] ;  /* 0x000ca00001fc7983 */ /* 0x000ea80000300800 */
[----:B------:R-:W2:Y:S01]  /*5d60*/  LDL.LU R152, [R1+0xc9c] ;  /* 0x000c9c0001987983 */ /* 0x000ea20000300800 */
[----:B------:R-:W-:Y:S01]  /*5d70*/  @!P0 IMAD.MOV R112, RZ, RZ, -R112 ;  /* 0x000000ffff708224 */ /* 0x000fe200078e0a70 */
[----:B------:R-:W-:Y:S01]  /*5d80*/  ISETP.GE.AND P0, PT, R23, RZ, PT ;  /* 0x000000ff1700720c */ /* 0x000fe20003f06270 */
[----:B------:R-:W-:Y:S01]  /*5d90*/  @!P1 IMAD.MOV R111, RZ, RZ, -R111 ;  /* 0x000000ffff6f9224 */ /* 0x000fe200078e0a6f */
[----:B------:R-:W-:Y:S01]  /*5da0*/  ISETP.GE.AND P1, PT, R7, RZ, PT ;  /* 0x000000ff0700720c */ /* 0x000fe20003f26270 */
[----:B------:R-:W-:Y:S02]  /*5db0*/  @!P5 IMAD.MOV R110, RZ, RZ, -R110 ;  /* 0x000000ffff6ed224 */ /* 0x000fe400078e0a6e */
[----:B------:R-:W-:-:S08]  /*5dc0*/  @!P4 IMAD.MOV R109, RZ, RZ, -R109 ;  /* 0x000000ffff6dc224 */ /* 0x000fd000078e0a6d */
[----:B------:R-:W-:Y:S02]  /*5dd0*/  @!P0 IMAD.MOV R107, RZ, RZ, -R107 ;  /* 0x000000ffff6b8224 */ /* 0x000fe400078e0a6b */
[----:B------:R-:W-:Y:S02]  /*5de0*/  @!P1 IMAD.MOV R106, RZ, RZ, -R106 ;  /* 0x000000ffff6a9224 */ /* 0x000fe400078e0a6a */
[----:B------:R-:W-:Y:S01]  /*5df0*/  @!P2 IMAD.MOV R108, RZ, RZ, -R108 ;  /* 0x000000ffff6ca224 */ /* 0x000fe200078e0a6c */
[----:B------:R-:W-:Y:S02]  /*5e00*/  ISETP.GT.U32.AND P3, PT, R5, R29, PT ;  /* 0x0000001d0500720c */ /* 0x000fe40003f64070 */
[----:B----4-:R-:W-:-:S13]  /*5e10*/  ISETP.GE.AND P1, PT, R249, RZ, PT ;  /* 0x000000fff900720c */ /* 0x010fda0003f26270 */
[----:B------:R-:W-:Y:S01]  /*5e20*/  @!P1 IMAD.MOV R101, RZ, RZ, -R101 ;  /* 0x000000ffff659224 */ /* 0x000fe200078e0a65 */
[----:B------:R-:W-:Y:S02]  /*5e30*/  ISETP.GE.AND P1, PT, R244, RZ, PT ;  /* 0x000000fff400720c */ /* 0x000fe40003f26270 */
[----:B---3--:R-:W-:Y:S02]  /*5e40*/  ISETP.GE.AND P0, PT, R250, RZ, PT ;  /* 0x000000fffa00720c */ /* 0x008fe40003f06270 */
[----:B--2---:R-:W-:Y:S02]  /*5e50*/  ISETP.GE.AND P4, PT, R252, RZ, PT ;  /* 0x000000fffc00720c */ /* 0x004fe40003f86270 */
[----:B------:R-:W-:-:S09]  /*5e60*/  ISETP.GE.AND P5, PT, R152, RZ, PT ;  /* 0x000000ff9800720c */ /* 0x000fd20003fa6270 */
[----:B------:R-:W-:Y:S01]  /*5e70*/  @!P0 IMAD.MOV R102, RZ, RZ, -R102 ;  /* 0x000000ffff668224 */ /* 0x000fe200078e0a66 */
[----:B------:R-:W-:Y:S02]  /*5e80*/  ISETP.GE.AND P0, PT, R245, RZ, PT ;  /* 0x000000fff500720c */ /* 0x000fe40003f06270 */
[----:B------:R-:W-:Y:S01]  /*5e90*/  ISETP.GE.AND P2, PT, R251, RZ, PT ;  /* 0x000000fffb00720c */ /* 0x000fe20003f46270 */
[----:B------:R-:W-:Y:S01]  /*5ea0*/  @!P1 IMAD.MOV R96, RZ, RZ, -R96 ;  /* 0x000000ffff609224 */ /* 0x000fe200078e0a60 */
[----:B------:R-:W2:Y:S01]  /*5eb0*/  LDL.LU R152, [R1+0xc98] ;  /* 0x000c980001987983 */ /* 0x000ea20000300800 */
[----:B------:R-:W-:Y:S01]  /*5ec0*/  @!P4 IMAD.MOV R104, RZ, RZ, -R104 ;  /* 0x000000ffff68c224 */ /* 0x000fe200078e0a68 */
[----:B------:R-:W-:Y:S01]  /*5ed0*/  ISETP.GE.AND P4, PT, R247, RZ, PT ;  /* 0x000000fff700720c */ /* 0x000fe20003f86270 */
[----:B------:R-:W-:Y:S01]  /*5ee0*/  @!P5 IMAD.MOV R105, RZ, RZ, -R105 ;  /* 0x000000ffff69d224 */ /* 0x000fe200078e0a69 */
[----:B------:R-:W-:-:S05]  /*5ef0*/  ISETP.GE.AND P5, PT, R248, RZ, PT ;  /* 0x000000fff800720c */ /* 0x000fca0003fa6270 */
[----:B------:R-:W-:Y:S01]  /*5f00*/  @!P0 IMAD.MOV R97, RZ, RZ, -R97 ;  /* 0x000000ffff618224 */ /* 0x000fe200078e0a61 */
[----:B------:R-:W-:Y:S02]  /*5f10*/  ISETP.GE.AND P0, PT, R240, RZ, PT ;  /* 0x000000fff000720c */ /* 0x000fe40003f06270 */
[----:B------:R-:W-:Y:S02]  /*5f20*/  @!P2 IADD3 R103, -R103, RZ, RZ ;  /* 0x000000ff6767a210 */ /* 0x000fe40007ffe1ff */
[----:B------:R-:W-:Y:S01]  /*5f30*/  ISETP.GE.AND P2, PT, R246, RZ, PT ;  /* 0x000000fff600720c */ /* 0x000fe20003f46270 */
[----:B------:R-:W-:Y:S01]  /*5f40*/  @!P4 IMAD.MOV R99, RZ, RZ, -R99 ;  /* 0x000000ffff63c224 */ /* 0x000fe200078e0a63 */
[----:B------:R-:W-:Y:S01]  /*5f50*/  ISETP.GE.AND P4, PT, R242, RZ, PT ;  /* 0x000000fff200720c */ /* 0x000fe20003f86270 */
[----:B------:R-:W-:Y:S01]  /*5f60*/  @!P5 IMAD.MOV R100, RZ, RZ, -R100 ;  /* 0x000000ffff64d224 */ /* 0x000fe200078e0a64 */
[----:B------:R-:W-:-:S05]  /*5f70*/  ISETP.GE.AND P5, PT, R243, RZ, PT ;  /* 0x000000fff300720c */ /* 0x000fca0003fa6270 */
[----:B------:R-:W-:Y:S01]  /*5f80*/  @!P0 IMAD.MOV R92, RZ, RZ, -R92 ;  /* 0x000000ffff5c8224 */ /* 0x000fe200078e0a5c */
[----:B------:R-:W-:Y:S02]  /*5f90*/  ISETP.GE.AND P1, PT, R239, RZ, PT ;  /* 0x000000ffef00720c */ /* 0x000fe40003f26270 */
[----:B------:R-:W-:Y:S01]  /*5fa0*/  ISETP.GE.AND P0, PT, R235, RZ, PT ;  /* 0x000000ffeb00720c */ /* 0x000fe20003f06270 */
[----:B------:R-:W-:Y:S01]  /*5fb0*/  @!P2 IMAD.MOV R98, RZ, RZ, -R98 ;  /* 0x000000ffff62a224 */ /* 0x000fe200078e0a62 */
[----:B------:R-:W-:Y:S01]  /*5fc0*/  ISETP.GE.AND P2, PT, R241, RZ, PT ;  /* 0x000000fff100720c */ /* 0x000fe20003f46270 */
[----:B------:R-:W-:Y:S01]  /*5fd0*/  @!P4 IMAD.MOV R94, RZ, RZ, -R94 ;  /* 0x000000ffff5ec224 */ /* 0x000fe200078e0a5e */
[----:B------:R-:W-:Y:S01]  /*5fe0*/  ISETP.GE.AND P4, PT, R237, RZ, PT ;  /* 0x000000ffed00720c */ /* 0x000fe20003f86270 */
[----:B------:R-:W-:Y:S01]  /*5ff0*/  @!P5 IMAD.MOV R95, RZ, RZ, -R95 ;  /* 0x000000ffff5fd224 */ /* 0x000fe200078e0a5f */
[----:B------:R-:W-:-:S05]  /*6000*/  ISETP.GE.AND P5, PT, R238, RZ, PT ;  /* 0x000000ffee00720c */ /* 0x000fca0003fa6270 */
[----:B------:R-:W-:Y:S01]  /*6010*/  @!P1 IMAD.MOV R91, RZ, RZ, -R91 ;  /* 0x000000ffff5b9224 */ /* 0x000fe200078e0a5b */
[----:B------:R-:W-:Y:S01]  /*6020*/  ISETP.GE.AND P1, PT, R234, RZ, PT ;  /* 0x000000ffea00720c */ /* 0x000fe20003f26270 */
[----:B------:R-:W-:Y:S01]  /*6030*/  @!P0 IMAD.MOV R87, RZ, RZ, -R87 ;  /* 0x000000ffff578224 */ /* 0x000fe200078e0a57 */
[----:B------:R-:W-:Y:S01]  /*6040*/  ISETP.GE.AND P0, PT, R230, RZ, PT ;  /* 0x000000ffe600720c */ /* 0x000fe20003f06270 */
[----:B------:R-:W-:Y:S01]  /*6050*/  @!P2 IMAD.MOV R93, RZ, RZ, -R93 ;  /* 0x000000ffff5da224 */ /* 0x000fe200078e0a5d */
[----:B------:R-:W-:Y:S01]  /*6060*/  ISETP.GE.AND P2, PT, R236, RZ, PT ;  /* 0x000000ffec00720c */ /* 0x000fe20003f46270 */
[----:B------:R-:W-:Y:S01]  /*6070*/  @!P4 IMAD.MOV R89, RZ, RZ, -R89 ;  /* 0x000000ffff59c224 */ /* 0x000fe200078e0a59 */
[----:B------:R-:W-:Y:S02]  /*6080*/  ISETP.GE.AND P4, PT, R232, RZ, PT ;  /* 0x000000ffe800720c */ /* 0x000fe40003f86270 */
[----:B------:R-:W-:Y:S02]  /*6090*/  @!P5 IADD3 R90, -R90, RZ, RZ ;  /* 0x000000ff5a5ad210 */ /* 0x000fe40007ffe1ff */
[----:B------:R-:W-:-:S03]  /*60a0*/  ISETP.GE.AND P5, PT, R233, RZ, PT ;  /* 0x000000ffe900720c */ /* 0x000fc60003fa6270 */
[----:B------:R-:W-:Y:S01]  /*60b0*/  @!P1 IMAD.MOV R86, RZ, RZ, -R86 ;  /* 0x000000ffff569224 */ /* 0x000fe200078e0a56 */
[----:B------:R-:W-:Y:S01]  /*60c0*/  ISETP.GE.AND P1, PT, R229, RZ, PT ;  /* 0x000000ffe500720c */ /* 0x000fe20003f26270 */
[----:B------:R-:W-:Y:S01]  /*60d0*/  @!P0 IMAD.MOV R82, RZ, RZ, -R82 ;  /* 0x000000ffff528224 */ /* 0x000fe200078e0a52 */
[----:B------:R-:W-:Y:S01]  /*60e0*/  ISETP.GE.AND P0, PT, R225, RZ, PT ;  /* 0x000000ffe100720c */ /* 0x000fe20003f06270 */
[----:B------:R-:W-:Y:S01]  /*60f0*/  @!P2 IMAD.MOV R88, RZ, RZ, -R88 ;  /* 0x000000ffff58a224 */ /* 0x000fe200078e0a58 */
[----:B------:R-:W-:Y:S01]  /*6100*/  ISETP.GE.AND P2, PT, R231, RZ, PT ;  /* 0x000000ffe700720c */ /* 0x000fe20003f46270 */
[----:B------:R-:W-:Y:S01]  /*6110*/  @!P4 IMAD.MOV R84, RZ, RZ, -R84 ;  /* 0x000000ffff54c224 */ /* 0x000fe200078e0a54 */
[----:B------:R-:W-:-:S03]  /*6120*/  ISETP.GE.AND P4, PT, R227, RZ, PT ;  /* 0x000000ffe300720c */ /* 0x000fc60003f86270 */
[----:B------:R-:W-:Y:S01]  /*6130*/  @!P5 IMAD.MOV R85, RZ, RZ, -R85 ;  /* 0x000000ffff55d224 */ /* 0x000fe200078e0a55 */
[----:B------:R-:W-:-:S03]  /*6140*/  ISETP.GE.AND P5, PT, R228, RZ, PT ;  /* 0x000000ffe400720c */ /* 0x000fc60003fa6270 */
[----:B------:R-:W-:Y:S01]  /*6150*/  @!P1 IMAD.MOV R81, RZ, RZ, -R81 ;  /* 0x000000ffff519224 */ /* 0x000fe200078e0a51 */
[----:B------:R-:W-:Y:S02]  /*6160*/  ISETP.GE.AND P1, PT, R224, RZ, PT ;  /* 0x000000ffe000720c */ /* 0x000fe40003f26270 */
[----:B------:R-:W-:Y:S02]  /*6170*/  @!P0 IADD3 R77, -R77, RZ, RZ ;  /* 0x000000ff4d4d8210 */ /* 0x000fe40007ffe1ff */
        /* <DEDUP_REMOVED lines=32> */
[----:B------:R-:W-:Y:S02]  /*6380*/  ISETP.GE.AND P2, PT, R211, RZ, PT ;  /* 0x000000ffd300720c */ /* 0x000fe40003f46270 */
[----:B------:R-:W-:Y:S01]  /*6390*/  @!P4 IADD3 R64, -R64, RZ, RZ ;  /* 0x000000ff4040c210 */ /* 0x000fe20007ffe1ff */
[----:B------:R-:W-:Y:S01]  /*63a0*/  @!P5 IMAD.MOV R65, RZ, RZ, -R65 ;  /* 0x000000ffff41d224 */ /* 0x000fe200078e0a41 */
[----:B------:R-:W-:Y:S02]  /*63b0*/  ISETP.GE.AND P5, PT, R208, RZ, PT ;  /* 0x000000ffd000720c */ /* 0x000fe40003fa6270 */
[----:B------:R-:W-:Y:S01]  /*63c0*/  ISETP.GE.AND P4, PT, R207, RZ, PT ;  /* 0x000000ffcf00720c */ /* 0x000fe20003f86270 */
[----:B------:R-:W-:Y:S01]  /*63d0*/  @!P1 IMAD.MOV R61, RZ, RZ, -R61 ;  /* 0x000000ffff3d9224 */ /* 0x000fe200078e0a3d */
[----:B------:R-:W-:-:S03]  /*63e0*/  ISETP.GE.AND P1, PT, R204, RZ, PT ;  /* 0x000000ffcc00720c */ /* 0x000fc60003f26270 */
[----:B------:R-:W-:Y:S01]  /*63f0*/  @!P0 IMAD.MOV R57, RZ, RZ, -R57 ;  /* 0x000000ffff398224 */ /* 0x000fe200078e0a39 */
[----:B------:R-:W-:Y:S01]  /*6400*/  ISETP.GE.AND P0, PT, R200, RZ, PT ;  /* 0x000000ffc800720c */ /* 0x000fe20003f06270 */
[----:B------:R-:W-:Y:S01]  /*6410*/  @!P2 IMAD.MOV R63, RZ, RZ, -R63 ;  /* 0x000000ffff3fa224 */ /* 0x000fe200078e0a3f */
[----:B------:R-:W-:-:S03]  /*6420*/  ISETP.GE.AND P2, PT, R206, RZ, PT ;  /* 0x000000ffce00720c */ /* 0x000fc60003f46270 */
[----:B------:R-:W-:Y:S01]  /*6430*/  @!P5 IMAD.MOV R60, RZ, RZ, -R60 ;  /* 0x000000ffff3cd224 */ /* 0x000fe200078e0a3c */
[----:B------:R-:W-:Y:S01]  /*6440*/  ISETP.GE.AND P5, PT, R203, RZ, PT ;  /* 0x000000ffcb00720c */ /* 0x000fe20003fa6270 */
[----:B------:R-:W-:Y:S01]  /*6450*/  @!P4 IMAD.MOV R59, RZ, RZ, -R59 ;  /* 0x000000ffff3bc224 */ /* 0x000fe200078e0a3b */
        /* <DEDUP_REMOVED lines=10> */
[----:B------:R-:W-:Y:S02]  /*6500*/  ISETP.GE.AND P4, PT, R197, RZ, PT ;  /* 0x000000ffc500720c */ /* 0x000fe40003f86270 */
[----:B------:R-:W-:-:S03]  /*6510*/  @!P1 IADD3 R51, -R51, RZ, RZ ;  /* 0x000000ff33339210 */ /* 0x000fc60007ffe1ff */
        /* <DEDUP_REMOVED lines=32> */
[----:B------:R-:W-:Y:S02]  /*6720*/  ISETP.GE.AND P0, PT, R173, RZ, PT ;  /* 0x000000ffad00720c */ /* 0x000fe40003f06270 */
[----:B------:R-:W-:Y:S02]  /*6730*/  @!P2 IADD3 R38, -R38, RZ, RZ ;  /* 0x000000ff2626a210 */ /* 0x000fe40007ffe1ff */
        /* <DEDUP_REMOVED lines=15> */
[----:B------:R-:W-:Y:S01]  /*6830*/  @!P3 IMAD.IADD R29, R29, 0x1, -R5 ;  /* 0x000000011d1db824 */ /* 0x000fe200078e0a05 */
[C---:B------:R-:W-:Y:S02]  /*6840*/  ISETP.GT.U32.AND P3, PT, R5.reuse, R15, PT ;  /* 0x0000000f0500720c */ /* 0x040fe40003f64070 */
[----:B------:R-:W-:Y:S01]  /*6850*/  ISETP.GT.U32.AND P6, PT, R5, R9, PT ;  /* 0x000000090500720c */ /* 0x000fe20003fc4070 */
[----:B------:R-:W-:Y:S01]  /*6860*/  @!P1 IMAD.MOV R16, RZ, RZ, -R16 ;  /* 0x000000ffff109224 */ /* 0x000fe200078e0a10 */
[----:B------:R-:W-:Y:S01]  /*6870*/  ISETP.GE.AND P1, PT, R167, RZ, PT ;  /* 0x000000ffa700720c */ /* 0x000fe20003f26270 */
[----:B------:R-:W-:Y:S01]  /*6880*/  @!P0 IMAD.MOV R8, RZ, RZ, -R8 ;  /* 0x000000ffff088224 */ /* 0x000fe200078e0a08 */
[----:B------:R-:W-:Y:S01]  /*6890*/  ISETP.GE.AND P0, PT, R163, RZ, PT ;  /* 0x000000ffa300720c */ /* 0x000fe20003f06270 */
[----:B------:R-:W-:Y:S01]  /*68a0*/  @!P2 IMAD.MOV R20, RZ, RZ, -R20 ;  /* 0x000000ffff14a224 */ /* 0x000fe200078e0a14 */
[----:B------:R-:W-:-:S02]  /*68b0*/  ISETP.GE.AND P2, PT, R169, RZ, PT ;  /* 0x000000ffa900720c */ /* 0x000fc40003f46270 */
[----:B------:R-:W-:Y:S01]  /*68c0*/  @!P5 IADD3 R14, -R14, RZ, RZ ;  /* 0x000000ff0e0ed210 */ /* 0x000fe20007ffe1ff */
[----:B------:R-:W-:Y:S01]  /*68d0*/  @!P4 IMAD.MOV R12, RZ, RZ, -R12 ;  /* 0x000000ffff0cc224 */ /* 0x000fe200078e0a0c */
[----:B------:R-:W-:Y:S02]  /*68e0*/  ISETP.GE.AND P5, PT, R166, RZ, PT ;  /* 0x000000ffa600720c */ /* 0x000fe40003fa6270 */
[----:B------:R-:W-:Y:S01]  /*68f0*/  ISETP.GE.AND P4, PT, R165, RZ, PT ;  /* 0x000000ffa500720c */ /* 0x000fe20003f86270 */
[--C-:B------:R-:W-:Y:S01]  /*6900*/  @!P3 IMAD.IADD R15, R15, 0x1, -R5.reuse ;  /* 0x000000010f0fb824 */ /* 0x100fe200078e0a05 */
[----:B------:R-:W-:Y:S01]  /*6910*/  ISETP.GT.U32.AND P3, PT, R5, R29, PT ;  /* 0x0000001d0500720c */ /* 0x000fe20003f64070 */
[----:B------:R-:W-:Y:S02]  /*6920*/  @!P6 IMAD.IADD R9, R9, 0x1, -R5 ;  /* 0x000000010909e824 */ /* 0x000fe400078e0a05 */
        /* <DEDUP_REMOVED lines=9> */
[----:B------:R-:W-:-:S02]  /*69c0*/  ISETP.GT.U32.AND P6, PT, R5, R25, PT ;  /* 0x000000190500720c */ /* 0x000fc40003fc4070 */
[----:B------:R-:W-:Y:S01]  /*69d0*/  ISETP.GE.AND P4, PT, R160, RZ, PT ;  /* 0x000000ffa000720c */ /* 0x000fe20003f86270 */
[----:B------:R-:W-:Y:S01]  /*69e0*/  @!P3 IMAD.IADD R29, R29, 0x1, -R5 ;  /* 0x000000011d1db824 */ /* 0x000fe200078e0a05 */
[----:B------:R-:W-:Y:S02]  /*69f0*/  ISETP.NE.AND P3, PT, R154, RZ, PT ;  /* 0x000000ff9a00720c */ /* 0x000fe40003f65270 */
[----:B------:R-:W-:Y:S01]  /*6a00*/  LOP3.LUT R23, RZ, R154, RZ, 0x33, !PT ;  /* 0x0000009aff177212 */ /* 0x000fe200078e33ff */
[----:B------:R-:W-:Y:S01]  /*6a10*/  @!P1 IMAD.MOV R19, RZ, RZ, -R19 ;  /* 0x000000ffff139224 */ /* 0x000fe200078e0a13 */
[----:B------:R-:W-:Y:S02]  /*6a20*/  @!P0 IADD3 R29, -R29, RZ, RZ ;  /* 0x000000ff1d1d8210 */ /* 0x000fe40007ffe1ff */
[----:B------:R-:W-:Y:S02]  /*6a30*/  ISETP.GE.AND P1, PT, R157, RZ, PT ;  /* 0x000000ff9d00720c */ /* 0x000fe40003f26270 */
[----:B------:R-:W-:Y:S01]  /*6a40*/  ISETP.GT.U32.AND P0, PT, R6, R3, PT ;  /* 0x000000030600720c */ /* 0x000fe20003f04070 */
[----:B------:R-:W-:Y:S01]  /*6a50*/  @!P2 IMAD.MOV R15, RZ, RZ, -R15 ;  /* 0x000000ffff0fa224 */ /* 0x000fe200078e0a0f */
[----:B------:R-:W-:Y:S01]  /*6a60*/  ISETP.GE.AND P2, PT, R159, RZ, PT ;  /* 0x000000ff9f00720c */ /* 0x000fe20003f46270 */
[----:B------:R-:W-:Y:S01]  /*6a70*/  @!P5 IMAD.MOV R21, RZ, RZ, -R21 ;  /* 0x000000ffff15d224 */ /* 0x000fe200078e0a15 */
[----:B------:R-:W-:Y:S01]  /*6a80*/  ISETP.GE.AND P5, PT, R156, RZ, PT ;  /* 0x000000ff9c00720c */ /* 0x000fe20003fa6270 */
[----:B------:R-:W-:Y:S01]  /*6a90*/  @!P6 IMAD.IADD R25, R25, 0x1, -R5 ;  /* 0x000000011919e824 */ /* 0x000fe200078e0a05 */
[----:B------:R-:W-:Y:S01]  /*6aa0*/  SEL R136, R23, R136, !P3 ;  /* 0x0000008817887207 */ /* 0x000fe20005800000 */
[----:B------:R-:W-:Y:S01]  /*6ab0*/  @!P4 IMAD.MOV R33, RZ, RZ, -R33 ;  /* 0x000000ffff21c224 */ /* 0x000fe200078e0a21 */
[----:B------:R-:W-:Y:S01]  /*6ac0*/  ISETP.GE.AND P6, PT, R155, RZ, PT ;  /* 0x000000ff9b00720c */ /* 0x000fe20003fc6270 */
[----:B------:R-:W1:Y:S01]  /*6ad0*/  LDC.64 R4, c[0x0][0x230] ;  /* 0x00008c00ff047b82 */ /* 0x000e620000000a00 */
[----:B------:R-:W-:Y:S01]  /*6ae0*/  LEA R7, P4, R35, UR4, 0x2 ;  /* 0x0000000423077c11 */ /* 0x000fe2000f8810ff */
[----:B------:R-:W-:-:S02]  /*6af0*/  ULDC UR4, c[0x0][0x240] ;  /* 0x0000900000047ab9 */ /* 0x000fc40000000800 */
[----:B------:R-:W-:Y:S01]  /*6b00*/  IMAD R136, R136, UR4, RZ ;  /* 0x0000000488887c24 */ /* 0x000fe2000f8e02ff */
[C---:B------:R-:W-:Y:S01]  /*6b10*/  SEL R135, R23.reuse, R135, !P3 ;  /* 0x0000008717877207 */ /* 0x040fe20005800000 */
[----:B------:R-:W-:Y:S01]  /*6b20*/  @!P1 IMAD.MOV R27, RZ, RZ, -R27 ;  /* 0x000000ffff1b9224 */ /* 0x000fe200078e0a1b */
[----:B------:R-:W-:Y:S01]  /*6b30*/  SEL R134, R23, R134, !P3 ;  /* 0x0000008617867207 */ /* 0x000fe20005800000 */
[----:B------:R-:W-:Y:S01]  /*6b40*/  @!P0 IMAD.IADD R3, R3, 0x1, -R6 ;  /* 0x0000000103038824 */ /* 0x000fe200078e0a06 */
[C---:B------:R-:W-:Y:S02]  /*6b50*/  SEL R133, R23.reuse, R133, !P3 ;  /* 0x0000008517857207 */ /* 0x040fe40005800000 */
[----:B------:R-:W-:Y:S02]  /*6b60*/  SEL R132, R23, R132, !P3 ;  /* 0x0000008417847207 */ /* 0x000fe40005800000 */
[----:B------:R-:W-:Y:S02]  /*6b70*/  LEA.HI.X.SX32 R6, R35, UR5, 0x2, P4 ;  /* 0x0000000523067c11 */ /* 0x000fe4000a0f16ff */
[C---:B------:R-:W-:Y:S01]  /*6b80*/  LEA R154, P1, R136.reuse, R7, 0x2 ;  /* 0x00000007889a7211 */ /* 0x040fe200078210ff */
[----:B------:R-:W-:Y:S01]  /*6b90*/  IMAD R135, R135, UR4, RZ ;  /* 0x0000000487877c24 */ /* 0x000fe2000f8e02ff */
[----:B------:R-:W-:Y:S01]  /*6ba0*/  ISETP.GE.AND P0, PT, R153, RZ, PT ;  /* 0x000000ff9900720c */ /* 0x000fe20003f06270 */
[----:B------:R-:W-:Y:S01]  /*6bb0*/  @!P2 IMAD.MOV R31, RZ, RZ, -R31 ;  /* 0x000000ffff1fa224 */ /* 0x000fe200078e0a1f */
[----:B------:R-:W-:Y:S01]  /*6bc0*/  LEA.HI.X.SX32 R155, R136, R6, 0x2, P1 ;  /* 0x00000006889b7211 */ /* 0x000fe200008f16ff */
[----:B------:R-:W-:-:S02]  /*6bd0*/  @!P5 IMAD.MOV R25, RZ, RZ, -R25 ;  /* 0x000000ffff19d224 */ /* 0x000fc400078e0a19 */
[----:B------:R-:W-:Y:S01]  /*6be0*/  IMAD R134, R134, UR4, RZ ;  /* 0x0000000486867c24 */ /* 0x000fe2000f8e02ff */
[----:B------:R-:W-:Y:S01]  /*6bf0*/  SEL R131, R23, R131, !P3 ;  /* 0x0000008317837207 */ /* 0x000fe20005800000 */
[----:B------:R-:W-:Y:S02]  /*6c00*/  @!P6 IMAD.MOV R137, RZ, RZ, -R137 ;  /* 0x000000ffff89e224 */ /* 0x000fe400078e0a89 */
[----:B------:R-:W-:Y:S01]  /*6c10*/  IMAD R133, R133, UR4, RZ ;  /* 0x0000000485857c24 */ /* 0x000fe2000f8e02ff */
[C---:B------:R-:W-:Y:S01]  /*6c20*/  SEL R130, R23.reuse, R130, !P3 ;  /* 0x0000008217827207 */ /* 0x040fe20005800000 */
[----:B------:R-:W-:Y:S01]  /*6c30*/  IMAD R132, R132, UR4, RZ ;  /* 0x0000000484847c24 */ /* 0x000fe2000f8e02ff */
[----:B------:R-:W-:Y:S02]  /*6c40*/  SEL R129, R23, R129, !P3 ;  /* 0x0000008117817207 */ /* 0x000fe40005800000 */
[----:B------:R-:W-:Y:S01]  /*6c50*/  LEA R160, P6, R135, R7, 0x2 ;  /* 0x0000000787a07211 */ /* 0x000fe200078c10ff */
[----:B------:R3:W-:Y:S01]  /*6c60*/  STL.64 [R1+0x460], R154 ;  /* 0x0004609a01007387 */ /* 0x0007e20000100a00 */
[----:B------:R-:W-:-:S02]  /*6c70*/  SEL R128, R23, R128, !P3 ;  /* 0x0000008017807207 */ /* 0x000fc40005800000 */
[C---:B------:R-:W-:Y:S02]  /*6c80*/  SEL R127, R23.reuse, R127, !P3 ;  /* 0x0000007f177f7207 */ /* 0x040fe40005800000 */
[C---:B------:R-:W-:Y:S02]  /*6c90*/  SEL R126, R23.reuse, R126, !P3 ;  /* 0x0000007e177e7207 */ /* 0x040fe40005800000 */
[C---:B------:R-:W-:Y:S02]  /*6ca0*/  SEL R125, R23.reuse, R125, !P3 ;  /* 0x0000007d177d7207 */ /* 0x040fe40005800000 */
[C---:B------:R-:W-:Y:S02]  /*6cb0*/  SEL R124, R23.reuse, R124, !P3 ;  /* 0x0000007c177c7207 */ /* 0x040fe40005800000 */
[C---:B------:R-:W-:Y:S02]  /*6cc0*/  SEL R123, R23.reuse, R123, !P3 ;  /* 0x0000007b177b7207 */ /* 0x040fe40005800000 */
        /* <DEDUP_REMOVED lines=112> */
[----:B------:R-:W-:Y:S02]  /*73d0*/  SEL R25, R23, R25, !P3 ;  /* 0x0000001917197207 */ /* 0x000fe40005800000 */
[----:B------:R-:W-:Y:S01]  /*73e0*/  LEA R158, P5, R134, R7, 0x2 ;  /* 0x00000007869e7211 */ /* 0x000fe200078a10ff */
[----:B------:R-:W-:Y:S01]  /*73f0*/  IMAD R131, R131, UR4, RZ ;  /* 0x0000000483837c24 */ /* 0x000fe2000f8e02ff */
[----:B------:R-:W-:-:S02]  /*7400*/  SEL R23, R23, R137, !P3 ;  /* 0x0000008917177207 */ /* 0x000fc40005800000 */
[-C--:B------:R-:W-:Y:S01]  /*7410*/  LEA R156, P4, R133, R7.reuse, 0x2 ;  /* 0x00000007859c7211 */ /* 0x080fe200078810ff */
[----:B------:R-:W-:Y:S01]  /*7420*/  IMAD R130, R130, UR4, RZ ;  /* 0x0000000482827c24 */ /* 0x000fe2000f8e02ff */
[-C--:B---3--:R-:W-:Y:S01]  /*7430*/  LEA R154, P3, R132, R7.reuse, 0x2 ;  /* 0x00000007849a7211 */ /* 0x088fe200078610ff */
[----:B------:R-:W-:Y:S01]  /*7440*/  IMAD R129, R129, UR4, RZ ;  /* 0x0000000481817c24 */ /* 0x000fe2000f8e02ff */
[-C--:B------:R-:W-:Y:S01]  /*7450*/  LEA.HI.X.SX32 R161, R135, R6.reuse, 0x2, P6 ;  /* 0x0000000687a17211 */ /* 0x080fe200030f16ff */
[----:B------:R-:W-:Y:S01]  /*7460*/  IMAD R128, R128, UR4, RZ ;  /* 0x0000000480807c24 */ /* 0x000fe2000f8e02ff */
[-C--:B------:R-:W-:Y:S01]  /*7470*/  LEA.HI.X.SX32 R159, R134, R6.reuse, 0x2, P5 ;  /* 0x00000006869f7211 */ /* 0x080fe200028f16ff */
[----:B------:R-:W-:Y:S01]  /*7480*/  IMAD R127, R127, UR4, RZ ;  /* 0x000000047f7f7c24 */ /* 0x000fe2000f8e02ff */
[-C--:B------:R-:W-:Y:S01]  /*7490*/  LEA.HI.X.SX32 R157, R133, R6.reuse, 0x2, P4 ;  /* 0x00000006859d7211 */ /* 0x080fe200020f16ff */
[----:B------:R-:W-:Y:S01]  /*74a0*/  IMAD R126, R126, UR4, RZ ;  /* 0x000000047e7e7c24 */ /* 0x000fe2000f8e02ff */
[----:B------:R-:W-:Y:S01]  /*74b0*/  LEA.HI.X.SX32 R155, R132, R6, 0x2, P3 ;  /* 0x00000006849b7211 */ /* 0x000fe200018f16ff */
[----:B------:R-:W-:Y:S01]  /*74c0*/  @!P0 IMAD.MOV R3, RZ, RZ, -R3 ;  /* 0x000000ffff038224 */ /* 0x000fe200078e0a03 */
[-C--:B------:R-:W-:Y:S01]  /*74d0*/  LEA R164, P1, R131, R7.reuse, 0x2 ;  /* 0x0000000783a47211 */ /* 0x080fe200078210ff */
[----:B------:R3:W-:Y:S01]  /*74e0*/  STL.64 [R1+0x68], R160 ;  /* 0x000068a001007387 */ /* 0x0007e20000100a00 */
[----:B------:R-:W-:-:S03]  /*74f0*/  LEA R162, P0, R130, R7, 0x2 ;  /* 0x0000000782a27211 */ /* 0x000fc600078010ff */
[----:B------:R4:W-:Y:S01]  /*7500*/  STL.64 [R1+0x458], R158 ;  /* 0x0004589e01007387 */ /* 0x0009e20000100a00 */
[-C--:B------:R-:W-:Y:S01]  /*7510*/  LEA.HI.X.SX32 R165, R131, R6.reuse, 0x2, P1 ;  /* 0x0000000683a57211 */ /* 0x080fe200008f16ff */
[----:B------:R-:W-:Y:S02]  /*7520*/  IMAD R125, R125, UR4, RZ ;  /* 0x000000047d7d7c24 */ /* 0x000fe4000f8e02ff */
[----:B------:R2:W-:Y:S01]  /*7530*/  STL.64 [R1+0x450], R156 ;  /* 0x0004509c01007387 */ /* 0x0005e20000100a00 */
[-C--:B------:R-:W-:Y:S02]  /*7540*/  LEA.HI.X.SX32 R163, R130, R6.reuse, 0x2, P0 ;  /* 0x0000000682a37211 */ /* 0x080fe400000f16ff */
[CC--:B---3--:R-:W-:Y:S01]  /*7550*/  LEA R160, P6, R129.reuse, R7.reuse, 0x2 ;  /* 0x0000000781a07211 */ /* 0x0c8fe200078c10ff */
[----:B------:R3:W-:Y:S01]  /*7560*/  STL.64 [R1+0x448], R154 ;  /* 0x0004489a01007387 */ /* 0x0007e20000100a00 */
[----:B----4-:R-:W-:Y:S01]  /*7570*/  LEA R158, P5, R128, R7, 0x2 ;  /* 0x00000007809e7211 */ /* 0x010fe200078a10ff */
[----:B------:R-:W-:Y:S01]  /*7580*/  IMAD R124, R124, UR4, RZ ;  /* 0x000000047c7c7c24 */ /* 0x000fe2000f8e02ff */
[----:B------:R-:W-:-:S02]  /*7590*/  LEA.HI.X.SX32 R161, R129, R6, 0x2, P6 ;  /* 0x0000000681a17211 */ /* 0x000fc400030f16ff */
[-C--:B--2---:R-:W-:Y:S01]  /*75a0*/  LEA R156, P4, R127, R7.reuse, 0x2 ;  /* 0x000000077f9c7211 */ /* 0x084fe200078810ff */
[----:B------:R-:W-:Y:S01]  /*75b0*/  IMAD R123, R123, UR4, RZ ;  /* 0x000000047b7b7c24 */ /* 0x000fe2000f8e02ff */
[-C--:B------:R-:W-:Y:S02]  /*75c0*/  LEA.HI.X.SX32 R159, R128, R6.reuse, 0x2, P5 ;  /* 0x00000006809f7211 */ /* 0x080fe400028f16ff */
[----:B---3--:R-:W-:Y:S01]  /*75d0*/  LEA R154, P3, R126, R7, 0x2 ;  /* 0x000000077e9a7211 */ /* 0x008fe200078610ff */
[----:B------:R-:W-:Y:S01]  /*75e0*/  IMAD R122, R122, UR4, RZ ;  /* 0x000000047a7a7c24 */ /* 0x000fe2000f8e02ff */
[-C--:B------:R-:W-:Y:S01]  /*75f0*/  LEA.HI.X.SX32 R157, R127, R6.reuse, 0x2, P4 ;  /* 0x000000067f9d7211 */ /* 0x080fe200020f16ff */
[----:B------:R-:W-:Y:S01]  /*7600*/  IMAD R121, R121, UR4, RZ ;  /* 0x0000000479797c24 */ /* 0x000fe2000f8e02ff */
[----:B------:R2:W-:Y:S01]  /*7610*/  STL.64 [R1+0x440], R164 ;  /* 0x000440a401007387 */ /* 0x0005e20000100a00 */
[----:B------:R-:W-:Y:S01]  /*7620*/  LEA.HI.X.SX32 R155, R126, R6, 0x2, P3 ;  /* 0x000000067e9b7211 */ /* 0x000fe200018f16ff */
[----:B------:R-:W-:-:S02]  /*7630*/  IMAD R120, R120, UR4, RZ ;  /* 0x0000000478787c24 */ /* 0x000fc4000f8e02ff */
[----:B------:R3:W-:Y:S04]  /*7640*/  STL.64 [R1+0x438], R162 ;  /* 0x000438a201007387 */ /* 0x0007e80000100a00 */
[----:B------:R4:W-:Y:S01]  /*7650*/  STL.64 [R1+0x430], R160 ;  /* 0x000430a001007387 */ /* 0x0009e20000100a00 */
[----:B--2---:R-:W-:-:S03]  /*7660*/  LEA R164, P1, R125, R7, 0x2 ;  /* 0x000000077da47211 */ /* 0x004fc600078210ff */
[----:B------:R2:W-:Y:S01]  /*7670*/  STL.64 [R1+0x428], R158 ;  /* 0x0004289e01007387 */ /* 0x0005e20000100a00 */
[----:B---3--:R-:W-:-:S03]  /*7680*/  LEA R162, P0, R124, R7, 0x2 ;  /* 0x000000077ca27211 */ /* 0x008fc600078010ff */
[----:B------:R3:W-:Y:S01]  /*7690*/  STL.64 [R1+0x420], R156 ;  /* 0x0004209c01007387 */ /* 0x0007e20000100a00 */
[-C--:B------:R-:W-:Y:S02]  /*76a0*/  LEA.HI.X.SX32 R165, R125, R6.reuse, 0x2, P1 ;  /* 0x000000067da57211 */ /* 0x080fe400008f16ff */
[-C--:B----4-:R-:W-:Y:S01]  /*76b0*/  LEA R160, P6, R123, R7.reuse, 0x2 ;  /* 0x000000077ba07211 */ /* 0x090fe200078c10ff */
[----:B------:R4:W-:Y:S01]  /*76c0*/  STL.64 [R1+0x418], R154 ;  /* 0x0004189a01007387 */ /* 0x0009e20000100a00 */
[----:B------:R-:W-:Y:S01]  /*76d0*/  IMAD R119, R119, UR4, RZ ;  /* 0x0000000477777c24 */ /* 0x000fe2000f8e02ff */
[-C--:B------:R-:W-:Y:S02]  /*76e0*/  LEA.HI.X.SX32 R163, R124, R6.reuse, 0x2, P0 ;  /* 0x000000067ca37211 */ /* 0x080fe400000f16ff */
[----:B--2---:R-:W-:Y:S01]  /*76f0*/  LEA R158, P5, R122, R7, 0x2 ;  /* 0x000000077a9e7211 */ /* 0x004fe200078a10ff */
[----:B------:R-:W-:Y:S01]  /*7700*/  IMAD R118, R118, UR4, RZ ;  /* 0x0000000476767c24 */ /* 0x000fe2000f8e02ff */
[----:B------:R-:W-:-:S02]  /*7710*/  LEA.HI.X.SX32 R161, R123, R6, 0x2, P6 ;  /* 0x000000067ba17211 */ /* 0x000fc400030f16ff */
[-C--:B---3--:R-:W-:Y:S01]  /*7720*/  LEA R156, P4, R121, R7.reuse, 0x2 ;  /* 0x00000007799c7211 */ /* 0x088fe200078810ff */
[----:B------:R-:W-:Y:S01]  /*7730*/  IMAD R117, R117, UR4, RZ ;  /* 0x0000000475757c24 */ /* 0x000fe2000f8e02ff */
[-C--:B------:R-:W-:Y:S02]  /*7740*/  LEA.HI.X.SX32 R159, R122, R6.reuse, 0x2, P5 ;  /* 0x000000067a9f7211 */ /* 0x080fe400028f16ff */
[----:B----4-:R-:W-:Y:S01]  /*7750*/  LEA R154, P3, R120, R7, 0x2 ;  /* 0x00000007789a7211 */ /* 0x010fe200078610ff */
        /* <DEDUP_REMOVED lines=325> */
[CC--:B----4-:R-:W-:Y:S01]  /*8bb0*/  LEA R160, P6, R39.reuse, R7.reuse, 0x2 ;  /* 0x0000000727a07211 */ /* 0x0d0fe200078c10ff */
[----:B------:R4:W-:Y:S01]  /*8bc0*/  STL.64 [R1+0x178], R154 ;  /* 0x0001789a01007387 */ /* 0x0009e20000100a00 */
[----:B------:R-:W-:Y:S01]  /*8bd0*/  IMAD R34, R34, UR4, RZ ;  /* 0x0000000422227c24 */ /* 0x000fe2000f8e02ff */
[-C--:B------:R-:W-:Y:S02]  /*8be0*/  LEA.HI.X.SX32 R163, R40, R6.reuse, 0x2, P0 ;  /* 0x0000000628a37211 */ /* 0x080fe400000f16ff */
[----:B--2---:R-:W-:Y:S01]  /*8bf0*/  LEA R158, P5, R38, R7, 0x2 ;  /* 0x00000007269e7211 */ /* 0x004fe200078a10ff */
[----:B------:R-:W-:Y:S01]  /*8c00*/  IMAD R32, R32, UR4, RZ ;  /* 0x0000000420207c24 */ /* 0x000fe2000f8e02ff */
[----:B------:R-:W-:-:S02]  /*8c10*/  LEA.HI.X.SX32 R161, R39, R6, 0x2, P6 ;  /* 0x0000000627a17211 */ /* 0x000fc400030f16ff */
[CC--:B---3--:R-:W-:Y:S01]  /*8c20*/  LEA R156, P4, R37.reuse, R7.reuse, 0x2 ;  /* 0x00000007259c7211 */ /* 0x0c8fe200078810ff */
        /* <DEDUP_REMOVED lines=57> */
[----:B------:R3:W-:Y:S01]  /*8fc0*/  STL.64 [R1+0x108], R162 ;  /* 0x000108a201007387 */ /* 0x0007e20000100a00 */
[----:B------:R-:W-:-:S03]  /*8fd0*/  ISETP.NE.AND P2, PT, R152, RZ, PT ;  /* 0x000000ff9800720c */ /* 0x000fc60003f45270 */
        /* <DEDUP_REMOVED lines=24> */
[----:B------:R-:W-:Y:S02]  /*9160*/  IMAD R27, R27, UR4, RZ ;  /* 0x000000041b1b7c24 */ /* 0x000fe4000f8e02ff */
[----:B------:R-:W-:Y:S01]  /*9170*/  IMAD R25, R25, UR4, RZ ;  /* 0x0000000419197c24 */ /* 0x000fe2000f8e02ff */
[----:B------:R4:W-:Y:S01]  /*9180*/  STL.64 [R1+0xd0], R160 ;  /* 0x0000d0a001007387 */ /* 0x0009e20000100a00 */
[----:B------:R-:W-:Y:S01]  /*9190*/  IMAD R23, R23, UR4, RZ ;  /* 0x0000000417177c24 */ /* 0x000fe2000f8e02ff */
[----:B------:R-:W-:Y:S01]  /*91a0*/  @!P2 LOP3.LUT R3, RZ, R152, RZ, 0x33, !PT ;  /* 0x00000098ff03a212 */ /* 0x000fe200078e33ff */
[----:B------:R-:W-:Y:S01]  /*91b0*/  ULDC.64 UR4, c[0x0][0x210] ;  /* 0x0000840000047ab9 */ /* 0x000fe20000000a00 */
[-C--:B--2---:R-:W-:Y:S01]  /*91c0*/  LEA R164, P1, R17, R7.reuse, 0x2 ;  /* 0x0000000711a47211 */ /* 0x084fe200078210ff */
[----:B------:R2:W-:Y:S01]  /*91d0*/  STL.64 [R1+0xc8], R158 ;  /* 0x0000c89e01007387 */ /* 0x0005e20000100a00 */
[----:B---3--:R-:W-:-:S03]  /*91e0*/  LEA R162, P0, R19, R7, 0x2 ;  /* 0x0000000713a27211 */ /* 0x008fc600078010ff */
[----:B------:R3:W-:Y:S01]  /*91f0*/  STL.64 [R1+0xc0], R156 ;  /* 0x0000c09c01007387 */ /* 0x0007e20000100a00 */
[-C--:B------:R-:W-:Y:S02]  /*9200*/  LEA.HI.X.SX32 R165, R17, R6.reuse, 0x2, P1 ;  /* 0x0000000611a57211 */ /* 0x080fe400008f16ff */
[-C--:B----4-:R-:W-:Y:S01]  /*9210*/  LEA R160, P6, R21, R7.reuse, 0x2 ;  /* 0x0000000715a07211 */ /* 0x090fe200078c10ff */
[----:B------:R4:W-:Y:S01]  /*9220*/  STL.64 [R1+0xb8], R154 ;  /* 0x0000b89a01007387 */ /* 0x0009e20000100a00 */
[----:B------:R-:W-:Y:S02]  /*9230*/  LEA.HI.X.SX32 R163, R19, R6, 0x2, P0 ;  /* 0x0000000613a37211 */ /* 0x000fe400000f16ff */
[-C--:B--2---:R-:W-:Y:S02]  /*9240*/  LEA R158, P5, R33, R7.reuse, 0x2 ;  /* 0x00000007219e7211 */ /* 0x084fe400078a10ff */
[-C--:B------:R-:W-:Y:S02]  /*9250*/  LEA R12, P1, R27, R7.reuse, 0x2 ;  /* 0x000000071b0c7211 */ /* 0x080fe400078210ff */
[----:B---3--:R-:W-:-:S02]  /*9260*/  LEA R156, P4, R31, R7, 0x2 ;  /* 0x000000071f9c7211 */ /* 0x008fc400078810ff */
[-C--:B------:R-:W-:Y:S02]  /*9270*/  LEA.HI.X.SX32 R161, R21, R6.reuse, 0x2, P6 ;  /* 0x0000000615a17211 */ /* 0x080fe400030f16ff */
[-C--:B----4-:R-:W-:Y:S02]  /*9280*/  LEA R154, P3, R29, R7.reuse, 0x2 ;  /* 0x000000071d9a7211 */ /* 0x090fe400078610ff */
[-C--:B------:R-:W-:Y:S02]  /*9290*/  LEA R10, P0, R25, R7.reuse, 0x2 ;  /* 0x00000007190a7211 */ /* 0x080fe400078010ff */
[-C--:B------:R-:W-:Y:S01]  /*92a0*/  LEA.HI.X.SX32 R159, R33, R6.reuse, 0x2, P5 ;  /* 0x00000006219f7211 */ /* 0x080fe200028f16ff */
[----:B------:R-:W-:Y:S01]  /*92b0*/  STL.64 [R1+0xb0], R164 ;  /* 0x0000b0a401007387 */ /* 0x000fe20000100a00 */
[----:B------:R-:W-:Y:S02]  /*92c0*/  LEA R8, P6, R23, R7, 0x2 ;  /* 0x0000000717087211 */ /* 0x000fe400078c10ff */
[-C--:B------:R-:W-:Y:S01]  /*92d0*/  LEA.HI.X.SX32 R157, R31, R6.reuse, 0x2, P4 ;  /* 0x000000061f9d7211 */ /* 0x080fe200020f16ff */
[----:B------:R-:W-:Y:S01]  /*92e0*/  STL.64 [R1+0xa8], R162 ;  /* 0x0000a8a201007387 */ /* 0x000fe20000100a00 */
[----:B------:R-:W-:-:S02]  /*92f0*/  LEA.HI.X.SX32 R155, R29, R6, 0x2, P3 ;  /* 0x000000061d9b7211 */ /* 0x000fc400018f16ff */
[-C--:B------:R-:W-:Y:S01]  /*9300*/  LEA.HI.X.SX32 R13, R27, R6.reuse, 0x2, P1 ;  /* 0x000000061b0d7211 */ /* 0x080fe200008f16ff */
[----:B------:R-:W-:Y:S01]  /*9310*/  STL.64 [R1+0xa0], R160 ;  /* 0x0000a0a001007387 */ /* 0x000fe20000100a00 */
[-C--:B------:R-:W-:Y:S01]  /*9320*/  LEA.HI.X.SX32 R11, R25, R6.reuse, 0x2, P0 ;  /* 0x00000006190b7211 */ /* 0x080fe200000f16ff */
[----:B-1----:R-:W-:Y:S01]  /*9330*/  IMAD R5, R3, R5, RZ ;  /* 0x0000000503057224 */ /* 0x002fe200078e02ff */
[----:B------:R-:W-:Y:S01]  /*9340*/  LEA.HI.X.SX32 R9, R23, R6, 0x2, P6 ;  /* 0x0000000617097211 */ /* 0x000fe200030f16ff */
[----:B------:R-:W-:Y:S01]  /*9350*/  STL.64 [R1+0x98], R158 ;  /* 0x0000989e01007387 */ /* 0x000fe20000100a00 */
[----:B------:R-:W-:-:S03]  /*9360*/  VIADD R3, R4, 0xfffffffc ;  /* 0xfffffffc04037836 */ /* 0x000fc60000000000 */
[----:B------:R-:W-:Y:S01]  /*9370*/  STL.64 [R1+0x90], R156 ;  /* 0x0000909c01007387 */ /* 0x000fe20000100a00 */
[----:B------:R-:W-:-:S03]  /*9380*/  LEA R240, P0, R5, UR4, 0x2 ;  /* 0x0000000405f07c11 */ /* 0x000fc6000f8010ff */
[----:B------:R-:W-:Y:S04]  /*9390*/  STL.64 [R1+0x88], R154 ;  /* 0x0000889a01007387 */ /* 0x000fe80000100a00 */
[----:B------:R-:W-:Y:S04]  /*93a0*/  STL.64 [R1+0x80], R12 ;  /* 0x0000800c01007387 */ /* 0x000fe80000100a00 */
[----:B------:R-:W-:Y:S01]  /*93b0*/  STL.64 [R1+0x78], R10 ;  /* 0x0000780a01007387 */ /* 0x000fe20000100a00 */
[----:B------:R-:W-:-:S03]  /*93c0*/  ISETP.GE.U32.AND P3, PT, R3, 0x7fffff7d, PT ;  /* 0x7fffff7d0300780c */ /* 0x000fc60003f66070 */
[----:B------:R1:W-:Y:S01]  /*93d0*/  STL.64 [R1+0x70], R8 ;  /* 0x0000700801007387 */ /* 0x0003e20000100a00 */
[----:B------:R-:W-:Y:S01]  /*93e0*/  LEA.HI.X.SX32 R241, R5, UR5, 0x2, P0 ;  /* 0x0000000505f17c11 */ /* 0x000fe200080f16ff */
[C---:B------:R-:W-:Y:S01]  /*93f0*/  IMAD.SHL.U32 R3, R184.reuse, 0x2, RZ ;  /* 0x00000002b8037824 */ /* 0x040fe200078e00ff */
[C---:B------:R-:W-:Y:S01]  /*9400*/  LEA R204, P0, R184.reuse, R240, 0x3 ;  /* 0x000000f0b8cc7211 */ /* 0x040fe200078018ff */
[C---:B------:R-:W-:Y:S02]  /*9410*/  IMAD R5, R184.reuse, 0x3, RZ ;  /* 0x00000003b8057824 */ /* 0x040fe400078e02ff */
[----:B-1----:R-:W-:Y:S01]  /*9420*/  IMAD R9, R184, 0xc, RZ ;  /* 0x0000000cb8097824 */ /* 0x002fe200078e02ff */
[----:B------:R-:W-:Y:S01]  /*9430*/  LEA.HI.X.SX32 R205, R3, R241, 0x2, P0 ;  /* 0x000000f103cd7211 */ /* 0x000fe200000f16ff */
[----:B------:R-:W-:-:S03]  /*9440*/  VIADD R6, R4, 0xfffffffd ;  /* 0xfffffffd04067836 */ /* 0x000fc60000000000 */
[----:B------:R-:W-:Y:S01]  /*9450*/  IADD3 R202, P5, R9, R240, RZ ;  /* 0x000000f009ca7210 */ /* 0x000fe20007fbe0ff */
[----:B------:R-:W-:Y:S02]  /*9460*/  VIADD R7, R4, 0xfffffffe ;  /* 0xfffffffe04077836 */ /* 0x000fe40000000000 */
[C---:B------:R-:W-:Y:S01]  /*9470*/  IMAD R17, R184.reuse, 0x14, RZ ;  /* 0x00000014b8117824 */ /* 0x040fe200078e02ff */
[----:B------:R-:W-:Y:S01]  /*9480*/  LEA.HI.X.SX32 R203, R5, R241, 0x2, P5 ;  /* 0x000000f105cb7211 */ /* 0x000fe200028f16ff */
[----:B------:R-:W-:Y:S01]  /*9490*/  IMAD R21, R184, 0x18, RZ ;  /* 0x00000018b8157824 */ /* 0x000fe200078e02ff */
[----:B------:R-:W-:Y:S01]  /*94a0*/  ISETP.GE.U32.AND P4, PT, R6, 0x7fffff7e, PT ;  /* 0x7fffff7e0600780c */ /* 0x000fe20003f86070 */
[C---:B------:R-:W-:Y:S01]  /*94b0*/  IMAD R6, R184.reuse, 0x5, RZ ;  /* 0x00000005b8067824 */ /* 0x040fe200078e02ff */
[----:B------:R-:W-:Y:S01]  /*94c0*/  ISETP.GE.U32.AND P2, PT, R7, 0x7fffff7f, PT ;  /* 0x7fffff7f0700780c */ /* 0x000fe20003f46070 */
[----:B------:R1:W-:Y:S01]  /*94d0*/  STL.64 [R1+0x58], R204 ;  /* 0x000058cc01007387 */ /* 0x0003e20000100a00 */
[----:B------:R-:W-:-:S03]  /*94e0*/  IMAD R7, R184, 0x6, RZ ;  /* 0x00000006b8077824 */ /* 0x000fc600078e02ff */
[----:B------:R2:W-:Y:S01]  /*94f0*/  STL.64 [R1+0x50], R202 ;  /* 0x000050ca01007387 */ /* 0x0005e20000100a00 */
[-C--:B-1----:R-:W-:Y:S02]  /*9500*/  IADD3 R204, P0, R17, R240.reuse, RZ ;  /* 0x000000f011cc7210 */ /* 0x082fe40007f1e0ff */
[----:B--2---:R-:W-:Y:S02]  /*9510*/  IADD3 R202, P5, R21, R240, RZ ;  /* 0x000000f015ca7210 */ /* 0x004fe40007fbe0ff */
[-C--:B------:R-:W-:Y:S02]  /*9520*/  LEA.HI.X.SX32 R205, R6, R241.reuse, 0x2, P0 ;  /* 0x000000f106cd7211 */ /* 0x080fe400000f16ff */
[----:B------:R-:W-:Y:S01]  /*9530*/  LEA.HI.X.SX32 R203, R7, R241, 0x2, P5 ;  /* 0x000000f107cb7211 */ /* 0x000fe200028f16ff */
[C---:B------:R-:W-:Y:S02]  /*9540*/  IMAD R25, R184.reuse, 0x1c, RZ ;  /* 0x0000001cb8197824 */ /* 0x040fe400078e02ff */
[----:B------:R1:W-:Y:S01]  /*9550*/  STL.64 [R1+0x40], R204 ;  /* 0x000040cc01007387 */ /* 0x0003e20000100a00 */
[----:B------:R-:W-:-:S03]  /*9560*/  IMAD.SHL.U32 R10, R184, 0x8, RZ ;  /* 0x00000008b80a7824 */ /* 0x000fc600078e00ff */
[----:B------:R2:W-:Y:S01]  /*9570*/  STL.64 [R1+0x38], R202 ;  /* 0x000038ca01007387 */ /* 0x0005e20000100a00 */
[C---:B------:R-:W-:Y:S02]  /*9580*/  IMAD R8, R184.reuse, 0x7, RZ ;  /* 0x00000007b8087824 */ /* 0x040fe400078e02ff */
[C---:B------:R-:W-:Y:S02]  /*9590*/  IMAD R32, R184.reuse, 0x24, RZ ;  /* 0x00000024b8207824 */ /* 0x040fe400078e02ff */
[C---:B------:R-:W-:Y:S01]  /*95a0*/  IMAD R37, R184.reuse, 0x28, RZ ;  /* 0x00000028b8257824 */ /* 0x040fe200078e02ff */
[-C--:B-1----:R-:W-:Y:S02]  /*95b0*/  IADD3 R204, P0, R25, R240.reuse, RZ ;  /* 0x000000f019cc7210 */ /* 0x082fe40007f1e0ff */
[----:B--2---:R-:W-:-:S04]  /*95c0*/  LEA R202, P5, R184, R240, 0x5 ;  /* 0x000000f0b8ca7211 */ /* 0x004fc800078a28ff */
[-C--:B------:R-:W-:Y:S01]  /*95d0*/  LEA.HI.X.SX32 R203, R10, R241.reuse, 0x2, P5 ;  /* 0x000000f10acb7211 */ /* 0x080fe200028f16ff */
[----:B------:R-:W-:Y:S01]  /*95e0*/  IMAD R11, R184, 0x9, RZ ;  /* 0x00000009b80b7824 */ /* 0x000fe200078e02ff */
[-C--:B------:R-:W-:Y:S01]  /*95f0*/  LEA.HI.X.SX32 R205, R8, R241.reuse, 0x2, P0 ;  /* 0x000000f108cd7211 */ /* 0x080fe200000f16ff */
[----:B------:R-:W-:Y:S01]  /*9600*/  IMAD R12, R184, 0xa, RZ ;  /* 0x0000000ab80c7824 */ /* 0x000fe200078e02ff */
[-C--:B------:R-:W-:Y:S01]  /*9610*/  IADD3 R6, P0, R32, R240.reuse, RZ ;  /* 0x000000f020067210 */ /* 0x080fe20007f1e0ff */
[----:B------:R1:W-:Y:S01]  /*9620*/  STL.64 [R1+0x28], R202 ;  /* 0x000028ca01007387 */ /* 0x0003e20000100a00 */
[----:B------:R-:W-:Y:S02]  /*9630*/  IMAD R44, R184, 0x30, RZ ;  /* 0x00000030b82c7824 */ /* 0x000fe400078e02ff */
[----:B------:R-:W-:Y:S01]  /*9640*/  LEA.HI.X.SX32 R7, R11, R241, 0x2, P0 ;  /* 0x000000f10b077211 */ /* 0x000fe200000f16ff */
[----:B------:R-:W-:Y:S01]  /*9650*/  STL.64 [R1+0x30], R204 ;  /* 0x000030cc01007387 */ /* 0x000fe20000100a00 */
[----:B-1----:R-:W-:-:S04]  /*9660*/  IADD3 R202, P5, R37, R240, RZ ;  /* 0x000000f025ca7210 */ /* 0x002fc80007fbe0ff */
[----:B------:R-:W-:Y:S01]  /*9670*/  LEA.HI.X.SX32 R203, R12, R241, 0x2, P5 ;  /* 0x000000f10ccb7211 */ /* 0x000fe200028f16ff */
[----:B------:R-:W-:Y:S01]  /*9680*/  STL.64 [R1+0x20], R6 ;  /* 0x0000200601007387 */ /* 0x000fe20000100a00 */
[----:B------:R-:W-:-:S03]  /*9690*/  IMAD R52, R184, 0x38, RZ ;  /* 0x00000038b8347824 */ /* 0x000fc600078e02ff */
[----:B------:R1:W-:Y:S01]  /*96a0*/  STL.64 [R1+0x18], R202 ;  /* 0x000018ca01007387 */ /* 0x0003e20000100a00 */
[C---:B------:R-:W-:Y:S02]  /*96b0*/  IMAD R15, R184.reuse, 0xe, RZ ;  /* 0x0000000eb80f7824 */ /* 0x040fe400078e02ff */
[----:B------:R-:W-:Y:S01]  /*96c0*/  IMAD R40, R184, 0x2c, RZ ;  /* 0x0000002cb8287824 */ /* 0x000fe200078e02ff */
[----:B-1----:R-:W-:-:S04]  /*96d0*/  IADD3 R202, P5, R44, R240, RZ ;  /* 0x000000f02cca7210 */ /* 0x002fc80007fbe0ff */
[-C--:B------:R-:W-:Y:S02]  /*96e0*/  LEA.HI.X.SX32 R203, R9, R241.reuse, 0x2, P5 ;  /* 0x000000f109cb7211 */ /* 0x080fe400028f16ff */
[-C--:B------:R-:W-:Y:S01]  /*96f0*/  IADD3 R238, P5, R52, R240.reuse, RZ ;  /* 0x000000f034ee7210 */ /* 0x080fe20007fbe0ff */
[----:B------:R-:W-:Y:S01]  /*9700*/  IMAD R13, R184, 0xb, RZ ;  /* 0x0000000bb80d7824 */ /* 0x000fe200078e02ff */
[-C--:B------:R-:W-:Y:S01]  /*9710*/  IADD3 R6, P0, R40, R240.reuse, RZ ;  /* 0x000000f028067210 */ /* 0x080fe20007f1e0ff */
[C---:B------:R-:W-:Y:S01]  /*9720*/  IMAD.SHL.U32 R18, R184.reuse, 0x10, RZ ;  /* 0x00000010b8127824 */ /* 0x040fe200078e00ff */
[-C--:B------:R-:W-:Y:S01]  /*9730*/  LEA.HI.X.SX32 R239, R15, R241.reuse, 0x2, P5 ;  /* 0x000000f10fef7211 */ /* 0x080fe200028f16ff */
[C---:B------:R-:W-:Y:S01]  /*9740*/  IMAD R68, R184.reuse, 0x48, RZ ;  /* 0x00000048b8447824 */ /* 0x040fe200078e02ff */
[CC--:B------:R-:W-:Y:S01]  /*9750*/  LEA R234, P5, R184.reuse, R240.reuse, 0x6 ;  /* 0x000000f0b8ea7211 */ /* 0x0c0fe200078a30ff */
[C---:B------:R-:W-:Y:S01]  /*9760*/  IMAD R20, R184.reuse, 0x12, RZ ;  /* 0x00000012b8147824 */ /* 0x040fe200078e02ff */
[-C--:B------:R-:W-:Y:S01]  /*9770*/  LEA.HI.X.SX32 R7, R13, R241.reuse, 0x2, P0 ;  /* 0x000000f10d077211 */ /* 0x080fe200000f16ff */
[----:B------:R-:W-:Y:S01]  /*9780*/  IMAD R48, R184, 0x34, RZ ;  /* 0x00000034b8307824 */ /* 0x000fe200078e02ff */
[-C--:B------:R-:W-:Y:S01]  /*9790*/  LEA.HI.X.SX32 R235, R18, R241.reuse, 0x2, P5 ;  /* 0x000000f112eb7211 */ /* 0x080fe200028f16ff */
[----:B------:R-:W-:Y:S01]  /*97a0*/  IMAD R76, R184, 0x50, RZ ;  /* 0x00000050b84c7824 */ /* 0x000fe200078e02ff */
[-C--:B------:R-:W-:Y:S01]  /*97b0*/  IADD3 R230, P5, R68, R240.reuse, RZ ;  /* 0x000000f044e67210 */ /* 0x080fe20007fbe0ff */
[C---:B------:R-:W-:Y:S01]  /*97c0*/  IMAD R14, R184.reuse, 0xd, RZ ;  /* 0x0000000db80e7824 */ /* 0x040fe200078e02ff */
[----:B------:R1:W-:Y:S01]  /*97d0*/  STL.64 [R1+0x10], R6 ;  /* 0x0000100601007387 */ /* 0x0003e20000100a00 */
[----:B------:R-:W-:Y:S01]  /*97e0*/  IMAD R55, R184, 0x3c, RZ ;  /* 0x0000003cb8377824 */ /* 0x000fe200078e02ff */
[----:B------:R-:W-:Y:S01]  /*97f0*/  LEA.HI.X.SX32 R231, R20, R241, 0x2, P5 ;  /* 0x000000f114e77211 */ /* 0x000fe200028f16ff */
[----:B------:R-:W-:Y:S01]  /*9800*/  IMAD R83, R184, 0x58, RZ ;  /* 0x00000058b8537824 */ /* 0x000fe200078e02ff */
[----:B------:R-:W-:Y:S01]  /*9810*/  IADD3 R226, P5, R76, R240, RZ ;  /* 0x000000f04ce27210 */ /* 0x000fe20007fbe0ff */
[----:B------:R-:W-:-:S02]  /*9820*/  IMAD R16, R184, 0xf, RZ ;  /* 0x0000000fb8107824 */ /* 0x000fc400078e02ff */
[----:B------:R-:W-:Y:S01]  /*9830*/  IMAD R24, R184, 0x16, RZ ;  /* 0x00000016b8187824 */ /* 0x000fe200078e02ff */
[-C--:B------:R-:W-:Y:S02]  /*9840*/  LEA.HI.X.SX32 R227, R17, R241.reuse, 0x2, P5 ;  /* 0x000000f111e37211 */ /* 0x080fe400028f16ff */
[-C--:B-1----:R-:W-:Y:S01]  /*9850*/  IADD3 R6, P0, R48, R240.reuse, RZ ;  /* 0x000000f030067210 */ /* 0x082fe20007f1e0ff */
[C---:B------:R-:W-:Y:S01]  /*9860*/  IMAD R62, R184.reuse, 0x44, RZ ;  /* 0x00000044b83e7824 */ /* 0x040fe200078e02ff */
[-C--:B------:R-:W-:Y:S01]  /*9870*/  IADD3 R222, P5, R83, R240.reuse, RZ ;  /* 0x000000f053de7210 */ /* 0x080fe20007fbe0ff */
[----:B------:R-:W-:Y:S01]  /*9880*/  IMAD R248, R184, 0x60, RZ ;  /* 0x00000060b8f87824 */ /* 0x000fe200078e02ff */
[-C--:B------:R-:W-:Y:S02]  /*9890*/  LEA.HI.X.SX32 R7, R14, R241.reuse, 0x2, P0 ;  /* 0x000000f10e077211 */ /* 0x080fe400000f16ff */
[-C--:B------:R-:W-:Y:S01]  /*98a0*/  IADD3 R236, P0, R55, R240.reuse, RZ ;  /* 0x000000f037ec7210 */ /* 0x080fe20007f1e0ff */
[----:B------:R-:W-:Y:S01]  /*98b0*/  IMAD R19, R184, 0x11, RZ ;  /* 0x00000011b8137824 */ /* 0x000fe200078e02ff */
[-C--:B------:R-:W-:Y:S01]  /*98c0*/  LEA.HI.X.SX32 R223, R24, R241.reuse, 0x2, P5 ;  /* 0x000000f118df7211 */ /* 0x080fe200028f16ff */
[----:B------:R-:W-:Y:S01]  /*98d0*/  IMAD R72, R184, 0x4c, RZ ;  /* 0x0000004cb8487824 */ /* 0x000fe200078e02ff */
[----:B------:R-:W-:Y:S01]  /*98e0*/  LEA.HI.X.SX32 R237, R16, R241, 0x2, P0 ;  /* 0x000000f110ed7211 */ /* 0x000fe200000f16ff */
[----:B------:R-:W-:Y:S01]  /*98f0*/  IMAD R155, R184, 0x68, RZ ;  /* 0x00000068b89b7824 */ /* 0x000fe200078e02ff */
[-C--:B------:R-:W-:Y:S01]  /*9900*/  IADD3 R232, P0, R62, R240.reuse, RZ ;  /* 0x000000f03ee87210 */ /* 0x080fe20007f1e0ff */
[----:B------:R-:W-:Y:S01]  /*9910*/  STL.64 [R1+0x8], R202 ;  /* 0x000008ca01007387 */ /* 0x000fe20000100a00 */
[----:B------:R-:W-:Y:S01]  /*9920*/  IADD3 R218, P5, R248, R240, RZ ;  /* 0x000000f0f8da7210 */ /* 0x000fe20007fbe0ff */
[----:B------:R-:W-:-:S02]  /*9930*/  IMAD R22, R184, 0x13, RZ ;  /* 0x00000013b8167824 */ /* 0x000fc400078e02ff */
[----:B------:R-:W-:Y:S01]  /*9940*/  STL.64 [R1], R6 ;  /* 0x0000000601007387 */ /* 0x000fe20000100a00 */
[C---:B------:R-:W-:Y:S01]  /*9950*/  IMAD R28, R184.reuse, 0x1a, RZ ;  /* 0x0000001ab81c7824 */ /* 0x040fe200078e02ff */
[-C--:B------:R-:W-:Y:S02]  /*9960*/  LEA.HI.X.SX32 R233, R19, R241.reuse, 0x2, P0 ;  /* 0x000000f113e97211 */ /* 0x080fe400000f16ff */
[----:B------:R-:W-:Y:S01]  /*9970*/  STL.64 [R1+0xc88], R238 ;  /* 0x000c88ee01007387 */ /* 0x000fe20000100a00 */
[-C--:B------:R-:W-:Y:S01]  /*9980*/  LEA.HI.X.SX32 R219, R21, R241.reuse, 0x2, P5 ;  /* 0x000000f115db7211 */ /* 0x080fe200028f16ff */
[----:B------:R-:W-:Y:S01]  /*9990*/  IMAD R80, R184, 0x54, RZ ;  /* 0x00000054b8507824 */ /* 0x000fe200078e02ff */
[-C--:B------:R-:W-:Y:S01]  /*99a0*/  IADD3 R228, P0, R72, R240.reuse, RZ ;  /* 0x000000f048e47210 */ /* 0x080fe20007f1e0ff */
[----:B------:R1:W-:Y:S01]  /*99b0*/  STL.64 [R1+0xc90], R236 ;  /* 0x000c90ec01007387 */ /* 0x0003e20000100a00 */
[----:B------:R-:W-:Y:S01]  /*99c0*/  IADD3 R214, P5, R155, R240, RZ ;  /* 0x000000f09bd67210 */ /* 0x000fe20007fbe0ff */
[----:B------:R-:W-:Y:S01]  /*99d0*/  IMAD R23, R184, 0x15, RZ ;  /* 0x00000015b8177824 */ /* 0x000fe200078e02ff */
[-C--:B------:R-:W-:Y:S01]  /*99e0*/  LEA.HI.X.SX32 R229, R22, R241.reuse, 0x2, P0 ;  /* 0x000000f116e57211 */ /* 0x080fe200000f16ff */
[----:B------:R-:W-:Y:S01]  /*99f0*/  IMAD R242, R184, 0x5c, RZ ;  /* 0x0000005cb8f27824 */ /* 0x000fe200078e02ff */
[----:B------:R-:W-:-:S02]  /*9a00*/  LEA.HI.X.SX32 R215, R28, R241, 0x2, P5 ;  /* 0x000000f11cd77211 */ /* 0x000fc400028f16ff */
[----:B------:R-:W-:Y:S01]  /*9a10*/  IADD3 R224, P0, R80, R240, RZ ;  /* 0x000000f050e07210 */ /* 0x000fe20007f1e0ff */
[C---:B-1----:R-:W-:Y:S02]  /*9a20*/  IMAD R236, R184.reuse, 0x70, RZ ;  /* 0x00000070b8ec7824 */ /* 0x042fe400078e02ff */
[----:B------:R-:W-:-:S03]  /*9a30*/  IMAD R238, R184, 0x78, RZ ;  /* 0x00000078b8ee7824 */ /* 0x000fc600078e02ff */
[-C--:B------:R-:W-:Y:S01]  /*9a40*/  IADD3 R210, P5, R236, R240.reuse, RZ ;  /* 0x000000f0ecd27210 */ /* 0x080fe20007fbe0ff */
[C---:B------:R-:W-:Y:S01]  /*9a50*/  IMAD R26, R184.reuse, 0x17, RZ ;  /* 0x00000017b81a7824 */ /* 0x040fe200078e02ff */
[-C--:B------:R-:W-:Y:S01]  /*9a60*/  LEA.HI.X.SX32 R225, R23, R241.reuse, 0x2, P0 ;  /* 0x000000f117e17211 */ /* 0x080fe200000f16ff */
[C---:B------:R-:W-:Y:S01]  /*9a70*/  IMAD R31, R184.reuse, 0x1e, RZ ;  /* 0x0000001eb81f7824 */ /* 0x040fe200078e02ff */
[-C--:B------:R-:W-:Y:S01]  /*9a80*/  LEA.HI.X.SX32 R211, R25, R241.reuse, 0x2, P5 ;  /* 0x000000f119d37211 */ /* 0x080fe200028f16ff */
[----:B------:R-:W-:Y:S01]  /*9a90*/  IMAD R157, R184, 0x64, RZ ;  /* 0x00000064b89d7824 */ /* 0x000fe200078e02ff */
[-C--:B------:R-:W-:Y:S02]  /*9aa0*/  IADD3 R220, P0, R242, R240.reuse, RZ ;  /* 0x000000f0f2dc7210 */ /* 0x080fe40007f1e0ff */
[----:B------:R-:W-:Y:S01]  /*9ab0*/  IADD3 R206, P5, R238, R240, RZ ;  /* 0x000000f0eece7210 */ /* 0x000fe20007fbe0ff */
[----:B------:R-:W-:Y:S01]  /*9ac0*/  IMAD R27, R184, 0x19, RZ ;  /* 0x00000019b81b7824 */ /* 0x000fe200078e02ff */
[-C--:B------:R-:W-:Y:S01]  /*9ad0*/  LEA.HI.X.SX32 R221, R26, R241.reuse, 0x2, P0 ;  /* 0x000000f11add7211 */ /* 0x080fe200000f16ff */
[C---:B------:R-:W-:Y:S01]  /*9ae0*/  IMAD R153, R184.reuse, 0x6c, RZ ;  /* 0x0000006cb8997824 */ /* 0x040fe200078e02ff */
[----:B------:R-:W-:Y:S01]  /*9af0*/  LEA.HI.X.SX32 R207, R31, R241, 0x2, P5 ;  /* 0x000000f11fcf7211 */ /* 0x000fe200028f16ff */
[C---:B------:R-:W-:Y:S01]  /*9b00*/  IMAD R198, R184.reuse, 0x88, RZ ;  /* 0x00000088b8c67824 */ /* 0x040fe200078e02ff */
[----:B------:R-:W-:-:S02]  /*9b10*/  SHF.L.U32 R34, R184, 0x5, RZ ;  /* 0x00000005b8227819 */ /* 0x000fc400000006ff */
[-C--:B------:R-:W-:Y:S02]  /*9b20*/  IADD3 R216, P0, R157, R240.reuse, RZ ;  /* 0x000000f09dd87210 */ /* 0x080fe40007f1e0ff */
[CC--:B------:R-:W-:Y:S01]  /*9b30*/  LEA R202, P5, R184.reuse, R240.reuse, 0x7 ;  /* 0x000000f0b8ca7211 */ /* 0x0c0fe200078a38ff */
[C---:B------:R-:W-:Y:S01]  /*9b40*/  IMAD R29, R184.reuse, 0x1b, RZ ;  /* 0x0000001bb81d7824 */ /* 0x040fe200078e02ff */
[-C--:B------:R-:W-:Y:S01]  /*9b50*/  LEA.HI.X.SX32 R217, R27, R241.reuse, 0x2, P0 ;  /* 0x000000f11bd97211 */ /* 0x080fe200000f16ff */
[----:B------:R-:W-:Y:S01]  /*9b60*/  IMAD R36, R184, 0x22, RZ ;  /* 0x00000022b8247824 */ /* 0x000fe200078e02ff */
[-C--:B------:R-:W-:Y:S01]  /*9b70*/  LEA.HI.X.SX32 R203, R34, R241.reuse, 0x2, P5 ;  /* 0x000000f122cb7211 */ /* 0x080fe200028f16ff */
[C---:B------:R-:W-:Y:S01]  /*9b80*/  IMAD R194, R184.reuse, 0x90, RZ ;  /* 0x00000090b8c27824 */ /* 0x040fe200078e02ff */
[-C--:B------:R-:W-:Y:S01]  /*9b90*/  IADD3 R212, P0, R153, R240.reuse, RZ ;  /* 0x000000f099d47210 */ /* 0x080fe20007f1e0ff */
[----:B------:R-:W-:Y:S01]  /*9ba0*/  IMAD R237, R184, 0x74, RZ ;  /* 0x00000074b8ed7824 */ /* 0x000fe200078e02ff */
[-C--:B------:R-:W-:Y:S01]  /*9bb0*/  IADD3 R198, P5, R198, R240.reuse, RZ ;  /* 0x000000f0c6c67210 */ /* 0x080fe20007fbe0ff */
[C---:B------:R-:W-:Y:S01]  /*9bc0*/  IMAD R30, R184.reuse, 0x1d, RZ ;  /* 0x0000001db81e7824 */ /* 0x040fe200078e02ff */
[-C--:B------:R-:W-:Y:S01]  /*9bd0*/  LEA.HI.X.SX32 R213, R29, R241.reuse, 0x2, P0 ;  /* 0x000000f11dd57211 */ /* 0x080fe200000f16ff */
[----:B------:R-:W-:Y:S01]  /*9be0*/  IMAD R190, R184, 0x98, RZ ;  /* 0x00000098b8be7824 */ /* 0x000fe200078e02ff */
[----:B------:R-:W-:Y:S01]  /*9bf0*/  LEA.HI.X.SX32 R199, R36, R241, 0x2, P5 ;  /* 0x000000f124c77211 */ /* 0x000fe200028f16ff */
[----:B------:R-:W-:Y:S01]  /*9c00*/  IMAD R239, R184, 0x7c, RZ ;  /* 0x0000007cb8ef7824 */ /* 0x000fe200078e02ff */
[----:B------:R-:W-:-:S02]  /*9c10*/  IADD3 R208, P0, R237, R240, RZ ;  /* 0x000000f0edd07210 */ /* 0x000fc40007f1e0ff */
[-C--:B------:R-:W-:Y:S01]  /*9c20*/  IADD3 R194, P5, R194, R240.reuse, RZ ;  /* 0x000000f0c2c27210 */ /* 0x080fe20007fbe0ff */
[----:B------:R-:W-:Y:S01]  /*9c30*/  VIADD R35, R4, 0xffffffff ;  /* 0xffffffff04237836 */ /* 0x000fe20000000000 */
        /* <DEDUP_REMOVED lines=8> */
[----:B------:R-:W-:Y:S01]  /*9cc0*/  ISETP.GE.U32.AND P1, PT, R35, 0x7fffff80, PT ;  /* 0x7fffff802300780c */ /* 0x000fe20003f26070 */
[C---:B------:R-:W-:Y:S01]  /*9cd0*/  IMAD R35, R184.reuse, 0x21, RZ ;  /* 0x00000021b8237824 */ /* 0x040fe200078e02ff */
[-C--:B------:R-:W-:Y:S01]  /*9ce0*/  LEA.HI.X.SX32 R205, R33, R241.reuse, 0x2, P0 ;  /* 0x000000f121cd7211 */ /* 0x080fe200000f16ff */
[C---:B------:R-:W-:Y:S01]  /*9cf0*/  IMAD R196, R184.reuse, 0x8c, RZ ;  /* 0x0000008cb8c47824 */ /* 0x040fe200078e02ff */
[----:B------:R-:W-:Y:S01]  /*9d00*/  LEA.HI.X.SX32 R191, R41, R241, 0x2, P5 ;  /* 0x000000f129bf7211 */ /* 0x000fe200028f16ff */
[----:B------:R-:W-:Y:S01]  /*9d10*/  IMAD R180, R184, 0xa8, RZ ;  /* 0x000000a8b8b47824 */ /* 0x000fe200078e02ff */
[----:B------:R-:W-:-:S02]  /*9d20*/  IADD3 R200, P0, R200, R240, RZ ;  /* 0x000000f0c8c87210 */ /* 0x000fc40007f1e0ff */
[-C--:B------:R-:W-:Y:S01]  /*9d30*/  IADD3 R186, P5, R186, R240.reuse, RZ ;  /* 0x000000f0baba7210 */ /* 0x080fe20007fbe0ff */
[C---:B------:R-:W-:Y:S01]  /*9d40*/  IMAD R38, R184.reuse, 0x23, RZ ;  /* 0x00000023b8267824 */ /* 0x040fe200078e02ff */
[-C--:B------:R-:W-:Y:S01]  /*9d50*/  LEA.HI.X.SX32 R201, R35, R241.reuse, 0x2, P0 ;  /* 0x000000f123c97211 */ /* 0x080fe200000f16ff */
[C---:B------:R-:W-:Y:S01]  /*9d60*/  IMAD R45, R184.reuse, 0x2a, RZ ;  /* 0x0000002ab82d7824 */ /* 0x040fe200078e02ff */
[-C--:B------:R-:W-:Y:S01]  /*9d70*/  LEA.HI.X.SX32 R187, R37, R241.reuse, 0x2, P5 ;  /* 0x000000f125bb7211 */ /* 0x080fe200028f16ff */
[----:B------:R-:W-:Y:S01]  /*9d80*/  IMAD R192, R184, 0x94, RZ ;  /* 0x00000094b8c07824 */ /* 0x000fe200078e02ff */
[-C--:B------:R-:W-:Y:S01]  /*9d90*/  IADD3 R196, P0, R196, R240.reuse, RZ ;  /* 0x000000f0c4c47210 */ /* 0x080fe20007f1e0ff */
[----:B------:R-:W-:Y:S01]  /*9da0*/  IMAD R176, R184, 0xb0, RZ ;  /* 0x000000b0b8b07824 */ /* 0x000fe200078e02ff */
[-C--:B------:R-:W-:Y:S01]  /*9db0*/  IADD3 R180, P5, R180, R240.reuse, RZ ;  /* 0x000000f0b4b47210 */ /* 0x080fe20007fbe0ff */
[----:B------:R-:W-:Y:S01]  /*9dc0*/  IMAD R39, R184, 0x25, RZ ;  /* 0x00000025b8277824 */ /* 0x000fe200078e02ff */
        /* <DEDUP_REMOVED lines=8> */
[----:B------:R-:W-:Y:S01]  /*9e50*/  IMAD R49, R184, 0x2e, RZ ;  /* 0x0000002eb8317824 */ /* 0x000fe200078e02ff */
        /* <DEDUP_REMOVED lines=52> */
[----:B------:R-:W-:Y:S01]  /*a1a0*/  IMAD R154, R184, 0xdc, RZ ;  /* 0x000000dcb89a7824 */ /* 0x000fe200078e02ff */
[----:B------:R-:W-:Y:S01]  /*a1b0*/  LEA.HI.X.SX32 R149, R60, R241, 0x2, P5 ;  /* 0x000000f13c957211 */ /* 0x000fe200028f16ff */
[----:B------:R-:W-:Y:S01]  /*a1c0*/  IMAD R140, R184, 0xf8, RZ ;  /* 0x000000f8b88c7824 */ /* 0x000fe200078e02ff */
[----:B------:R-:W-:-:S02]  /*a1d0*/  IADD3 R158, P0, R158, R240, RZ ;  /* 0x000000f09e9e7210 */ /* 0x000fc40007f1e0ff */
[-C--:B------:R-:W-:Y:S01]  /*a1e0*/  IADD3 R144, P5, R144, R240.reuse, RZ ;  /* 0x000000f090907210 */ /* 0x080fe20007fbe0ff */
[----:B------:R-:W-:Y:S01]  /*a1f0*/  IMAD R58, R184, 0x37, RZ ;  /* 0x00000037b83a7824 */ /* 0x000fe200078e02ff */
[-C--:B------:R-:W-:Y:S01]  /*a200*/  LEA.HI.X.SX32 R159, R56, R241.reuse, 0x2, P0 ;  /* 0x000000f1389f7211 */ /* 0x080fe200000f16ff */
[C---:B------:R-:W-:Y:S01]  /*a210*/  IMAD R64, R184.reuse, 0x3e, RZ ;  /* 0x0000003eb8407824 */ /* 0x040fe200078e02ff */
[-C--:B------:R-:W-:Y:S01]  /*a220*/  LEA.HI.X.SX32 R145, R55, R241.reuse, 0x2, P5 ;  /* 0x000000f137917211 */ /* 0x080fe200028f16ff */
[----:B------:R-:W-:Y:S01]  /*a230*/  IMAD R150, R184, 0xe4, RZ ;  /* 0x000000e4b8967824 */ /* 0x000fe200078e02ff */
[-C--:B------:R-:W-:Y:S02]  /*a240*/  IADD3 R154, P0, R154, R240.reuse, RZ ;  /* 0x000000f09a9a7210 */ /* 0x080fe40007f1e0ff */
[-C--:B------:R-:W-:Y:S01]  /*a250*/  IADD3 R140, P5, R140, R240.reuse, RZ ;  /* 0x000000f08c8c7210 */ /* 0x080fe20007fbe0ff */
[----:B------:R-:W-:Y:S01]  /*a260*/  IMAD R59, R184, 0x39, RZ ;  /* 0x00000039b83b7824 */ /* 0x000fe200078e02ff */
[-C--:B------:R-:W-:Y:S01]  /*a270*/  LEA.HI.X.SX32 R155, R58, R241.reuse, 0x2, P0 ;  /* 0x000000f13a9b7211 */ /* 0x080fe200000f16ff */
[----:B------:R-:W-:Y:S01]  /*a280*/  IMAD.SHL.U32 R66, R184, 0x40, RZ ;  /* 0x00000040b8427824 */ /* 0x000fe200078e00ff */
[-C--:B------:R-:W-:Y:S01]  /*a290*/  LEA.HI.X.SX32 R141, R64, R241.reuse, 0x2, P5 ;  /* 0x000000f1408d7211 */ /* 0x080fe200028f16ff */
[----:B------:R-:W-:Y:S01]  /*a2a0*/  IMAD R146, R184, 0xec, RZ ;  /* 0x000000ecb8927824 */ /* 0x000fe200078e02ff */
[-C--:B------:R-:W-:Y:S01]  /*a2b0*/  IADD3 R150, P0, R150, R240.reuse, RZ ;  /* 0x000000f096967210 */ /* 0x080fe20007f1e0ff */
        /* <DEDUP_REMOVED lines=92> */
[----:B------:R-:W-:Y:S01]  /*a880*/  IMAD R86, R184, 0x53, RZ ;  /* 0x00000053b8567824 */ /* 0x000fe200078e02ff */
[-C--:B------:R-:W-:Y:S02]  /*a890*/  LEA.HI.X.SX32 R103, R84, R241.reuse, 0x2, P0 ;  /* 0x000000f154677211 */ /* 0x080fe400000f16ff */
[-C--:B------:R-:W-:Y:S01]  /*a8a0*/  LEA.HI.X.SX32 R89, R83, R241.reuse, 0x2, P5 ;  /* 0x000000f153597211 */ /* 0x080fe200028f16ff */
[C---:B------:R-:W-:Y:S01]  /*a8b0*/  IMAD R94, R184.reuse, 0x154, RZ ;  /* 0x00000154b85e7824 */ /* 0x040fe200078e02ff */
[-C--:B------:R-:W-:Y:S01]  /*a8c0*/  IADD3 R84, P5, R247, R240.reuse, RZ ;  /* 0x000000f0f7547210 */ /* 0x080fe20007fbe0ff */
[----:B------:R-:W-:Y:S01]  /*a8d0*/  IMAD R247, R184, 0x5a, RZ ;  /* 0x0000005ab8f77824 */ /* 0x000fe200078e02ff */
[-C--:B------:R-:W-:Y:S01]  /*a8e0*/  IADD3 R98, P0, R98, R240.reuse, RZ ;  /* 0x000000f062627210 */ /* 0x080fe20007f1e0ff */
[C---:B------:R-:W-:Y:S02]  /*a8f0*/  IMAD R250, R184.reuse, 0x170, RZ ;  /* 0x00000170b8fa7824 */ /* 0x040fe400078e02ff */
[----:B------:R-:W-:Y:S01]  /*a900*/  IMAD R87, R184, 0x55, RZ ;  /* 0x00000055b8577824 */ /* 0x000fe200078e02ff */
[-C--:B------:R-:W-:Y:S01]  /*a910*/  LEA.HI.X.SX32 R99, R86, R241.reuse, 0x2, P0 ;  /* 0x000000f156637211 */ /* 0x080fe200000f16ff */
[----:B------:R-:W-:Y:S01]  /*a920*/  IMAD R90, R184, 0x15c, RZ ;  /* 0x0000015cb85a7824 */ /* 0x000fe200078e02ff */
[----:B------:R-:W-:Y:S01]  /*a930*/  IADD3 R94, P0, R94, R240, RZ ;  /* 0x000000f05e5e7210 */ /* 0x000fe20007f1e0ff */
[----:B------:R-:W-:Y:S01]  /*a940*/  IMAD R246, R184, 0x178, RZ ;  /* 0x00000178b8f67824 */ /* 0x000fe200078e02ff */
[----:B------:R-:W-:-:S02]  /*a950*/  LEA.HI.X.SX32 R85, R247, R241, 0x2, P5 ;  /* 0x000000f1f7557211 */ /* 0x000fc400028f16ff */
[-C--:B------:R-:W-:Y:S01]  /*a960*/  IADD3 R80, P5, R250, R240.reuse, RZ ;  /* 0x000000f0fa507210 */ /* 0x080fe20007fbe0ff */
[C---:B------:R-:W-:Y:S01]  /*a970*/  IMAD R91, R184.reuse, 0x57, RZ ;  /* 0x00000057b85b7824 */ /* 0x040fe200078e02ff */
[-C--:B------:R-:W-:Y:S01]  /*a980*/  LEA.HI.X.SX32 R95, R87, R241.reuse, 0x2, P0 ;  /* 0x000000f1575f7211 */ /* 0x080fe200000f16ff */
[----:B------:R-:W-:Y:S01]  /*a990*/  IMAD R244, R184, 0x164, RZ ;  /* 0x00000164b8f47824 */ /* 0x000fe200078e02ff */
[-C--:B------:R-:W-:Y:S01]  /*a9a0*/  IADD3 R90, P0, R90, R240.reuse, RZ ;  /* 0x000000f05a5a7210 */ /* 0x080fe20007f1e0ff */
[----:B------:R-:W-:Y:S01]  /*a9b0*/  IMAD R247, R184, 0x5e, RZ ;  /* 0x0000005eb8f77824 */ /* 0x000fe200078e02ff */
[-C--:B------:R-:W-:Y:S01]  /*a9c0*/  LEA.HI.X.SX32 R81, R242, R241.reuse, 0x2, P5 ;  /* 0x000000f1f2517211 */ /* 0x080fe200028f16ff */
[----:B------:R-:W-:Y:S01]  /*a9d0*/  IMAD R245, R184, 0x180, RZ ;  /* 0x00000180b8f57824 */ /* 0x000fe200078e02ff */
[-C--:B------:R-:W-:Y:S01]  /*a9e0*/  IADD3 R76, P5, R246, R240.reuse, RZ ;  /* 0x000000f0f64c7210 */ /* 0x080fe20007fbe0ff */
[C---:B------:R-:W-:Y:S01]  /*a9f0*/  IMAD R251, R184.reuse, 0x59, RZ ;  /* 0x00000059b8fb7824 */ /* 0x040fe200078e02ff */
[-C--:B------:R-:W-:Y:S01]  /*aa00*/  LEA.HI.X.SX32 R91, R91, R241.reuse, 0x2, P0 ;  /* 0x000000f15b5b7211 */ /* 0x080fe200000f16ff */
[----:B------:R-:W-:Y:S01]  /*aa10*/  IMAD R249, R184, 0x16c, RZ ;  /* 0x0000016cb8f97824 */ /* 0x000fe200078e02ff */
[-C--:B------:R-:W-:Y:S01]  /*aa20*/  IADD3 R86, P0, R244, R240.reuse, RZ ;  /* 0x000000f0f4567210 */ /* 0x080fe20007f1e0ff */
[C---:B------:R-:W-:Y:S01]  /*aa30*/  IMAD R10, R184.reuse, 0x174, RZ ;  /* 0x00000174b80a7824 */ /* 0x040fe200078e02ff */
[-C--:B------:R-:W-:Y:S01]  /*aa40*/  LEA.HI.X.SX32 R77, R247, R241.reuse, 0x2, P5 ;  /* 0x000000f1f74d7211 */ /* 0x080fe200028f16ff */
[C---:B------:R-:W-:Y:S01]  /*aa50*/  IMAD R243, R184.reuse, 0x17c, RZ ;  /* 0x0000017cb8f37824 */ /* 0x040fe200078e02ff */
[-C--:B------:R-:W-:Y:S01]  /*aa60*/  IADD3 R72, P5, R245, R240.reuse, RZ ;  /* 0x000000f0f5487210 */ /* 0x080fe20007fbe0ff */
[C---:B------:R-:W-:Y:S01]  /*aa70*/  IMAD R244, R184.reuse, 0x5b, RZ ;  /* 0x0000005bb8f47824 */ /* 0x040fe200078e02ff */
[-C--:B------:R-:W-:Y:S01]  /*aa80*/  LEA.HI.X.SX32 R87, R251, R241.reuse, 0x2, P0 ;  /* 0x000000f1fb577211 */ /* 0x080fe200000f16ff */
[----:B------:R-:W-:Y:S01]  /*aa90*/  IMAD R11, R184, 0x184, RZ ;  /* 0x00000184b80b7824 */ /* 0x000fe200078e02ff */
[----:B------:R-:W-:Y:S01]  /*aaa0*/  IADD3 R82, P0, R249, R240, RZ ;  /* 0x000000f0f9527210 */ /* 0x000fe20007f1e0ff */
[----:B------:R-:W2:Y:S01]  /*aab0*/  LDL.64 R250, [R1+0x50] ;  /* 0x0000500001fa7983 */ /* 0x000ea20000100a00 */
[----:B------:R-:W-:Y:S01]  /*aac0*/  LEA.HI.X.SX32 R73, R248, R241, 0x2, P5 ;  /* 0x000000f1f8497211 */ /* 0x000fe200028f16ff */
[----:B------:R-:W-:-:S02]  /*aad0*/  IMAD R24, R184, 0x188, RZ ;  /* 0x00000188b8187824 */ /* 0x000fc400078e02ff */
[----:B------:R-:W-:Y:S01]  /*aae0*/  IMAD R252, R184, 0x61, RZ ;  /* 0x00000061b8fc7824 */ /* 0x000fe200078e02ff */
[----:B------:R-:W3:Y:S01]  /*aaf0*/  LDL.64 R248, [R1+0x58] ;  /* 0x0000580001f87983 */ /* 0x000ee20000100a00 */
[-C--:B------:R-:W-:Y:S01]  /*ab00*/  LEA.HI.X.SX32 R83, R244, R241.reuse, 0x2, P0 ;  /* 0x000000f1f4537211 */ /* 0x080fe200000f16ff */
[----:B------:R-:W-:Y:S01]  /*ab10*/  IMAD R244, R184, 0x5d, RZ ;  /* 0x0000005db8f47824 */ /* 0x000fe200078e02ff */
[-C--:B------:R-:W-:Y:S01]  /*ab20*/  IADD3 R78, P0, R10, R240.reuse, RZ ;  /* 0x000000f00a4e7210 */ /* 0x080fe20007f1e0ff */
[C---:B------:R-:W-:Y:S01]  /*ab30*/  IMAD R22, R184.reuse, 0x18c, RZ ;  /* 0x0000018cb8167824 */ /* 0x040fe200078e02ff */
[----:B------:R-:W-:Y:S01]  /*ab40*/  UMOV UR4, 0x400 ;  /* 0x0000040000047882 */ /* 0x000fe20000000000 */
[----:B------:R-:W-:Y:S01]  /*ab50*/  IMAD R26, R184, 0x62, RZ ;  /* 0x00000062b81a7824 */ /* 0x000fe200078e02ff */
[-C--:B------:R-:W-:Y:S01]  /*ab60*/  LEA.HI.X.SX32 R79, R244, R241.reuse, 0x2, P0 ;  /* 0x000000f1f44f7211 */ /* 0x080fe200000f16ff */
[C---:B------:R-:W-:Y:S01]  /*ab70*/  IMAD R244, R184.reuse, 0x5f, RZ ;  /* 0x0000005fb8f47824 */ /* 0x040fe200078e02ff */
[-C--:B------:R-:W-:Y:S01]  /*ab80*/  IADD3 R74, P0, R243, R240.reuse, RZ ;  /* 0x000000f0f34a7210 */ /* 0x080fe20007f1e0ff */
[----:B------:R-:W-:Y:S01]  /*ab90*/  IMAD R21, R184, 0x190, RZ ;  /* 0x00000190b8157824 */ /* 0x000fe200078e02ff */
[-C--:B------:R-:W-:Y:S01]  /*aba0*/  IADD3 R68, P5, R24, R240.reuse, RZ ;  /* 0x000000f018447210 */ /* 0x080fe20007fbe0ff */
[----:B------:R-:W-:Y:S01]  /*abb0*/  IMAD R25, R184, 0x63, RZ ;  /* 0x00000063b8197824 */ /* 0x000fe200078e02ff */
[-C--:B------:R-:W-:Y:S01]  /*abc0*/  LEA.HI.X.SX32 R75, R244, R241.reuse, 0x2, P0 ;  /* 0x000000f1f44b7211 */ /* 0x080fe200000f16ff */
[C---:B------:R-:W-:Y:S01]  /*abd0*/  IMAD R12, R184.reuse, 0x194, RZ ;  /* 0x00000194b80c7824 */ /* 0x040fe200078e02ff */
[-C--:B------:R-:W-:Y:S01]  /*abe0*/  IADD3 R70, P0, R11, R240.reuse, RZ ;  /* 0x000000f00b467210 */ /* 0x080fe20007f1e0ff */
[----:B------:R-:W-:Y:S01]  /*abf0*/  IMAD R244, R184, 0x64, RZ ;  /* 0x00000064b8f47824 */ /* 0x000fe200078e02ff */
[-C--:B------:R-:W-:Y:S01]  /*ac00*/  LEA.HI.X.SX32 R69, R26, R241.reuse, 0x2, P5 ;  /* 0x000000f11a457211 */ /* 0x080fe200028f16ff */
[----:B------:R-:W-:Y:S01]  /*ac10*/  IMAD R18, R184, 0x198, RZ ;  /* 0x00000198b8127824 */ /* 0x000fe200078e02ff */
[-C--:B------:R-:W-:Y:S01]  /*ac20*/  LEA.HI.X.SX32 R71, R252, R241.reuse, 0x2, P0 ;  /* 0x000000f1fc477211 */ /* 0x080fe200000f16ff */
[----:B------:R-:W-:Y:S01]  /*ac30*/  IMAD R23, R184, 0x65, RZ ;  /* 0x00000065b8177824 */ /* 0x000fe200078e02ff */
[-C--:B------:R-:W-:Y:S01]  /*ac40*/  IADD3 R66, P0, R22, R240.reuse, RZ ;  /* 0x000000f016427210 */ /* 0x080fe20007f1e0ff */
[C---:B------:R-:W-:Y:S01]  /*ac50*/  IMAD R16, R184.reuse, 0x19c, RZ ;  /* 0x0000019cb8107824 */ /* 0x040fe200078e02ff */
        /* <DEDUP_REMOVED lines=13> */
[----:B------:R-:W-:Y:S01]  /*ad30*/  IMAD R17, R184, 0x69, RZ ;  /* 0x00000069b8117824 */ /* 0x000fe200078e02ff */
[-C--:B------:R-:W-:Y:S01]  /*ad40*/  LEA.HI.X.SX32 R61, R20, R241.reuse, 0x2, P5 ;  /* 0x000000f1143d7211 */ /* 0x080fe200028f16ff */
        /* <DEDUP_REMOVED lines=64> */
[----:B------:R-:W1:Y:S01]  /*b150*/  S2R R244, SR_TID.X ;  /* 0x0000000000f47919 */ /* 0x000e620000002100 */
[-C--:B------:R-:W-:Y:S01]  /*b160*/  IADD3 R24, P5, R24, R240.reuse, RZ ;  /* 0x000000f018187210 */ /* 0x080fe20007fbe0ff */
[----:B------:R-:W-:Y:S01]  /*b170*/  IMAD R5, R184, 0x7b, RZ ;  /* 0x0000007bb8057824 */ /* 0x000fe200078e02ff */
[-C--:B------:R-:W-:Y:S01]  /*b180*/  LEA.HI.X.SX32 R27, R12, R241.reuse, 0x2, P0 ;  /* 0x000000f10c1b7211 */ /* 0x080fe200000f16ff */
[----:B------:R-:W-:Y:S01]  /*b190*/  VIADD R3, R4, 0xfffffffb ;  /* 0xfffffffb04037836 */ /* 0x000fe20000000000 */
[-C--:B------:R-:W-:Y:S01]  /*b1a0*/  IADD3 R22, P0, R22, R240.reuse, RZ ;  /* 0x000000f016167210 */ /* 0x080fe20007f1e0ff */
[----:B------:R-:W-:Y:S01]  /*b1b0*/  IMAD R14, R184, 0x1f4, RZ ;  /* 0x000001f4b80e7824 */ /* 0x000fe200078e02ff */
[-C--:B------:R-:W-:Y:S01]  /*b1c0*/  LEA.HI.X.SX32 R25, R238, R241.reuse, 0x2, P5 ;  /* 0x000000f1ee197211 */ /* 0x080fe200028f16ff */
[----:B------:R-:W-:Y:S01]  /*b1d0*/  IMAD R6, R184, 0x7f, RZ ;  /* 0x0000007fb8067824 */ /* 0x000fe200078e02ff */
[-C--:B------:R-:W-:Y:S01]  /*b1e0*/  IADD3 R20, P5, R20, R240.reuse, RZ ;  /* 0x000000f014147210 */ /* 0x080fe20007fbe0ff */
[----:B------:R-:W-:Y:S01]  /*b1f0*/  ULEA UR7, UR6, UR4, 0x18 ;  /* 0x0000000406077291 */ /* 0x000fe2000f8ec03f */
[-C--:B------:R-:W-:Y:S01]  /*b200*/  LEA.HI.X.SX32 R23, R13, R241.reuse, 0x2, P0 ;  /* 0x000000f10d177211 */ /* 0x080fe200000f16ff */
[----:B------:R-:W-:Y:S01]  /*b210*/  ULDC.64 UR60, c[0x0][0x208] ;  /* 0x00008200003c7ab9 */ /* 0x000fe20000000a00 */
[-C--:B------:R-:W-:Y:S01]  /*b220*/  IADD3 R18, P0, R18, R240.reuse, RZ ;  /* 0x000000f012127210 */ /* 0x080fe20007f1e0ff */
[----:B------:R-:W-:Y:S01]  /*b230*/  IMAD R12, R184, 0x1f8, RZ ;  /* 0x000001f8b80c7824 */ /* 0x000fe200078e02ff */
[-C--:B------:R-:W-:Y:S01]  /*b240*/  LEA.HI.X.SX32 R21, R8, R241.reuse, 0x2, P5 ;  /* 0x000000f108157211 */ /* 0x080fe200028f16ff */
[----:B------:R-:W-:Y:S01]  /*b250*/  IMAD R10, R184, 0x1fc, RZ ;  /* 0x000001fcb80a7824 */ /* 0x000fe200078e02ff */
[----:B------:R-:W-:Y:S01]  /*b260*/  IADD3 R16, P5, R16, R240, RZ ;  /* 0x000000f010107210 */ /* 0x000fe20007fbe0ff */
[----:B------:R-:W4:Y:S01]  /*b270*/  LDC R7, c[0x0][0x230] ;  /* 0x00008c00ff077b82 */ /* 0x000f220000000800 */
[-C--:B------:R-:W-:Y:S01]  /*b280*/  LEA.HI.X.SX32 R19, R5, R241.reuse, 0x2, P0 ;  /* 0x000000f105137211 */ /* 0x080fe200000f16ff */
[----:B------:R-:W-:Y:S01]  /*b290*/  ULDC UR4, c[0x0][0x230] ;  /* 0x00008c0000047ab9 */ /* 0x000fe20000000800 */
[----:B------:R-:W-:Y:S01]  /*b2a0*/  ISETP.GE.U32.AND P0, PT, R3, 0x7fffff7c, PT ;  /* 0x7fffff7c0300780c */ /* 0x000fe20003f06070 */
[----:B------:R-:W-:Y:S01]  /*b2b0*/  IMAD R3, R184, 0x7d, RZ ;  /* 0x0000007db8037824 */ /* 0x000fe200078e02ff */
[----:B------:R-:W-:-:S02]  /*b2c0*/  LEA.HI.X.SX32 R17, R239, R241, 0x2, P5 ;  /* 0x000000f1ef117211 */ /* 0x000fc400028f16ff */
[-C--:B------:R-:W-:Y:S01]  /*b2d0*/  IADD3 R14, P5, R14, R240.reuse, RZ ;  /* 0x000000f00e0e7210 */ /* 0x080fe20007fbe0ff */
[----:B------:R-:W-:Y:S01]  /*b2e0*/  IMAD R5, R184, 0x7e, RZ ;  /* 0x0000007eb8057824 */ /* 0x000fe200078e02ff */
[----:B------:R-:W4:Y:S02]  /*b2f0*/  LDC R242, c[0x0][0x230] ;  /* 0x00008c00fff27b82 */ /* 0x000f240000000800 */
[----:B------:R-:W-:Y:S02]  /*b300*/  LEA.HI.X.SX32 R15, R3, R241, 0x2, P5 ;  /* 0x000000f1030f7211 */ /* 0x000fe400028f16ff */
[----:B------:R-:W-:-:S04]  /*b310*/  IADD3 R12, P5, R12, R240, RZ ;  /* 0x000000f00c0c7210 */ /* 0x000fc80007fbe0ff */
[----:B------:R-:W-:Y:S01]  /*b320*/  LEA.HI.X.SX32 R13, R5, R241, 0x2, P5 ;  /* 0x000000f1050d7211 */ /* 0x000fe200028f16ff */
[----:B------:R-:W4:Y:S01]  /*b330*/  LDC R9, c[0x0][0x230] ;  /* 0x00008c00ff097b82 */ /* 0x000f220000000800 */
[----:B------:R-:W-:Y:S01]  /*b340*/  IADD3 R10, P5, R10, R240, RZ ;  /* 0x000000f00a0a7210 */ /* 0x000fe20007fbe0ff */
[----:B------:R-:W-:-:S03]  /*b350*/  IMAD.SHL.U32 R3, R184, 0x4, RZ ;  /* 0x00000004b8037824 */ /* 0x000fc600078e00ff */
[-C--:B------:R-:W-:Y:S02]  /*b360*/  LEA.HI.X.SX32 R11, R6, R241.reuse, 0x2, P5 ;  /* 0x000000f1060b7211 */ /* 0x080fe400028f16ff */
[-C--:B------:R-:W-:Y:S01]  /*b370*/  LEA R238, P5, R184, R240.reuse, 0x4 ;  /* 0x000000f0b8ee7211 */ /* 0x080fe200078a20ff */
[----:B------:R-:W-:Y:S01]  /*b380*/  IMAD.U32 R5, RZ, RZ, UR7 ;  /* 0x00000007ff057e24 */ /* 0x000fe2000f8e00ff */
[----:B------:R-:W4:Y:S02]  /*b390*/  LDC R247, c[0x0][0x230] ;  /* 0x00008c00fff77b82 */ /* 0x000f240000000800 */
[CC--:B------:R-:W-:Y:S01]  /*b3a0*/  LEA.HI.X.SX32 R239, R3.reuse, R241.reuse, 0x2, P5 ;  /* 0x000000f103ef7211 */ /* 0x0c0fe200028f16ff */
[----:B-1----:R-:W-:Y:S01]  /*b3b0*/  IMAD.SHL.U32 R6, R244, 0x10, RZ ;  /* 0x00000010f4067824 */ /* 0x002fe200078e00ff */
[----:B------:R-:W-:Y:S01]  /*b3c0*/  IADD3 R236, P5, R3, R240, RZ ;  /* 0x000000f003ec7210 */ /* 0x000fe20007fbe0ff */
[----:B------:R-:W-:Y:S02]  /*b3d0*/  VIADD R3, R4, 0xfffffffa ;  /* 0xfffffffa04037836 */ /* 0x000fe40000000000 */
[----:B------:R-:W-:Y:S01]  /*b3e0*/  STL.64 [R1+0x48], R238 ;  /* 0x000048ee01007387 */ /* 0x000fe20000100a00 */
[----:B------:R-:W-:Y:S01]  /*b3f0*/  LOP3.LUT R6, R6, 0x70, RZ, 0xc0, !PT ;  /* 0x0000007006067812 */ /* 0x000fe200078ec0ff */
[----:B------:R-:W1:Y:S02]  /*b400*/  LDC R245, c[0x0][0x230] ;  /* 0x00008c00fff57b82 */ /* 0x000e640000000800 */
[----:B------:R-:W-:Y:S04]  /*b410*/  STL [R1+0x658], R5 ;  /* 0x0006580501007387 */ /* 0x000fe80000100800 */
[----:B------:R4:W-:Y:S01]  /*b420*/  STL.64 [R1+0xba0], R184 ;  /* 0x000ba0b801007387 */ /* 0x0009e20000100a00 */
[----:B------:R-:W-:Y:S01]  /*b430*/  ISETP.GE.U32.AND P6, PT, R3, 0x7fffff7b, PT ;  /* 0x7fffff7b0300780c */ /* 0x000fe20003fc6070 */
[----:B------:R-:W1:Y:S01]  /*b440*/  LDC R8, c[0x0][0x230] ;  /* 0x00008c00ff087b82 */ /* 0x000e620000000800 */
[----:B------:R-:W-:-:S07]  /*b450*/  LEA.HI.X.SX32 R237, R184, R241, 0x2, P5 ;  /* 0x000000f1b8ed7211 */ /* 0x000fce00028f16ff */
[----:B------:R-:W1:Y:S01]  /*b460*/  LDC R246, c[0x0][0x230] ;  /* 0x00008c00fff67b82 */ /* 0x000e620000000800 */
[----:B----4-:R-:W-:-:S05]  /*b470*/  LOP3.LUT R185, R244, 0x7f, RZ, 0xc0, !PT ;  /* 0x0000007ff4b97812 */ /* 0x010fca00078ec0ff */
[----:B------:R-:W-:Y:S02]  /*b480*/  IMAD R3, R185, 0x80, R6 ;  /* 0x00000080b9037824 */ /* 0x000fe400078e0206 */
[----:B------:R-:W4:Y:S02]  /*b490*/  LDC R243, c[0x0][0x230] ;  /* 0x00008c00fff37b82 */ /* 0x000f240000000800 */
[----:B------:R-:W-:Y:S01]  /*b4a0*/  VIADD R244, R3, UR7 ;  /* 0x0000000703f47c36 */ /* 0x000fe20008000000 */
[----:B------:R1:W-:Y:S04]  /*b4b0*/  STL.64 [R1+0x60], R236 ;  /* 0x000060ec01007387 */ /* 0x0003e80000100a00 */
[----:B------:R-:W-:Y:S01]  /*b4c0*/  @!PT LDS RZ, [RZ] ;  /* 0x00000000fffff984 */ /* 0x000fe20000000800 */
[----:B------:R-:W-:Y:S01]  /*b4d0*/  @!PT LDS RZ, [RZ] ;  /* 0x00000000fffff984 */ /* 0x000fe20000000800 */
[----:B------:R-:W-:Y:S01]  /*b4e0*/  @!PT LDS RZ, [RZ] ;  /* 0x00000000fffff984 */ /* 0x000fe20000000800 */
[----:B------:R-:W-:Y:S01]  /*b4f0*/  LDGSTS.E [R244], desc[UR60][R240.64], !P1 ;  /* 0x00000000f0f47fae */ /* 0x000fe2000c92187c */
[----:B------:R-:W4:Y:S03]  /*b500*/  LDC R252, c[0x0][0x230] ;  /* 0x00008c00fffc7b82 */ /* 0x000f260000000800 */
[----:B------:R1:W-:Y:S04]  /*b510*/  STL.64 [R1+0xba8], R240 ;  /* 0x000ba8f001007387 */ /* 0x0003e80000100a00 */
[----:B------:R-:W-:Y:S04]  /*b520*/  LDGSTS.E [R244+0x4], desc[UR60][R236.64], !P2 ;  /* 0x00004000ecf47fae */ /* 0x000fe8000d12187c */
[----:B-1----:R-:W4:Y:S04]  /*b530*/  LDL.LU.64 R236, [R1+0xc90] ;  /* 0x000c900001ec7983 */ /* 0x002f280000300a00 */
[----:B------:R-:W4:Y:S04]  /*b540*/  LDL.64 R240, [R1+0x40] ;  /* 0x0000400001f07983 */ /* 0x000f280000100a00 */
[----:B---3--:R-:W-:Y:S04]  /*b550*/  LDGSTS.E [R244+0x8], desc[UR60][R248.64], !P4 ;  /* 0x00008000f8f47fae */ /* 0x008fe8000e12187c */
[----:B--2---:R-:W-:Y:S04]  /*b560*/  LDGSTS.E [R244+0xc], desc[UR60][R250.64], !P3 ;  /* 0x0000c000faf47fae */ /* 0x004fe8000d92187c */
[----:B------:R-:W2:Y:S04]  /*b570*/  LDL.64 R248, [R1+0x38] ;  /* 0x0000380001f87983 */ /* 0x000ea80000100a00 */
[----:B------:R-:W3:Y:S01]  /*b580*/  LDL.64 R250, [R1+0x30] ;  /* 0x0000300001fa7983 */ /* 0x000ee20000100a00 */
[----:B------:R-:W-:-:S02]  /*b590*/  VIADD R5, R4, 0xfffffff9 ;  /* 0xfffffff904057836 */ /* 0x000fc40000000000 */
[----:B------:R-:W-:Y:S02]  /*b5a0*/  VIADD R6, R7, 0xffffffdf ;  /* 0xffffffdf07067836 */ /* 0x000fe40000000000 */
[----:B------:R-:W1:Y:S01]  /*b5b0*/  LDC R7, c[0x0][0x230] ;  /* 0x00008c00ff077b82 */ /* 0x000e620000000800 */
[----:B------:R-:W-:Y:S01]  /*b5c0*/  ISETP.GE.U32.AND P5, PT, R5, 0x7fffff7a, PT ;  /* 0x7fffff7a0500780c */ /* 0x000fe20003fa6070 */
[----:B------:R-:W-:Y:S01]  /*b5d0*/  VIADD R5, R242, 0xffffffde ;  /* 0xffffffdef2057836 */ /* 0x000fe20000000000 */
[----:B------:R-:W-:-:S05]  /*b5e0*/  ISETP.GE.U32.AND P1, PT, R6, 0x7fffff60, PT ;  /* 0x7fffff600600780c */ /* 0x000fca0003f26070 */
[----:B------:R-:W4:Y:S01]  /*b5f0*/  LDC R242, c[0x0][0x230] ;  /* 0x00008c00fff27b82 */ /* 0x000f220000000800 */
[----:B------:R-:W-:Y:S01]  /*b600*/  ISETP.GE.U32.AND P2, PT, R5, 0x7fffff5f, PT ;  /* 0x7fffff5f0500780c */ /* 0x000fe20003f46070 */
[----:B------:R-:W-:Y:S01]  /*b610*/  VIADD R5, R9, 0xffffffdd ;  /* 0xffffffdd09057836 */ /* 0x000fe20000000000 */
[----:B------:R-:W-:-:S04]  /*b620*/  IADD3 R6, R247, -0x24, RZ ;  /* 0xffffffdcf7067810 */ /* 0x000fc80007ffe0ff */
[----:B------:R-:W-:Y:S01]  /*b630*/  ISETP.GE.U32.AND P4, PT, R5, 0x7fffff5e, PT ;  /* 0x7fffff5e0500780c */ /* 0x000fe20003f86070 */
[----:B------:R-:W-:Y:S01]  /*b640*/  VIADD R5, R245, 0xffffffbf ;  /* 0xffffffbff5057836 */ /* 0x000fe20000000000 */
[----:B------:R-:W4:Y:S01]  /*b650*/  LDC R9, c[0x0][0x230] ;  /* 0x00008c00ff097b82 */ /* 0x000f220000000800 */
[----:B------:R-:W-:Y:S01]  /*b660*/  ISETP.GE.U32.AND P3, PT, R6, 0x7fffff5d, PT ;  /* 0x7fffff5d0600780c */ /* 0x000fe20003f66070 */
[----:B------:R-:W-:Y:S01]  /*b670*/  LDGSTS.E [R244+0x4000], desc[UR60][R202.64], !P1 ;  /* 0x04000000caf47fae */ /* 0x000fe2000c92187c */
[----:B------:R-:W-:Y:S01]  /*b680*/  VIADD R6, R8, 0xffffffbe ;  /* 0xffffffbe08067836 */ /* 0x000fe20000000000 */
[----:B------:R-:W-:Y:S01]  /*b690*/  ISETP.GE.U32.AND P1, PT, R5, 0x7fffff40, PT ;  /* 0x7fffff400500780c */ /* 0x000fe20003f26070 */
[----:B------:R-:W-:Y:S01]  /*b6a0*/  VIADD R5, R246, 0xffffffbd ;  /* 0xffffffbdf6057836 */ /* 0x000fe20000000000 */
[----:B------:R-:W-:Y:S02]  /*b6b0*/  LDGSTS.E [R244+0x4004], desc[UR60][R200.64], !P2 ;  /* 0x04004000c8f47fae */ /* 0x000fe4000d12187c */
[----:B------:R-:W4:Y:S01]  /*b6c0*/  LDC R245, c[0x0][0x230] ;  /* 0x00008c00fff57b82 */ /* 0x000f220000000800 */
[----:B------:R-:W-:-:S02]  /*b6d0*/  ISETP.GE.U32.AND P2, PT, R6, 0x7fffff3f, PT ;  /* 0x7fffff3f0600780c */ /* 0x000fc40003f46070 */
[----:B------:R-:W-:Y:S01]  /*b6e0*/  LDGSTS.E [R244+0x4008], desc[UR60][R198.64], !P4 ;  /* 0x04008000c6f47fae */ /* 0x000fe2000e12187c */
[----:B------:R-:W-:Y:S01]  /*b6f0*/  ISETP.GE.U32.AND P4, PT, R5, 0x7fffff3e, PT ;  /* 0x7fffff3e0500780c */ /* 0x000fe20003f86070 */
[----:B-1----:R-:W-:Y:S02]  /*b700*/  VIADD R6, R7, 0xffffffbc ;  /* 0xffffffbc07067836 */ /* 0x002fe40000000000 */
[----:B----4-:R-:W-:Y:S01]  /*b710*/  VIADD R5, R242, 0xffffff9f ;  /* 0xffffff9ff2057836 */ /* 0x010fe20000000000 */
[----:B------:R-:W-:Y:S01]  /*b720*/  LDGSTS.E [R244+0x400c], desc[UR60][R196.64], !P3 ;  /* 0x0400c000c4f47fae */ /* 0x000fe2000d92187c */
[----:B------:R-:W1:Y:S01]  /*b730*/  LDC R242, c[0x0][0x230] ;  /* 0x00008c00fff27b82 */ /* 0x000e620000000800 */
[----:B------:R-:W-:Y:S02]  /*b740*/  ISETP.GE.U32.AND P3, PT, R6, 0x7fffff3d, PT ;  /* 0x7fffff3d0600780c */ /* 0x000fe40003f66070 */
[----:B------:R-:W-:Y:S01]  /*b750*/  LDGSTS.E [R244+0x8000], desc[UR60][R136.64], !P1 ;  /* 0x0800000088f47fae */ /* 0x000fe2000c92187c */
[----:B------:R-:W-:Y:S01]  /*b760*/  ISETP.GE.U32.AND P1, PT, R5, 0x7fffff20, PT ;  /* 0x7fffff200500780c */ /* 0x000fe20003f26070 */
[----:B------:R-:W-:-:S02]  /*b770*/  VIADD R6, R243, 0xffffff9e ;  /* 0xffffff9ef3067836 */ /* 0x000fc40000000000 */
[----:B------:R-:W-:Y:S01]  /*b780*/  VIADD R5, R4, 0xfffffff8 ;  /* 0xfffffff804057836 */ /* 0x000fe20000000000 */
[----:B------:R-:W-:Y:S01]  /*b790*/  LDGSTS.E [R244+0x8004], desc[UR60][R134.64], !P2 ;  /* 0x0800400086f47fae */ /* 0x000fe2000d12187c */
[----:B------:R-:W4:Y:S03]  /*b7a0*/  LDC R8, c[0x0][0x230] ;  /* 0x00008c00ff087b82 */ /* 0x000f260000000800 */
[----:B------:R-:W-:Y:S01]  /*b7b0*/  LDGSTS.E [R244+0x8008], desc[UR60][R132.64], !P4 ;  /* 0x0800800084f47fae */ /* 0x000fe2000e12187c */
[----:B------:R-:W-:Y:S01]  /*b7c0*/  ISETP.GE.U32.AND P4, PT, R6, 0x7fffff1f, PT ;  /* 0x7fffff1f0600780c */ /* 0x000fe20003f86070 */
[----:B------:R-:W-:Y:S01]  /*b7d0*/  VIADD R6, R9, 0xffffff9d ;  /* 0xffffff9d09067836 */ /* 0x000fe20000000000 */
[----:B------:R-:W-:Y:S01]  /*b7e0*/  ISETP.GE.U32.AND P2, PT, R5, 0x7fffff79, PT ;  /* 0x7fffff790500780c */ /* 0x000fe20003f46070 */
[----:B------:R-:W-:Y:S01]  /*b7f0*/  VIADD R5, R245, 0xffffff9c ;  /* 0xffffff9cf5057836 */ /* 0x000fe20000000000 */
[----:B------:R-:W-:Y:S01]  /*b800*/  LDGSTS.E [R244+0x800c], desc[UR60][R130.64], !P3 ;  /* 0x0800c00082f47fae */ /* 0x000fe2000d92187c */
[----:B------:R-:W4:Y:S01]  /*b810*/  LDC R7, c[0x0][0x230] ;  /* 0x00008c00ff077b82 */ /* 0x000f220000000800 */
[----:B------:R-:W-:-:S02]  /*b820*/  ISETP.GE.U32.AND P3, PT, R6, 0x7fffff1e, PT ;  /* 0x7fffff1e0600780c */ /* 0x000fc40003f66070 */
[----:B------:R-:W-:Y:S01]  /*b830*/  LDGSTS.E [R244+0xc000], desc[UR60][R72.64], !P1 ;  /* 0x0c00000048f47fae */ /* 0x000fe2000c92187c */
[----:B------:R-:W-:Y:S02]  /*b840*/  ISETP.GE.U32.AND P1, PT, R5, 0x7fffff1d, PT ;  /* 0x7fffff1d0500780c */ /* 0x000fe40003f26070 */
[----:B------:R-:W-:Y:S01]  /*b850*/  LOP3.LUT R245, R3, 0x10, RZ, 0x3c, !PT ;  /* 0x0000001003f57812 */ /* 0x000fe200078e3cff */
[----:B------:R-:W-:Y:S01]  /*b860*/  STL.64 [R1+0xb98], R202 ;  /* 0x000b98ca01007387 */ /* 0x000fe20000100a00 */
[----:B------:R-:W1:Y:S02]  /*b870*/  LDC R6, c[0x0][0x230] ;  /* 0x00008c00ff067b82 */ /* 0x000e640000000800 */
[----:B------:R-:W-:Y:S01]  /*b880*/  IADD3 R245, R245, UR7, RZ ;  /* 0x00000007f5f57c10 */ /* 0x000fe2000fffe0ff */
[----:B------:R-:W-:Y:S04]  /*b890*/  LDGSTS.E [R244+0xc004], desc[UR60][R70.64], !P4 ;  /* 0x0c00400046f47fae */ /* 0x000fe8000e12187c */
[----:B------:R1:W-:Y:S01]  /*b8a0*/  STL.64 [R1+0xbb0], R200 ;  /* 0x000bb0c801007387 */ /* 0x0003e20000100a00 */
[----:B------:R-:W4:Y:S03]  /*b8b0*/  LDC R247, c[0x0][0x230] ;  /* 0x00008c00fff77b82 */ /* 0x000f260000000800 */
[----:B------:R-:W-:Y:S04]  /*b8c0*/  LDGSTS.E [R244+0xc008], desc[UR60][R68.64], !P3 ;  /* 0x0c00800044f47fae */ /* 0x000fe8000d92187c */
[----:B------:R-:W-:Y:S01]  /*b8d0*/  STL.64 [R1+0xbb8], R198 ;  /* 0x000bb8c601007387 */ /* 0x000fe20000100a00 */
[----:B------:R-:W4:Y:S03]  /*b8e0*/  LDC R246, c[0x0][0x230] ;  /* 0x00008c00fff67b82 */ /* 0x000f260000000800 */
[----:B------:R-:W-:Y:S04]  /*b8f0*/  LDGSTS.E [R244+0xc00c], desc[UR60][R66.64], !P1 ;  /* 0x0c00c00042f47fae */ /* 0x000fe8000c92187c */
[----:B------:R-:W-:Y:S01]  /*b900*/  STL.64 [R1+0xbc0], R196 ;  /* 0x000bc0c401007387 */ /* 0x000fe20000100a00 */
[----:B------:R-:W4:Y:S03]  /*b910*/  LDC R243, c[0x0][0x230] ;  /* 0x00008c00fff37b82 */ /* 0x000f260000000800 */
[----:B------:R-:W-:Y:S05]  /*b920*/  LDGSTS.E [R245], desc[UR60][R238.64], !P0 ;  /* 0x00000000eef57fae */ /* 0x000fea000c12187c */
[----:B------:R-:W4:Y:S01]  /*b930*/  LDC R9, c[0x0][0x230] ;  /* 0x00008c00ff097b82 */ /* 0x000f220000000800 */
[----:B------:R-:W4:Y:S04]  /*b940*/  LDL.LU.64 R238, [R1+0xc88] ;  /* 0x000c880001ee7983 */ /* 0x000f280000300a00 */
[----:B-1----:R-:W4:Y:S04]  /*b950*/  LDL.64 R200, [R1+0x28] ;  /* 0x0000280001c87983 */ /* 0x002f280000100a00 */
[----:B------:R-:W4:Y:S04]  /*b960*/  LDL.64 R202, [R1+0x20] ;  /* 0x0000200001ca7983 */ /* 0x000f280000100a00 */
[----:B------:R-:W-:Y:S04]  /*b970*/  LDGSTS.E [R245+0x4], desc[UR60][R240.64], !P6 ;  /* 0x00004000f0f57fae */ /* 0x000fe8000f12187c */
[----:B------:R-:W4:Y:S04]  /*b980*/  LDL.64 R240, [R1+0x18] ;  /* 0x0000180001f07983 */ /* 0x000f280000100a00 */
[----:B--2---:R1:W-:Y:S04]  /*b990*/  LDGSTS.E [R245+0x8], desc[UR60][R248.64], !P5 ;  /* 0x00008000f8f57fae */ /* 0x0043e8000e92187c */
[----:B---3--:R-:W-:Y:S01]  /*b9a0*/  LDGSTS.E [R245+0xc], desc[UR60][R250.64], !P2 ;  /* 0x0000c000faf57fae */ /* 0x008fe2000d12187c */
[----:B------:R-:W-:-:S02]  /*b9b0*/  VIADD R5, R4, 0xfffffff7 ;  /* 0xfffffff704057836 */ /* 0x000fc40000000000 */
[----:B------:R-:W-:Y:S01]  /*b9c0*/  VIADD R6, R6, 0xffffffda ;  /* 0xffffffda06067836 */ /* 0x000fe20000000000 */
[C---:B------:R-:W-:Y:S01]  /*b9d0*/  IADD3 R184, R4.reuse, 0x7f, RZ ;  /* 0x0000007f04b87810 */ /* 0x040fe20007ffe0ff */
[----:B-1----:R-:W1:Y:S01]  /*b9e0*/  LDC R248, c[0x0][0x230] ;  /* 0x00008c00fff87b82 */ /* 0x002e620000000800 */
[----:B------:R-:W2:Y:S01]  /*b9f0*/  LDL.64 R250, [R1+0x10] ;  /* 0x0000100001fa7983 */ /* 0x000ea20000100a00 */
[----:B------:R-:W-:Y:S01]  /*ba00*/  ISETP.GE.U32.AND P4, PT, R5, 0x7fffff78, PT ;  /* 0x7fffff780500780c */ /* 0x000fe20003f86070 */
[----:B------:R-:W-:-:S05]  /*ba10*/  VIADD R5, R4, 0xfffffff6 ;  /* 0xfffffff604057836 */ /* 0x000fca0000000000 */
[----:B------:R-:W3:Y:S01]  /*ba20*/  LDC R249, c[0x0][0x230] ;  /* 0x00008c00fff97b82 */ /* 0x000ee20000000800 */
[----:B------:R-:W-:Y:S01]  /*ba30*/  ISETP.GE.U32.AND P3, PT, R5, 0x7fffff77, PT ;  /* 0x7fffff770500780c */ /* 0x000fe20003f66070 */
[----:B------:R-:W-:-:S05]  /*ba40*/  VIADD R5, R4, 0xfffffff5 ;  /* 0xfffffff504057836 */ /* 0x000fca0000000000 */
[----:B------:R-:W-:Y:S01]  /*ba50*/  ISETP.GE.U32.AND P1, PT, R5, 0x7fffff76, PT ;  /* 0x7fffff760500780c */ /* 0x000fe20003f26070 */
[----:B------:R-:W-:Y:S01]  /*ba60*/  VIADD R5, R242, 0xffffffdb ;  /* 0xffffffdbf2057836 */ /* 0x000fe20000000000 */
[----:B------:R-:W-:Y:S01]  /*ba70*/  ISETP.GE.U32.AND P6, PT, R6, 0x7fffff5b, PT ;  /* 0x7fffff5b0600780c */ /* 0x000fe20003fc6070 */
[----:B------:R-:W1:Y:S03]  /*ba80*/  LDC R242, c[0x0][0x230] ;  /* 0x00008c00fff27b82 */ /* 0x000e660000000800 */
[----:B------:R-:W-:Y:S01]  /*ba90*/  ISETP.GE.U32.AND P0, PT, R5, 0x7fffff5c, PT ;  /* 0x7fffff5c0500780c */ /* 0x000fe20003f06070 */
[----:B----4-:R-:W-:-:S04]  /*baa0*/  VIADD R5, R8, 0xffffffd9 ;  /* 0xffffffd908057836 */ /* 0x010fc80000000000 */
[----:B------:R-:W4:Y:S01]  /*bab0*/  LDC R8, c[0x0][0x230] ;  /* 0x00008c00ff087b82 */ /* 0x000f220000000800 */
[----:B------:R-:W-:Y:S01]  /*bac0*/  ISETP.GE.U32.AND P5, PT, R5, 0x7fffff5a, PT ;  /* 0x7fffff5a0500780c */ /* 0x000fe20003fa6070 */
[----:B------:R-:W-:-:S05]  /*bad0*/  VIADD R5, R7, 0xffffffd8 ;  /* 0xffffffd807057836 */ /* 0x000fca0000000000 */
[----:B------:R-:W-:Y:S01]  /*bae0*/  ISETP.GE.U32.AND P2, PT, R5, 0x7fffff59, PT ;  /* 0x7fffff590500780c */ /* 0x000fe20003f46070 */
[----:B------:R-:W-:Y:S01]  /*baf0*/  VIADD R5, R247, 0xffffffbb ;  /* 0xffffffbbf7057836 */ /* 0x000fe20000000000 */
[----:B------:R-:W-:Y:S01]  /*bb00*/  LDGSTS.E [R245+0x4000], desc[UR60][R194.64], !P0 ;  /* 0x04000000c2f57fae */ /* 0x000fe2000c12187c */
[----:B------:R-:W-:Y:S01]  /*bb10*/  VIADD R6, R246, 0xffffffba ;  /* 0xffffffbaf6067836 */ /* 0x000fe20000000000 */
[----:B------:R-:W3:Y:S02]  /*bb20*/  LDC R7, c[0x0][0x230] ;  /* 0x00008c00ff077b82 */ /* 0x000ee40000000800 */
[----:B------:R-:W-:Y:S01]  /*bb30*/  ISETP.GE.U32.AND P0, PT, R5, 0x7fffff3c, PT ;  /* 0x7fffff3c0500780c */ /* 0x000fe20003f06070 */
[----:B------:R-:W-:Y:S01]  /*bb40*/  VIADD R5, R243, 0xffffffb9 ;  /* 0xffffffb9f3057836 */ /* 0x000fe20000000000 */
[----:B------:R-:W-:Y:S01]  /*bb50*/  LDGSTS.E [R245+0x4004], desc[UR60][R192.64], !P6 ;  /* 0x04004000c0f57fae */ /* 0x000fe2000f12187c */
[----:B------:R-:W-:-:S03]  /*bb60*/  ISETP.GE.U32.AND P6, PT, R6, 0x7fffff3b, PT ;  /* 0x7fffff3b0600780c */ /* 0x000fc60003fc6070 */
[----:B------:R-:W-:Y:S01]  /*bb70*/  LDGSTS.E [R245+0x4008], desc[UR60][R190.64], !P5 ;  /* 0x04008000bef57fae */ /* 0x000fe2000e92187c */
[----:B------:R-:W-:Y:S01]  /*bb80*/  ISETP.GE.U32.AND P5, PT, R5, 0x7fffff3a, PT ;  /* 0x7fffff3a0500780c */ /* 0x000fe20003fa6070 */
[----:B------:R-:W-:Y:S01]  /*bb90*/  VIADD R5, R9, 0xffffffb8 ;  /* 0xffffffb809057836 */ /* 0x000fe20000000000 */
[----:B------:R-:W-:Y:S01]  /*bba0*/  LOP3.LUT R246, R3, 0x20, RZ, 0x3c, !PT ;  /* 0x0000002003f67812 */ /* 0x000fe200078e3cff */
[----:B------:R-:W1:Y:S01]  /*bbb0*/  LDC R9, c[0x0][0x230] ;  /* 0x00008c00ff097b82 */ /* 0x000e620000000800 */
[----:B----4-:R-:W-:Y:S01]  /*bbc0*/  VIADD R6, R8, 0xffffff9b ;  /* 0xffffff9b08067836 */ /* 0x010fe20000000000 */
[----:B------:R-:W-:Y:S01]  /*bbd0*/  LDGSTS.E [R245+0x400c], desc[UR60][R188.64], !P2 ;  /* 0x0400c000bcf57fae */ /* 0x000fe2000d12187c */
[----:B------:R-:W-:-:S03]  /*bbe0*/  ISETP.GE.U32.AND P2, PT, R5, 0x7fffff39, PT ;  /* 0x7fffff390500780c */ /* 0x000fc60003f46070 */
[----:B------:R-:W-:Y:S01]  /*bbf0*/  LDGSTS.E [R245+0x8000], desc[UR60][R128.64], !P0 ;  /* 0x0800000080f57fae */ /* 0x000fe2000c12187c */
[----:B------:R-:W-:Y:S01]  /*bc00*/  VIADD R246, R246, UR7 ;  /* 0x00000007f6f67c36 */ /* 0x000fe20008000000 */
[----:B------:R-:W4:Y:S02]  /*bc10*/  LDC R247, c[0x0][0x230] ;  /* 0x00008c00fff77b82 */ /* 0x000f240000000800 */
[----:B------:R-:W-:Y:S01]  /*bc20*/  LDGSTS.E [R245+0x8004], desc[UR60][R126.64], !P6 ;  /* 0x080040007ef57fae */ /* 0x000fe2000f12187c */
[----:B------:R-:W-:Y:S01]  /*bc30*/  ISETP.GE.U32.AND P6, PT, R6, 0x7fffff1c, PT ;  /* 0x7fffff1c0600780c */ /* 0x000fe20003fc6070 */
[----:B------:R-:W-:Y:S02]  /*bc40*/  VIADD R5, R4, 0xfffffff4 ;  /* 0xfffffff404057836 */ /* 0x000fe40000000000 */
[----:B---3--:R-:W-:Y:S01]  /*bc50*/  VIADD R6, R7, 0xffffff9a ;  /* 0xffffff9a07067836 */ /* 0x008fe20000000000 */
[----:B------:R-:W-:Y:S01]  /*bc60*/  LDGSTS.E [R245+0x8008], desc[UR60][R124.64], !P5 ;  /* 0x080080007cf57fae */ /* 0x000fe2000e92187c */
[----:B------:R-:W3:Y:S01]  /*bc70*/  LDC R7, c[0x0][0x230] ;  /* 0x00008c00ff077b82 */ /* 0x000ee20000000800 */
[----:B------:R-:W-:Y:S01]  /*bc80*/  ISETP.GE.U32.AND P0, PT, R5, 0x7fffff75, PT ;  /* 0x7fffff750500780c */ /* 0x000fe20003f06070 */
[----:B-1----:R-:W-:Y:S01]  /*bc90*/  VIADD R5, R242, 0xffffff99 ;  /* 0xffffff99f2057836 */ /* 0x002fe20000000000 */
[----:B------:R-:W-:Y:S01]  /*bca0*/  LDGSTS.E [R245+0x800c], desc[UR60][R122.64], !P2 ;  /* 0x0800c0007af57fae */ /* 0x000fe2000d12187c */
[----:B------:R-:W-:-:S04]  /*bcb0*/  ISETP.GE.U32.AND P5, PT, R6, 0x7fffff1b, PT ;  /* 0x7fffff1b0600780c */ /* 0x000fc80003fa6070 */
[----:B------:R-:W-:Y:S01]  /*bcc0*/  LDGSTS.E [R245+0xc000], desc[UR60][R64.64], !P6 ;  /* 0x0c00000040f57fae */ /* 0x000fe2000f12187c */
[----:B------:R-:W-:Y:S01]  /*bcd0*/  VIADD R6, R9, 0xffffff98 ;  /* 0xffffff9809067836 */ /* 0x000fe20000000000 */
[----:B------:R-:W-:Y:S01]  /*bce0*/  ISETP.GT.AND P6, PT, R184, 0x7f, PT ;  /* 0x0000007fb800780c */ /* 0x000fe20003fc4270 */
[----:B------:R-:W1:Y:S01]  /*bcf0*/  LDC R242, c[0x0][0x230] ;  /* 0x00008c00fff27b82 */ /* 0x000e620000000800 */
[----:B------:R-:W-:Y:S02]  /*bd00*/  ISETP.GE.U32.AND P2, PT, R5, 0x7fffff1a, PT ;  /* 0x7fffff1a0500780c */ /* 0x000fe40003f46070 */
[----:B------:R-:W-:Y:S02]  /*bd10*/  SEL R5, RZ, 0x4, !P6 ;  /* 0x00000004ff057807 */ /* 0x000fe40007000000 */
[----:B------:R-:W-:Y:S01]  /*bd20*/  ISETP.GE.U32.AND P6, PT, R6, 0x7fffff19, PT ;  /* 0x7fffff190600780c */ /* 0x000fe20003fc6070 */
[----:B------:R-:W-:Y:S02]  /*bd30*/  STL.64 [R1+0xbc8], R194 ;  /* 0x000bc8c201007387 */ /* 0x000fe40000100a00 */
[----:B------:R-:W4:Y:S02]  /*bd40*/  LDC R9, c[0x0][0x230] ;  /* 0x00008c00ff097b82 */ /* 0x000f240000000800 */
[----:B------:R-:W-:Y:S04]  /*bd50*/  LDGSTS.E [R245+0xc004], desc[UR60][R62.64], !P5 ;  /* 0x0c0040003ef57fae */ /* 0x000fe8000e92187c */
[----:B------:R-:W-:Y:S02]  /*bd60*/  STL.64 [R1+0xbd0], R192 ;  /* 0x000bd0c001007387 */ /* 0x000fe40000100a00 */
[----:B------:R-:W4:Y:S02]  /*bd70*/  LDC R8, c[0x0][0x230] ;  /* 0x00008c00ff087b82 */ /* 0x000f240000000800 */
[----:B------:R-:W-:Y:S04]  /*bd80*/  LDGSTS.E [R245+0xc008], desc[UR60][R60.64], !P2 ;  /* 0x0c0080003cf57fae */ /* 0x000fe8000d12187c */
[----:B------:R-:W-:Y:S02]  /*bd90*/  STL.64 [R1+0xbd8], R190 ;  /* 0x000bd8be01007387 */ /* 0x000fe40000100a00 */
[----:B------:R-:W4:Y:S02]  /*bda0*/  LDC R243, c[0x0][0x230] ;  /* 0x00008c00fff37b82 */ /* 0x000f240000000800 */
[----:B------:R-:W-:Y:S04]  /*bdb0*/  LDGSTS.E [R245+0xc00c], desc[UR60][R58.64], !P6 ;  /* 0x0c00c0003af57fae */ /* 0x000fe8000f12187c */
[----:B------:R-:W-:Y:S04]  /*bdc0*/  STL.64 [R1+0xbe0], R188 ;  /* 0x000be0bc01007387 */ /* 0x000fe80000100a00 */
[----:B------:R-:W-:Y:S04]  /*bdd0*/  LDGSTS.E [R246], desc[UR60][R200.64], !P4 ;  /* 0x00000000c8f67fae */ /* 0x000fe8000e12187c */
[----:B------:R-:W-:Y:S04]  /*bde0*/  STL [R1+0x65c], R184 ;  /* 0x00065cb801007387 */ /* 0x000fe80000100800 */
[----:B------:R-:W-:Y:S04]  /*bdf0*/  LDGSTS.E [R246+0x4], desc[UR60][R202.64], !P3 ;  /* 0x00004000caf67fae */ /* 0x000fe8000d92187c */
[----:B------:R-:W-:Y:S04]  /*be00*/  STL.64 [R1+0xbe8], R244 ;  /* 0x000be8f401007387 */ /* 0x000fe80000100a00 */
[----:B------:R-:W-:Y:S04]  /*be10*/  LDGSTS.E [R246+0x8], desc[UR60][R240.64], !P1 ;  /* 0x00008000f0f67fae */ /* 0x000fe8000c92187c */
[----:B------:R-:W4:Y:S04]  /*be20*/  LDL.64 R240, [R1+0x8] ;  /* 0x0000080001f07983 */ /* 0x000f280000100a00 */
[----:B--2---:R-:W-:Y:S04]  /*be30*/  LDGSTS.E [R246+0xc], desc[UR60][R250.64], !P0 ;  /* 0x0000c000faf67fae */ /* 0x004fe8000c12187c */
[----:B------:R-:W2:Y:S01]  /*be40*/  LDL.64 R250, [R1] ;  /* 0x0000000001fa7983 */ /* 0x000ea20000100a00 */
[----:B------:R-:W-:Y:S01]  /*be50*/  ISETP.GE.AND P5, PT, R185, UR4, PT ;  /* 0x00000004b9007c0c */ /* 0x000fe2000bfa6270 */
[----:B------:R-:W-:-:S03]  /*be60*/  VIADD R6, R4, 0xfffffff3 ;  /* 0xfffffff304067836 */ /* 0x000fc60000000000 */
[----:B------:R-:W-:Y:S02]  /*be70*/  SEL R4, R5, RZ, !P5 ;  /* 0x000000ff05047207 */ /* 0x000fe40006800000 */
[----:B------:R-:W-:Y:S02]  /*be80*/  ISETP.GE.U32.AND P5, PT, R6, 0x7fffff74, PT ;  /* 0x7fffff740600780c */ /* 0x000fe40003fa6070 */
[----:B------:R-:W-:Y:S01]  /*be90*/  ISETP.NE.U32.AND P2, PT, R4, RZ, PT ;  /* 0x000000ff0400720c */ /* 0x000fe20003f45070 */
[----:B---3--:R-:W-:Y:S01]  /*bea0*/  VIADD R4, R7, 0xffffffd7 ;  /* 0xffffffd707047836 */ /* 0x008fe20000000000 */
[----:B------:R-:W3:Y:S04]  /*beb0*/  LDC R6, c[0x0][0x230] ;  /* 0x00008c00ff067b82 */ /* 0x000ee80000000800 */
[----:B------:R-:W-:Y:S01]  /*bec0*/  ISETP.GE.U32.AND P6, PT, R4, 0x7fffff58, PT ;  /* 0x7fffff580400780c */ /* 0x000fe20003fc6070 */
[----:B-1----:R-:W-:-:S02]  /*bed0*/  VIADD R4, R242, 0xffffffd6 ;  /* 0xffffffd6f2047836 */ /* 0x002fc40000000000 */
[----:B------:R-:W-:Y:S01]  /*bee0*/  VIADD R5, R248, 0xffffffd5 ;  /* 0xffffffd5f8057836 */ /* 0x000fe20000000000 */
[----:B------:R-:W1:Y:S02]  /*bef0*/  LDC R7, c[0x0][0x230] ;  /* 0x00008c00ff077b82 */ /* 0x000e640000000800 */
[----:B------:R-:W-:Y:S01]  /*bf00*/  ISETP.GE.U32.AND P4, PT, R4, 0x7fffff57, PT ;  /* 0x7fffff570400780c */ /* 0x000fe20003f86070 */
[----:B----4-:R-:W-:-:S05]  /*bf10*/  VIADD R4, R247, 0xffffffd4 ;  /* 0xffffffd4f7047836 */ /* 0x010fca0000000000 */
[----:B------:R-:W-:Y:S01]  /*bf20*/  ISETP.GE.U32.AND P1, PT, R4, 0x7fffff55, PT ;  /* 0x7fffff550400780c */ /* 0x000fe20003f26070 */
[----:B------:R-:W-:Y:S01]  /*bf30*/  VIADD R4, R9, 0xffffffb6 ;  /* 0xffffffb609047836 */ /* 0x000fe20000000000 */
[----:B------:R-:W4:Y:S01]  /*bf40*/  LDC R248, c[0x0][0x230] ;  /* 0x00008c00fff87b82 */ /* 0x000f220000000800 */
[----:B------:R-:W-:Y:S03]  /*bf50*/  LDGSTS.E [R246+0x4000], desc[UR60][R186.64], !P6 ;  /* 0x04000000baf67fae */ /* 0x000fe6000f12187c */
[----:B------:R-:W-:Y:S01]  /*bf60*/  ISETP.GE.U32.AND P6, PT, R4, 0x7fffff37, PT ;  /* 0x7fffff370400780c */ /* 0x000fe20003fc6070 */
[----:B------:R-:W-:Y:S01]  /*bf70*/  LDGSTS.E [R246+0x4004], desc[UR60][R182.64], !P4 ;  /* 0x04004000b6f67fae */ /* 0x000fe2000e12187c */
[----:B---3--:R-:W-:Y:S02]  /*bf80*/  VIADD R4, R6, 0xffffffb5 ;  /* 0xffffffb506047836 */ /* 0x008fe40000000000 */
[----:B------:R-:W3:Y:S01]  /*bf90*/  LDC R6, c[0x0][0x230] ;  /* 0x00008c00ff067b82 */ /* 0x000ee20000000800 */
[----:B------:R-:W-:Y:S01]  /*bfa0*/  ISETP.GE.U32.AND P3, PT, R5, 0x7fffff56, PT ;  /* 0x7fffff560500780c */ /* 0x000fe20003f66070 */
[----:B------:R-:W-:-:S06]  /*bfb0*/  VIADD R5, R8, 0xffffffb7 ;  /* 0xffffffb708057836 */ /* 0x000fcc0000000000 */
[----:B------:R-:W3:Y:S01]  /*bfc0*/  LDC R247, c[0x0][0x230] ;  /* 0x00008c00fff77b82 */ /* 0x000ee20000000800 */
[----:B------:R-:W-:Y:S02]  /*bfd0*/  ISETP.GE.U32.AND P0, PT, R5, 0x7fffff38, PT ;  /* 0x7fffff380500780c */ /* 0x000fe40003f06070 */
[----:B------:R-:W-:Y:S01]  /*bfe0*/  ISETP.GE.U32.AND P4, PT, R4, 0x7fffff36, PT ;  /* 0x7fffff360400780c */ /* 0x000fe20003f86070 */
[----:B------:R-:W-:Y:S02]  /*bff0*/  VIADD R4, R243, 0xffffff97 ;  /* 0xffffff97f3047836 */ /* 0x000fe40000000000 */
[----:B------:R-:W-:Y:S02]  /*c000*/  LDGSTS.E [R246+0x4008], desc[UR60][R180.64], !P3 ;  /* 0x04008000b4f67fae */ /* 0x000fe4000d92187c */
[----:B------:R-:W3:Y:S01]  /*c010*/  LDC R9, c[0x0][0x230] ;  /* 0x00008c00ff097b82 */ /* 0x000ee20000000800 */
[----:B-1----:R-:W-:Y:S01]  /*c020*/  VIADD R5, R7, 0xffffffb4 ;  /* 0xffffffb407057836 */ /* 0x002fe20000000000 */
[----:B------:R-:W-:Y:S01]  /*c030*/  LDGSTS.E [R246+0x400c], desc[UR60][R178.64], !P1 ;  /* 0x0400c000b2f67fae */ /* 0x000fe2000c92187c */
[----:B------:R-:W-:-:S05]  /*c040*/  ISETP.GE.U32.AND P1, PT, R4, 0x7fffff18, PT ;  /* 0x7fffff180400780c */ /* 0x000fca0003f26070 */
[----:B------:R-:W1:Y:S01]  /*c050*/  LDC R242, c[0x0][0x230] ;  /* 0x00008c00fff27b82 */ /* 0x000e620000000800 */
[----:B----4-:R-:W-:Y:S01]  /*c060*/  VIADD R4, R248, 0xffffff95 ;  /* 0xffffff95f8047836 */ /* 0x010fe20000000000 */
[----:B------:R-:W-:Y:S04]  /*c070*/  LDGSTS.E [R246+0x8000], desc[UR60][R120.64], !P0 ;  /* 0x0800000078f67fae */ /* 0x000fe8000c12187c */
[----:B------:R-:W-:Y:S02]  /*c080*/  LDGSTS.E [R246+0x8004], desc[UR60][R118.64], !P6 ;  /* 0x0800400076f67fae */ /* 0x000fe4000f12187c */
[----:B------:R-:W4:Y:S01]  /*c090*/  LDC R7, c[0x0][0x230] ;  /* 0x00008c00ff077b82 */ /* 0x000f220000000800 */
[----:B------:R-:W-:Y:S01]  /*c0a0*/  ISETP.GE.U32.AND P6, PT, R4, 0x7fffff16, PT ;  /* 0x7fffff160400780c */ /* 0x000fe20003fc6070 */
[----:B---3--:R-:W-:-:S06]  /*c0b0*/  VIADD R4, R6, 0xffffff94 ;  /* 0xffffff9406047836 */ /* 0x008fcc0000000000 */
[----:B------:R-:W3:Y:S01]  /*c0c0*/  LDC R8, c[0x0][0x230] ;  /* 0x00008c00ff087b82 */ /* 0x000ee20000000800 */
[----:B------:R-:W-:Y:S01]  /*c0d0*/  ISETP.GE.U32.AND P3, PT, R5, 0x7fffff35, PT ;  /* 0x7fffff350500780c */ /* 0x000fe20003f66070 */
[----:B------:R-:W-:Y:S01]  /*c0e0*/  LDGSTS.E [R246+0x8008], desc[UR60][R116.64], !P4 ;  /* 0x0800800074f67fae */ /* 0x000fe2000e12187c */
[----:B------:R-:W-:-:S05]  /*c0f0*/  IADD3 R5, R247, -0x6a, RZ ;  /* 0xffffff96f7057810 */ /* 0x000fca0007ffe0ff */
[----:B------:R-:W3:Y:S01]  /*c100*/  LDC R6, c[0x0][0x230] ;  /* 0x00008c00ff067b82 */ /* 0x000ee20000000800 */
[----:B------:R-:W-:Y:S01]  /*c110*/  ISETP.GE.U32.AND P0, PT, R5, 0x7fffff17, PT ;  /* 0x7fffff170500780c */ /* 0x000fe20003f06070 */
[----:B------:R-:W-:Y:S01]  /*c120*/  VIADD R5, R9, 0xfffffff2 ;  /* 0xfffffff209057836 */ /* 0x000fe20000000000 */
[----:B------:R-:W-:-:S05]  /*c130*/  ISETP.GE.U32.AND P4, PT, R4, 0x7fffff15, PT ;  /* 0x7fffff150400780c */ /* 0x000fca0003f86070 */
[----:B------:R-:W3:Y:S01]  /*c140*/  LDC R243, c[0x0][0x230] ;  /* 0x00008c00fff37b82 */ /* 0x000ee20000000800 */
[----:B-1----:R-:W-:Y:S01]  /*c150*/  VIADD R4, R242, 0xfffffff1 ;  /* 0xfffffff1f2047836 */ /* 0x002fe20000000000 */
[----:B------:R-:W-:Y:S01]  /*c160*/  LDGSTS.E [R246+0x800c], desc[UR60][R114.64], !P3 ;  /* 0x0800c00072f67fae */ /* 0x000fe2000d92187c */
[----:B------:R-:W-:-:S05]  /*c170*/  ISETP.GE.U32.AND P3, PT, R5, 0x7fffff73, PT ;  /* 0x7fffff730500780c */ /* 0x000fca0003f66070 */
[----:B------:R-:W1:Y:S01]  /*c180*/  LDC R9, c[0x0][0x230] ;  /* 0x00008c00ff097b82 */ /* 0x000e620000000800 */
[----:B------:R-:W-:Y:S01]  /*c190*/  LDGSTS.E [R246+0xc000], desc[UR60][R56.64], !P1 ;  /* 0x0c00000038f67fae */ /* 0x000fe2000c92187c */
[----:B------:R-:W-:Y:S01]  /*c1a0*/  ISETP.GE.U32.AND P1, PT, R4, 0x7fffff72, PT ;  /* 0x7fffff720400780c */ /* 0x000fe20003f26070 */
[----:B----4-:R-:W-:-:S05]  /*c1b0*/  VIADD R5, R7, 0xfffffff0 ;  /* 0xfffffff007057836 */ /* 0x010fca0000000000 */
[----:B------:R-:W4:Y:S01]  /*c1c0*/  LDC R242, c[0x0][0x230] ;  /* 0x00008c00fff27b82 */ /* 0x000f220000000800 */
[----:B---3--:R-:W-:Y:S01]  /*c1d0*/  VIADD R4, R8, 0xffffffd3 ;  /* 0xffffffd308047836 */ /* 0x008fe20000000000 */
[----:B------:R-:W-:Y:S01]  /*c1e0*/  LDGSTS.E [R246+0xc004], desc[UR60][R54.64], !P0 ;  /* 0x0c00400036f67fae */ /* 0x000fe2000c12187c */
[----:B------:R-:W-:-:S03]  /*c1f0*/  LOP3.LUT R247, R3, 0x30, RZ, 0x3c, !PT ;  /* 0x0000003003f77812 */ /* 0x000fc600078e3cff */
[----:B------:R-:W-:Y:S02]  /*c200*/  LDGSTS.E [R246+0xc008], desc[UR60][R52.64], !P6 ;  /* 0x0c00800034f67fae */ /* 0x000fe4000f12187c */
[----:B------:R-:W3:Y:S01]  /*c210*/  LDC R7, c[0x0][0x230] ;  /* 0x00008c00ff077b82 */ /* 0x000ee20000000800 */
[----:B------:R-:W-:Y:S01]  /*c220*/  ISETP.GE.U32.AND P6, PT, R4, 0x7fffff54, PT ;  /* 0x7fffff540400780c */ /* 0x000fe20003fc6070 */
[----:B------:R-:W-:Y:S01]  /*c230*/  VIADD R4, R6, 0xffffffd2 ;  /* 0xffffffd206047836 */ /* 0x000fe20000000000 */
[----:B------:R-:W-:Y:S05]  /*c240*/  LDGSTS.E [R246+0xc00c], desc[UR60][R50.64], !P4 ;  /* 0x0c00c00032f67fae */ /* 0x000fea000e12187c */
[----:B------:R-:W3:Y:S01]  /*c250*/  LDC R8, c[0x0][0x230] ;  /* 0x00008c00ff087b82 */ /* 0x000ee20000000800 */
[----:B------:R-:W-:Y:S01]  /*c260*/  VIADD R247, R247, UR7 ;  /* 0x00000007f7f77c36 */ /* 0x000fe20008000000 */
[----:B------:R-:W-:Y:S01]  /*c270*/  ISETP.GE.U32.AND P4, PT, R4, 0x7fffff53, PT ;  /* 0x7fffff530400780c */ /* 0x000fe20003f86070 */
[----:B------:R-:W-:-:S05]  /*c280*/  VIADD R4, R243, 0xffffffd1 ;  /* 0xffffffd1f3047836 */ /* 0x000fca0000000000 */
[----:B------:R-:W3:Y:S01]  /*c290*/  LDC R6, c[0x0][0x230] ;  /* 0x00008c00ff067b82 */ /* 0x000ee20000000800 */
[----:B------:R-:W-:Y:S01]  /*c2a0*/  ISETP.GE.U32.AND P0, PT, R5, 0x7fffff71, PT ;  /* 0x7fffff710500780c */ /* 0x000fe20003f06070 */
[----:B-1----:R-:W-:-:S06]  /*c2b0*/  VIADD R5, R9, 0xffffffd0 ;  /* 0xffffffd009057836 */ /* 0x002fcc0000000000 */
[----:B------:R-:W1:Y:S08]  /*c2c0*/  LDC R248, c[0x0][0x230] ;  /* 0x00008c00fff87b82 */ /* 0x000e700000000800 */
[----:B------:R-:W1:Y:S08]  /*c2d0*/  LDC R243, c[0x0][0x230] ;  /* 0x00008c00fff37b82 */ /* 0x000e700000000800 */
[----:B------:R-:W1:Y:S01]  /*c2e0*/  LDC R9, c[0x0][0x230] ;  /* 0x00008c00ff097b82 */ /* 0x000e620000000800 */
[----:B------:R-:W-:Y:S01]  /*c2f0*/  LDGSTS.E [R247], desc[UR60][R240.64], !P5 ;  /* 0x00000000f0f77fae */ /* 0x000fe2000e92187c */
[----:B------:R-:W-:Y:S01]  /*c300*/  ISETP.GE.U32.AND P5, PT, R4, 0x7fffff52, PT ;  /* 0x7fffff520400780c */ /* 0x000fe20003fa6070 */
[----:B----4-:R-:W-:-:S05]  /*c310*/  VIADD R4, R242, 0xffffffb3 ;  /* 0xffffffb3f2047836 */ /* 0x010fca0000000000 */
[----:B------:R-:W4:Y:S01]  /*c320*/  LDC R242, c[0x0][0x230] ;  /* 0x00008c00fff27b82 */ /* 0x000f220000000800 */
[----:B--2---:R2:W-:Y:S01]  /*c330*/  LDGSTS.E [R247+0x4], desc[UR60][R250.64], !P3 ;  /* 0x00004000faf77fae */ /* 0x0045e2000d92187c */
[----:B------:R-:W-:Y:S01]  /*c340*/  ISETP.GE.U32.AND P3, PT, R5, 0x7fffff51, PT ;  /* 0x7fffff510500780c */ /* 0x000fe20003f66070 */
[----:B---3--:R-:W-:Y:S02]  /*c350*/  VIADD R5, R7, 0xffffffb2 ;  /* 0xffffffb207057836 */ /* 0x008fe40000000000 */
[----:B------:R-:W-:Y:S01]  /*c360*/  LDGSTS.E [R247+0x8], desc[UR60][R238.64], !P1 ;  /* 0x00008000eef77fae */ /* 0x000fe2000c92187c */
[----:B------:R-:W-:Y:S02]  /*c370*/  ISETP.GE.U32.AND P1, PT, R4, 0x7fffff34, PT ;  /* 0x7fffff340400780c */ /* 0x000fe40003f26070 */
[----:B------:R-:W3:Y:S01]  /*c380*/  LDC R7, c[0x0][0x230] ;  /* 0x00008c00ff077b82 */ /* 0x000ee20000000800 */
[----:B------:R-:W-:Y:S01]  /*c390*/  IADD3 R4, R8, -0x4f, RZ ;  /* 0xffffffb108047810 */ /* 0x000fe20007ffe0ff */
[----:B------:R-:W-:Y:S04]  /*c3a0*/  LDGSTS.E [R247+0xc], desc[UR60][R236.64], !P0 ;  /* 0x0000c000ecf77fae */ /* 0x000fe8000c12187c */
[----:B------:R-:W-:Y:S01]  /*c3b0*/  LDGSTS.E [R247+0x4000], desc[UR60][R176.64], !P6 ;  /* 0x04000000b0f77fae */ /* 0x000fe2000f12187c */
[----:B------:R-:W-:Y:S01]  /*c3c0*/  ISETP.GE.U32.AND P6, PT, R4, 0x7fffff32, PT ;  /* 0x7fffff320400780c */ /* 0x000fe20003fc6070 */
[----:B------:R-:W-:Y:S01]  /*c3d0*/  VIADD R4, R6, 0xffffffb0 ;  /* 0xffffffb006047836 */ /* 0x000fe20000000000 */
[----:B------:R-:W-:Y:S01]  /*c3e0*/  ISETP.GE.U32.AND P0, PT, R5, 0x7fffff33, PT ;  /* 0x7fffff330500780c */ /* 0x000fe20003f06070 */
[----:B------:R-:W-:Y:S01]  /*c3f0*/  LDGSTS.E [R247+0x4004], desc[UR60][R174.64], !P4 ;  /* 0x04004000aef77fae */ /* 0x000fe2000e12187c */
[----:B------:R-:W2:Y:S02]  /*c400*/  LDC R8, c[0x0][0x230] ;  /* 0x00008c00ff087b82 */ /* 0x000ea40000000800 */
[----:B------:R-:W-:Y:S01]  /*c410*/  ISETP.GE.U32.AND P4, PT, R4, 0x7fffff31, PT ;  /* 0x7fffff310400780c */ /* 0x000fe20003f86070 */
[----:B-1----:R-:W-:Y:S01]  /*c420*/  VIADD R4, R248, 0xffffff92 ;  /* 0xffffff92f8047836 */ /* 0x002fe20000000000 */
[----:B------:R-:W-:Y:S04]  /*c430*/  LDGSTS.E [R247+0x4008], desc[UR60][R172.64], !P5 ;  /* 0x04008000acf77fae */ /* 0x000fe8000e92187c */
[----:B------:R-:W-:Y:S01]  /*c440*/  LDGSTS.E [R247+0x400c], desc[UR60][R170.64], !P3 ;  /* 0x0400c000aaf77fae */ /* 0x000fe2000d92187c */
[----:B------:R-:W-:Y:S01]  /*c450*/  ISETP.GE.U32.AND P3, PT, R4, 0x7fffff13, PT ;  /* 0x7fffff130400780c */ /* 0x000fe20003f66070 */
[----:B------:R-:W1:Y:S01]  /*c460*/  LDC R6, c[0x0][0x230] ;  /* 0x00008c00ff067b82 */ /* 0x000e620000000800 */
[----:B----4-:R-:W-:Y:S01]  /*c470*/  VIADD R4, R242, 0xffffff90 ;  /* 0xffffff90f2047836 */ /* 0x010fe20000000000 */
[----:B------:R-:W-:Y:S01]  /*c480*/  LDGSTS.E [R247+0x8000], desc[UR60][R112.64], !P1 ;  /* 0x0800000070f77fae */ /* 0x000fe2000c92187c */
[----:B------:R-:W-:-:S03]  /*c490*/  VIADD R5, R243, 0xffffff93 ;  /* 0xffffff93f3057836 */ /* 0x000fc60000000000 */
[----:B------:R-:W-:Y:S02]  /*c4a0*/  LDGSTS.E [R247+0x8004], desc[UR60][R110.64], !P0 ;  /* 0x080040006ef77fae */ /* 0x000fe4000c12187c */
[----:B------:R-:W4:Y:S01]  /*c4b0*/  LDC R248, c[0x0][0x230] ;  /* 0x00008c00fff87b82 */ /* 0x000f220000000800 */
[----:B------:R-:W-:Y:S01]  /*c4c0*/  ISETP.GE.U32.AND P0, PT, R4, 0x7fffff11, PT ;  /* 0x7fffff110400780c */ /* 0x000fe20003f06070 */
[----:B---3--:R-:W-:Y:S01]  /*c4d0*/  VIADD R4, R7, 0xffffffef ;  /* 0xffffffef07047836 */ /* 0x008fe20000000000 */
[----:B------:R-:W-:Y:S01]  /*c4e0*/  ISETP.GE.U32.AND P5, PT, R5, 0x7fffff14, PT ;  /* 0x7fffff140500780c */ /* 0x000fe20003fa6070 */
[----:B------:R-:W-:Y:S01]  /*c4f0*/  VIADD R5, R9, 0xffffff91 ;  /* 0xffffff9109057836 */ /* 0x000fe20000000000 */
[----:B------:R-:W-:Y:S03]  /*c500*/  LDGSTS.E [R247+0x8008], desc[UR60][R108.64], !P6 ;  /* 0x080080006cf77fae */ /* 0x000fe6000f12187c */
[----:B------:R-:W3:Y:S01]  /*c510*/  LDC R7, c[0x0][0x230] ;  /* 0x00008c00ff077b82 */ /* 0x000ee20000000800 */
[----:B------:R-:W-:Y:S01]  /*c520*/  ISETP.GE.U32.AND P1, PT, R5, 0x7fffff12, PT ;  /* 0x7fffff120500780c */ /* 0x000fe20003f26070 */
[----:B------:R-:W-:Y:S06]  /*c530*/  LDGSTS.E [R247+0x800c], desc[UR60][R106.64], !P4 ;  /* 0x0800c0006af77fae */ /* 0x000fec000e12187c */
[----:B------:R-:W3:Y:S01]  /*c540*/  LDC R243, c[0x0][0x230] ;  /* 0x00008c00fff37b82 */ /* 0x000ee20000000800 */
[----:B------:R-:W-:Y:S01]  /*c550*/  ISETP.GE.U32.AND P6, PT, R4, 0x7fffff70, PT ;  /* 0x7fffff700400780c */ /* 0x000fe20003fc6070 */
[----:B--2---:R-:W-:Y:S01]  /*c560*/  VIADD R4, R8, 0xffffffed ;  /* 0xffffffed08047836 */ /* 0x004fe20000000000 */
[----:B------:R-:W-:Y:S05]  /*c570*/  LDGSTS.E [R247+0xc000], desc[UR60][R48.64], !P5 ;  /* 0x0c00000030f77fae */ /* 0x000fea000e92187c */
[----:B------:R-:W2:Y:S01]  /*c580*/  LDC R9, c[0x0][0x230] ;  /* 0x00008c00ff097b82 */ /* 0x000ea20000000800 */
[----:B-1----:R-:W-:Y:S01]  /*c590*/  VIADD R5, R6, 0xffffffee ;  /* 0xffffffee06057836 */ /* 0x002fe20000000000 */
[----:B------:R-:W-:Y:S01]  /*c5a0*/  ISETP.GE.U32.AND P5, PT, R4, 0x7fffff6e, PT ;  /* 0x7fffff6e0400780c */ /* 0x000fe20003fa6070 */
[----:B----4-:R-:W-:Y:S01]  /*c5b0*/  VIADD R4, R248, 0xffffffcf ;  /* 0xffffffcff8047836 */ /* 0x010fe20000000000 */
[----:B------:R-:W-:Y:S04]  /*c5c0*/  LDGSTS.E [R247+0xc004], desc[UR60][R46.64], !P3 ;  /* 0x0c0040002ef77fae */ /* 0x000fe8000d92187c */
[----:B------:R-:W1:Y:S01]  /*c5d0*/  LDC R8, c[0x0][0x230] ;  /* 0x00008c00ff087b82 */ /* 0x000e620000000800 */
[----:B------:R-:W-:Y:S01]  /*c5e0*/  LDGSTS.E [R247+0xc008], desc[UR60][R44.64], !P1 ;  /* 0x0c0080002cf77fae */ /* 0x000fe2000c92187c */
[----:B------:R-:W-:-:S06]  /*c5f0*/  ISETP.GE.U32.AND P1, PT, R4, 0x7fffff50, PT ;  /* 0x7fffff500400780c */ /* 0x000fcc0003f26070 */
[----:B------:R-:W4:Y:S01]  /*c600*/  LDC R6, c[0x0][0x230] ;  /* 0x00008c00ff067b82 */ /* 0x000f220000000800 */
[----:B---3--:R-:W-:Y:S01]  /*c610*/  VIADD R4, R7, 0xffffffce ;  /* 0xffffffce07047836 */ /* 0x008fe20000000000 */
[----:B------:R-:W-:Y:S01]  /*c620*/  LOP3.LUT R248, R3, 0x40, RZ, 0x3c, !PT ;  /* 0x0000004003f87812 */ /* 0x000fe200078e3cff */
[----:B------:R-:W-:Y:S01]  /*c630*/  LDGSTS.E [R247+0xc00c], desc[UR60][R42.64], !P0 ;  /* 0x0c00c0002af77fae */ /* 0x000fe2000c12187c */
[----:B------:R-:W-:Y:S01]  /*c640*/  ISETP.GE.U32.AND P4, PT, R5, 0x7fffff6f, PT ;  /* 0x7fffff6f0500780c */ /* 0x000fe20003f86070 */
[----:B------:R-:W-:-:S03]  /*c650*/  VIADD R5, R243, 0xffffffec ;  /* 0xffffffecf3057836 */ /* 0x000fc60000000000 */
[----:B------:R-:W3:Y:S01]  /*c660*/  LDC R7, c[0x0][0x230] ;  /* 0x00008c00ff077b82 */ /* 0x000ee20000000800 */
[----:B------:R-:W-:Y:S01]  /*c670*/  VIADD R248, R248, UR7 ;  /* 0x00000007f8f87c36 */ /* 0x000fe20008000000 */
[----:B------:R-:W-:Y:S02]  /*c680*/  ISETP.GE.U32.AND P0, PT, R4, 0x7fffff4f, PT ;  /* 0x7fffff4f0400780c */ /* 0x000fe40003f06070 */
[----:B--2---:R-:W-:-:S04]  /*c690*/  IADD3 R4, R9, -0x33, RZ ;  /* 0xffffffcd09047810 */ /* 0x004fc80007ffe0ff */
[----:B------:R-:W2:Y:S01]  /*c6a0*/  LDC R243, c[0x0][0x230] ;  /* 0x00008c00fff37b82 */ /* 0x000ea20000000800 */
[----:B------:R-:W-:Y:S01]  /*c6b0*/  ISETP.GE.U32.AND P3, PT, R5, 0x7fffff6d, PT ;  /* 0x7fffff6d0500780c */ /* 0x000fe20003f66070 */
[----:B------:R-:W-:Y:S01]  /*c6c0*/  LDGSTS.E [R248], desc[UR60][R234.64], !P6 ;  /* 0x00000000eaf87fae */ /* 0x000fe2000f12187c */
[----:B------:R-:W-:Y:S01]  /*c6d0*/  ISETP.GE.U32.AND P6, PT, R4, 0x7fffff4e, PT ;  /* 0x7fffff4e0400780c */ /* 0x000fe20003fc6070 */
[----:B-1----:R-:W-:Y:S02]  /*c6e0*/  VIADD R4, R8, 0xffffffaf ;  /* 0xffffffaf08047836 */ /* 0x002fe40000000000 */
[----:B------:R-:W-:Y:S02]  /*c6f0*/  LDGSTS.E [R248+0x4], desc[UR60][R232.64], !P4 ;  /* 0x00004000e8f87fae */ /* 0x000fe4000e12187c */
[----:B------:R-:W1:Y:S01]  /*c700*/  LDC R242, c[0x0][0x230] ;  /* 0x00008c00fff27b82 */ /* 0x000e620000000800 */
[----:B----4-:R-:W-:Y:S01]  /*c710*/  VIADD R5, R6, 0xffffffcc ;  /* 0xffffffcc06057836 */ /* 0x010fe20000000000 */
[----:B------:R-:W-:Y:S01]  /*c720*/  LDGSTS.E [R248+0x8], desc[UR60][R230.64], !P5 ;  /* 0x00008000e6f87fae */ /* 0x000fe2000e92187c */
[----:B------:R-:W-:-:S05]  /*c730*/  ISETP.GE.U32.AND P5, PT, R4, 0x7fffff30, PT ;  /* 0x7fffff300400780c */ /* 0x000fca0003fa6070 */
[----:B------:R-:W4:Y:S01]  /*c740*/  LDC R250, c[0x0][0x230] ;  /* 0x00008c00fffa7b82 */ /* 0x000f220000000800 */
[----:B------:R-:W-:Y:S01]  /*c750*/  VIADD R4, R249, 0xffffffad ;  /* 0xffffffadf9047836 */ /* 0x000fe20000000000 */
[----:B------:R-:W-:Y:S04]  /*c760*/  LDGSTS.E [R248+0xc], desc[UR60][R228.64], !P3 ;  /* 0x0000c000e4f87fae */ /* 0x000fe8000d92187c */
[----:B------:R-:W-:Y:S02]  /*c770*/  LDGSTS.E [R248+0x4000], desc[UR60][R168.64], !P1 ;  /* 0x04000000a8f87fae */ /* 0x000fe4000c92187c */
[----:B------:R-:W4:Y:S01]  /*c780*/  LDC R6, c[0x0][0x230] ;  /* 0x00008c00ff067b82 */ /* 0x000f220000000800 */
[----:B------:R-:W-:Y:S01]  /*c790*/  ISETP.GE.U32.AND P1, PT, R4, 0x7fffff2e, PT ;  /* 0x7fffff2e0400780c */ /* 0x000fe20003f26070 */
[----:B---3--:R-:W-:-:S06]  /*c7a0*/  VIADD R4, R7, 0xffffffac ;  /* 0xffffffac07047836 */ /* 0x008fcc0000000000 */
[----:B------:R-:W3:Y:S01]  /*c7b0*/  LDC R9, c[0x0][0x230] ;  /* 0x00008c00ff097b82 */ /* 0x000ee20000000800 */
[----:B------:R-:W-:Y:S01]  /*c7c0*/  ISETP.GE.U32.AND P4, PT, R5, 0x7fffff4d, PT ;  /* 0x7fffff4d0500780c */ /* 0x000fe20003f86070 */
[----:B--2---:R-:W-:Y:S01]  /*c7d0*/  VIADD R5, R243, 0xffffffae ;  /* 0xffffffaef3057836 */ /* 0x004fe20000000000 */
[----:B------:R-:W-:Y:S05]  /*c7e0*/  LDGSTS.E [R248+0x4004], desc[UR60][R166.64], !P0 ;  /* 0x04004000a6f87fae */ /* 0x000fea000c12187c */
[----:B------:R-:W2:Y:S01]  /*c7f0*/  LDC R7, c[0x0][0x230] ;  /* 0x00008c00ff077b82 */ /* 0x000ea20000000800 */
[----:B------:R-:W-:Y:S01]  /*c800*/  ISETP.GE.U32.AND P3, PT, R5, 0x7fffff2f, PT ;  /* 0x7fffff2f0500780c */ /* 0x000fe20003f66070 */
[----:B-1----:R-:W-:Y:S01]  /*c810*/  VIADD R5, R242, 0xffffff8f ;  /* 0xffffff8ff2057836 */ /* 0x002fe20000000000 */
[----:B------:R-:W-:-:S05]  /*c820*/  ISETP.GE.U32.AND P0, PT, R4, 0x7fffff2d, PT ;  /* 0x7fffff2d0400780c */ /* 0x000fca0003f06070 */
[----:B------:R-:W1:Y:S01]  /*c830*/  LDC R8, c[0x0][0x230] ;  /* 0x00008c00ff087b82 */ /* 0x000e620000000800 */
[----:B----4-:R-:W-:Y:S01]  /*c840*/  VIADD R4, R250, 0xffffff8e ;  /* 0xffffff8efa047836 */ /* 0x010fe20000000000 */
[----:B------:R-:W-:Y:S06]  /*c850*/  LDGSTS.E [R248+0x4008], desc[UR60][R164.64], !P6 ;  /* 0x04008000a4f87fae */ /* 0x000fec000f12187c */
[----:B------:R-:W4:Y:S01]  /*c860*/  LDC R243, c[0x0][0x230] ;  /* 0x00008c00fff37b82 */ /* 0x000f220000000800 */
[----:B------:R-:W-:Y:S01]  /*c870*/  ISETP.GE.U32.AND P6, PT, R5, 0x7fffff10, PT ;  /* 0x7fffff100500780c */ /* 0x000fe20003fc6070 */
[----:B------:R4:W-:Y:S01]  /*c880*/  LDGSTS.E [R248+0x400c], desc[UR60][R162.64], !P4 ;  /* 0x0400c000a2f87fae */ /* 0x0009e2000e12187c */
[----:B------:R-:W-:-:S05]  /*c890*/  ISETP.GE.U32.AND P4, PT, R4, 0x7fffff0f, PT ;  /* 0x7fffff0f0400780c */ /* 0x000fca0003f86070 */
[----:B------:R-:W4:Y:S01]  /*c8a0*/  LDC R249, c[0x0][0x230] ;  /* 0x00008c00fff97b82 */ /* 0x000f220000000800 */
[----:B------:R-:W-:Y:S01]  /*c8b0*/  VIADD R5, R6, 0xffffff8d ;  /* 0xffffff8d06057836 */ /* 0x000fe20000000000 */
[----:B------:R-:W-:Y:S01]  /*c8c0*/  LDGSTS.E [R248+0x8000], desc[UR60][R104.64], !P5 ;  /* 0x0800000068f87fae */ /* 0x000fe2000e92187c */
[----:B---3--:R-:W-:-:S03]  /*c8d0*/  VIADD R4, R9, 0xffffff8c ;  /* 0xffffff8c09047836 */ /* 0x008fc60000000000 */
[----:B------:R-:W-:Y:S02]  /*c8e0*/  LDGSTS.E [R248+0x8004], desc[UR60][R102.64], !P3 ;  /* 0x0800400066f87fae */ /* 0x000fe4000d92187c */
[----:B------:R-:W3:Y:S01]  /*c8f0*/  LDC R242, c[0x0][0x230] ;  /* 0x00008c00fff27b82 */ /* 0x000ee20000000800 */
[----:B------:R-:W-:Y:S01]  /*c900*/  ISETP.GE.U32.AND P3, PT, R4, 0x7fffff0d, PT ;  /* 0x7fffff0d0400780c */ /* 0x000fe20003f66070 */
[----:B--2---:R-:W-:-:S06]  /*c910*/  VIADD R4, R7, 0xffffffeb ;  /* 0xffffffeb07047836 */ /* 0x004fcc0000000000 */
[----:B------:R-:W2:Y:S01]  /*c920*/  LDC R6, c[0x0][0x230] ;  /* 0x00008c00ff067b82 */ /* 0x000ea20000000800 */
[----:B------:R-:W-:Y:S01]  /*c930*/  ISETP.GE.U32.AND P5, PT, R5, 0x7fffff0e, PT ;  /* 0x7fffff0e0500780c */ /* 0x000fe20003fa6070 */
[----:B------:R-:W-:Y:S01]  /*c940*/  LDGSTS.E [R248+0x8008], desc[UR60][R100.64], !P1 ;  /* 0x0800800064f87fae */ /* 0x000fe2000c92187c */
[----:B------:R-:W-:-:S05]  /*c950*/  ISETP.GE.U32.AND P1, PT, R4, 0x7fffff6c, PT ;  /* 0x7fffff6c0400780c */ /* 0x000fca0003f26070 */
[----:B------:R-:W2:Y:S01]  /*c960*/  LDC R9, c[0x0][0x230] ;  /* 0x00008c00ff097b82 */ /* 0x000ea20000000800 */
[----:B-1----:R-:W-:Y:S01]  /*c970*/  VIADD R5, R8, 0xffffffea ;  /* 0xffffffea08057836 */ /* 0x002fe20000000000 */
[----:B------:R-:W-:Y:S01]  /*c980*/  LDGSTS.E [R248+0x800c], desc[UR60][R98.64], !P0 ;  /* 0x0800c00062f87fae */ /* 0x000fe2000c12187c */
[----:B----4-:R-:W-:-:S03]  /*c990*/  VIADD R4, R243, 0xffffffe9 ;  /* 0xffffffe9f3047836 */ /* 0x010fc60000000000 */
[----:B------:R-:W-:Y:S02]  /*c9a0*/  LDGSTS.E [R248+0xc000], desc[UR60][R40.64], !P6 ;  /* 0x0c00000028f87fae */ /* 0x000fe4000f12187c */
[----:B------:R-:W1:Y:S01]  /*c9b0*/  LDC R8, c[0x0][0x230] ;  /* 0x00008c00ff087b82 */ /* 0x000e620000000800 */
[----:B------:R-:W-:Y:S01]  /*c9c0*/  ISETP.GE.U32.AND P6, PT, R4, 0x7fffff6a, PT ;  /* 0x7fffff6a0400780c */ /* 0x000fe20003fc6070 */
[----:B------:R-:W-:Y:S01]  /*c9d0*/  VIADD R4, R249, 0xffffffcb ;  /* 0xffffffcbf9047836 */ /* 0x000fe20000000000 */
[----:B------:R-:W-:Y:S01]  /*c9e0*/  LDGSTS.E [R248+0xc004], desc[UR60][R38.64], !P4 ;  /* 0x0c00400026f87fae */ /* 0x000fe2000e12187c */
[----:B------:R-:W-:-:S04]  /*c9f0*/  ISETP.GE.U32.AND P0, PT, R5, 0x7fffff6b, PT ;  /* 0x7fffff6b0500780c */ /* 0x000fc80003f06070 */
[----:B------:R-:W4:Y:S01]  /*ca00*/  LDC R7, c[0x0][0x230] ;  /* 0x00008c00ff077b82 */ /* 0x000f220000000800 */
[----:B------:R-:W-:Y:S01]  /*ca10*/  LDGSTS.E [R248+0xc008], desc[UR60][R36.64], !P5 ;  /* 0x0c00800024f87fae */ /* 0x000fe2000e92187c */
[----:B---3--:R-:W-:Y:S02]  /*ca20*/  IADD3 R5, R242, -0x18, RZ ;  /* 0xffffffe8f2057810 */ /* 0x008fe40007ffe0ff */
[----:B------:R-:W-:-:S04]  /*ca30*/  ISETP.GE.U32.AND P5, PT, R4, 0x7fffff4c, PT ;  /* 0x7fffff4c0400780c */ /* 0x000fc80003fa6070 */
[----:B------:R-:W3:Y:S01]  /*ca40*/  LDC R250, c[0x0][0x230] ;  /* 0x00008c00fffa7b82 */ /* 0x000ee20000000800 */
[----:B--2---:R-:W-:Y:S01]  /*ca50*/  VIADD R4, R6, 0xffffffca ;  /* 0xffffffca06047836 */ /* 0x004fe20000000000 */
[----:B------:R-:W-:Y:S01]  /*ca60*/  LOP3.LUT R249, R3, 0x50, RZ, 0x3c, !PT ;  /* 0x0000005003f97812 */ /* 0x000fe200078e3cff */
[----:B------:R-:W-:Y:S05]  /*ca70*/  LDGSTS.E [R248+0xc00c], desc[UR60][R34.64], !P3 ;  /* 0x0c00c00022f87fae */ /* 0x000fea000d92187c */
[----:B------:R-:W2:Y:S01]  /*ca80*/  LDC R242, c[0x0][0x230] ;  /* 0x00008c00fff27b82 */ /* 0x000ea20000000800 */
[----:B------:R-:W-:Y:S01]  /*ca90*/  VIADD R249, R249, UR7 ;  /* 0x00000007f9f97c36 */ /* 0x000fe20008000000 */
[----:B------:R-:W-:-:S06]  /*caa0*/  ISETP.GE.U32.AND P3, PT, R4, 0x7fffff4b, PT ;  /* 0x7fffff4b0400780c */ /* 0x000fcc0003f66070 */
[----:B------:R-:W2:Y:S01]  /*cab0*/  LDC R6, c[0x0][0x230] ;  /* 0x00008c00ff067b82 */ /* 0x000ea20000000800 */
[----:B------:R-:W-:Y:S01]  /*cac0*/  VIADD R4, R9, 0xffffffc9 ;  /* 0xffffffc909047836 */ /* 0x000fe20000000000 */
[----:B------:R-:W-:Y:S01]  /*cad0*/  ISETP.GE.U32.AND P4, PT, R5, 0x7fffff69, PT ;  /* 0x7fffff690500780c */ /* 0x000fe20003f86070 */
[----:B------:R-:W-:Y:S05]  /*cae0*/  LDGSTS.E [R249], desc[UR60][R226.64], !P1 ;  /* 0x00000000e2f97fae */ /* 0x000fea000c92187c */
[----:B------:R-:W2:Y:S01]  /*caf0*/  LDC R243, c[0x0][0x230] ;  /* 0x00008c00fff37b82 */ /* 0x000ea20000000800 */
[----:B------:R-:W-:Y:S01]  /*cb00*/  ISETP.GE.U32.AND P1, PT, R4, 0x7fffff4a, PT ;  /* 0x7fffff4a0400780c */ /* 0x000fe20003f26070 */
[----:B-1----:R-:W-:Y:S01]  /*cb10*/  VIADD R4, R8, 0xffffffab ;  /* 0xffffffab08047836 */ /* 0x002fe20000000000 */
[----:B------:R-:W-:Y:S05]  /*cb20*/  LDGSTS.E [R249+0x4], desc[UR60][R224.64], !P0 ;  /* 0x00004000e0f97fae */ /* 0x000fea000c12187c */
[----:B------:R-:W1:Y:S01]  /*cb30*/  LDC R251, c[0x0][0x230] ;  /* 0x00008c00fffb7b82 */ /* 0x000e620000000800 */
[----:B------:R-:W-:Y:S01]  /*cb40*/  LDGSTS.E [R249+0x8], desc[UR60][R222.64], !P6 ;  /* 0x00008000def97fae */ /* 0x000fe2000f12187c */
[----:B----4-:R-:W-:Y:S01]  /*cb50*/  VIADD R5, R7, 0xffffffc8 ;  /* 0xffffffc807057836 */ /* 0x010fe20000000000 */
[----:B------:R-:W-:-:S05]  /*cb60*/  ISETP.GE.U32.AND P6, PT, R4, 0x7fffff2c, PT ;  /* 0x7fffff2c0400780c */ /* 0x000fca0003fc6070 */
[----:B------:R-:W4:Y:S01]  /*cb70*/  LDC R9, c[0x0][0x230] ;  /* 0x00008c00ff097b82 */ /* 0x000f220000000800 */
[----:B---3--:R-:W-:Y:S01]  /*cb80*/  VIADD R4, R250, 0xffffffa9 ;  /* 0xffffffa9fa047836 */ /* 0x008fe20000000000 */
[----:B------:R-:W-:Y:S01]  /*cb90*/  LDGSTS.E [R249+0xc], desc[UR60][R220.64], !P4 ;  /* 0x0000c000dcf97fae */ /* 0x000fe2000e12187c */
[----:B------:R-:W-:-:S05]  /*cba0*/  ISETP.GE.U32.AND P0, PT, R5, 0x7fffff49, PT ;  /* 0x7fffff490500780c */ /* 0x000fca0003f06070 */
[----:B------:R-:W3:Y:S01]  /*cbb0*/  LDC R8, c[0x0][0x230] ;  /* 0x00008c00ff087b82 */ /* 0x000ee20000000800 */
[----:B------:R-:W-:Y:S01]  /*cbc0*/  LDGSTS.E [R249+0x4000], desc[UR60][R160.64], !P5 ;  /* 0x04000000a0f97fae */ /* 0x000fe2000e92187c */
[----:B--2---:R-:W-:Y:S01]  /*cbd0*/  VIADD R5, R242, 0xffffffaa ;  /* 0xffffffaaf2057836 */ /* 0x004fe20000000000 */
[----:B------:R-:W-:-:S05]  /*cbe0*/  ISETP.GE.U32.AND P5, PT, R4, 0x7fffff2a, PT ;  /* 0x7fffff2a0400780c */ /* 0x000fca0003fa6070 */
[----:B------:R-:W2:Y:S01]  /*cbf0*/  LDC R7, c[0x0][0x230] ;  /* 0x00008c00ff077b82 */ /* 0x000ea20000000800 */
[----:B------:R-:W-:Y:S01]  /*cc00*/  VIADD R4, R6, 0xffffffa8 ;  /* 0xffffffa806047836 */ /* 0x000fe20000000000 */
[----:B------:R-:W-:Y:S01]  /*cc10*/  ISETP.GE.U32.AND P4, PT, R5, 0x7fffff2b, PT ;  /* 0x7fffff2b0500780c */ /* 0x000fe20003f86070 */
[----:B------:R-:W-:Y:S05]  /*cc20*/  LDGSTS.E [R249+0x4004], desc[UR60][R158.64], !P3 ;  /* 0x040040009ef97fae */ /* 0x000fea000d92187c */
[----:B------:R-:W2:Y:S01]  /*cc30*/  LDC R6, c[0x0][0x230] ;  /* 0x00008c00ff067b82 */ /* 0x000ea20000000800 */
[----:B------:R-:W-:Y:S01]  /*cc40*/  ISETP.GE.U32.AND P3, PT, R4, 0x7fffff29, PT ;  /* 0x7fffff290400780c */ /* 0x000fe20003f66070 */
[----:B------:R-:W-:Y:S01]  /*cc50*/  VIADD R5, R243, 0xffffff8b ;  /* 0xffffff8bf3057836 */ /* 0x000fe20000000000 */
[----:B------:R-:W-:Y:S05]  /*cc60*/  LDGSTS.E [R249+0x4008], desc[UR60][R156.64], !P1 ;  /* 0x040080009cf97fae */ /* 0x000fea000c92187c */
[----:B------:R-:W2:Y:S01]  /*cc70*/  LDC R242, c[0x0][0x230] ;  /* 0x00008c00fff27b82 */ /* 0x000ea20000000800 */
[----:B-1----:R-:W-:Y:S01]  /*cc80*/  VIADD R4, R251, 0xffffff8a ;  /* 0xffffff8afb047836 */ /* 0x002fe20000000000 */
[----:B------:R-:W-:Y:S06]  /*cc90*/  LDGSTS.E [R249+0x400c], desc[UR60][R154.64], !P0 ;  /* 0x0400c0009af97fae */ /* 0x000fec000c12187c */
[----:B------:R-:W1:Y:S01]  /*cca0*/  LDC R243, c[0x0][0x230] ;  /* 0x00008c00fff37b82 */ /* 0x000e620000000800 */
[----:B------:R-:W-:Y:S01]  /*ccb0*/  ISETP.GE.U32.AND P0, PT, R4, 0x7fffff0b, PT ;  /* 0x7fffff0b0400780c */ /* 0x000fe20003f06070 */
[----:B------:R-:W-:Y:S01]  /*ccc0*/  LDGSTS.E [R249+0x8000], desc[UR60][R96.64], !P6 ;  /* 0x0800000060f97fae */ /* 0x000fe2000f12187c */
[----:B----4-:R-:W-:-:S05]  /*ccd0*/  IADD3 R4, R9, -0x78, RZ ;  /* 0xffffff8809047810 */ /* 0x010fca0007ffe0ff */
[----:B------:R-:W4:Y:S01]  /*cce0*/  LDC R250, c[0x0][0x230] ;  /* 0x00008c00fffa7b82 */ /* 0x000f220000000800 */
[----:B------:R-:W-:Y:S01]  /*ccf0*/  ISETP.GE.U32.AND P1, PT, R5, 0x7fffff0c, PT ;  /* 0x7fffff0c0500780c */ /* 0x000fe20003f26070 */
[----:B------:R-:W-:Y:S01]  /*cd00*/  LDGSTS.E [R249+0x8004], desc[UR60][R94.64], !P4 ;  /* 0x080040005ef97fae */ /* 0x000fe2000e12187c */
[----:B---3--:R-:W-:Y:S01]  /*cd10*/  VIADD R5, R8, 0xffffff89 ;  /* 0xffffff8908057836 */ /* 0x008fe20000000000 */
[----:B------:R-:W-:-:S04]  /*cd20*/  ISETP.GE.U32.AND P4, PT, R4, 0x7fffff09, PT ;  /* 0x7fffff090400780c */ /* 0x000fc80003f86070 */
[----:B------:R-:W3:Y:S01]  /*cd30*/  LDC R9, c[0x0][0x230] ;  /* 0x00008c00ff097b82 */ /* 0x000ee20000000800 */
[----:B--2---:R-:W-:Y:S01]  /*cd40*/  VIADD R4, R7, 0xffffffe7 ;  /* 0xffffffe707047836 */ /* 0x004fe20000000000 */
[----:B------:R-:W-:Y:S01]  /*cd50*/  ISETP.GE.U32.AND P6, PT, R5, 0x7fffff0a, PT ;  /* 0x7fffff0a0500780c */ /* 0x000fe20003fc6070 */
[----:B------:R-:W-:Y:S05]  /*cd60*/  LDGSTS.E [R249+0x8008], desc[UR60][R92.64], !P5 ;  /* 0x080080005cf97fae */ /* 0x000fea000e92187c */
[----:B------:R-:W2:Y:S01]  /*cd70*/  LDC R251, c[0x0][0x230] ;  /* 0x00008c00fffb7b82 */ /* 0x000ea20000000800 */
[----:B------:R-:W-:Y:S01]  /*cd80*/  ISETP.GE.U32.AND P5, PT, R4, 0x7fffff68, PT ;  /* 0x7fffff680400780c */ /* 0x000fe20003fa6070 */
[----:B------:R-:W-:Y:S01]  /*cd90*/  VIADD R5, R6, 0xffffffe6 ;  /* 0xffffffe606057836 */ /* 0x000fe20000000000 */
[----:B------:R-:W-:Y:S01]  /*cda0*/  LDGSTS.E [R249+0x800c], desc[UR60][R90.64], !P3 ;  /* 0x0800c0005af97fae */ /* 0x000fe2000d92187c */
[----:B------:R-:W-:-:S03]  /*cdb0*/  VIADD R4, R242, 0xffffffe5 ;  /* 0xffffffe5f2047836 */ /* 0x000fc60000000000 */
[----:B------:R-:W-:Y:S01]  /*cdc0*/  ISETP.GE.U32.AND P3, PT, R5, 0x7fffff67, PT ;  /* 0x7fffff670500780c */ /* 0x000fe20003f66070 */
[----:B------:R-:W2:Y:S01]  /*cdd0*/  LDC R242, c[0x0][0x230] ;  /* 0x00008c00fff27b82 */ /* 0x000ea20000000800 */
[----:B------:R-:W-:Y:S01]  /*cde0*/  LDGSTS.E [R249+0xc000], desc[UR60][R32.64], !P1 ;  /* 0x0c00000020f97fae */ /* 0x000fe2000c92187c */
[----:B------:R-:W-:Y:S01]  /*cdf0*/  ISETP.GE.U32.AND P1, PT, R4, 0x7fffff66, PT ;  /* 0x7fffff660400780c */ /* 0x000fe20003f26070 */
[----:B-1----:R-:W-:Y:S02]  /*ce00*/  VIADD R5, R243, 0xffffffe4 ;  /* 0xffffffe4f3057836 */ /* 0x002fe40000000000 */
[----:B----4-:R-:W-:Y:S01]  /*ce10*/  VIADD R4, R250, 0xffffffc7 ;  /* 0xffffffc7fa047836 */ /* 0x010fe20000000000 */
[----:B------:R-:W-:Y:S02]  /*ce20*/  LDGSTS.E [R249+0xc004], desc[UR60][R30.64], !P0 ;  /* 0x0c0040001ef97fae */ /* 0x000fe4000c12187c */
[----:B------:R-:W1:Y:S02]  /*ce30*/  LDC R243, c[0x0][0x230] ;  /* 0x00008c00fff37b82 */ /* 0x000e640000000800 */
[----:B------:R-:W-:Y:S01]  /*ce40*/  LDGSTS.E [R249+0xc008], desc[UR60][R28.64], !P6 ;  /* 0x0c0080001cf97fae */ /* 0x000fe2000f12187c */
[----:B------:R-:W-:Y:S01]  /*ce50*/  ISETP.GE.U32.AND P6, PT, R4, 0x7fffff48, PT ;  /* 0x7fffff480400780c */ /* 0x000fe20003fc6070 */
[----:B---3--:R-:W-:Y:S01]  /*ce60*/  VIADD R4, R9, 0xffffffc6 ;  /* 0xffffffc609047836 */ /* 0x008fe20000000000 */
[----:B------:R-:W-:Y:S01]  /*ce70*/  LOP3.LUT R250, R3, 0x60, RZ, 0x3c, !PT ;  /* 0x0000006003fa7812 */ /* 0x000fe200078e3cff */
[----:B------:R-:W-:Y:S02]  /*ce80*/  LDGSTS.E [R249+0xc00c], desc[UR60][R26.64], !P4 ;  /* 0x0c00c0001af97fae */ /* 0x000fe4000e12187c */
[----:B------:R-:W3:Y:S01]  /*ce90*/  LDC R8, c[0x0][0x230] ;  /* 0x00008c00ff087b82 */ /* 0x000ee20000000800 */
[----:B------:R-:W-:Y:S01]  /*cea0*/  ISETP.GE.U32.AND P4, PT, R4, 0x7fffff47, PT ;  /* 0x7fffff470400780c */ /* 0x000fe20003f86070 */
[----:B------:R-:W-:-:S06]  /*ceb0*/  VIADD R250, R250, UR7 ;  /* 0x00000007fafa7c36 */ /* 0x000fcc0008000000 */
[----:B------:R-:W4:Y:S01]  /*cec0*/  LDC R6, c[0x0][0x230] ;  /* 0x00008c00ff067b82 */ /* 0x000f220000000800 */
[----:B--2---:R-:W-:Y:S01]  /*ced0*/  VIADD R4, R251, 0xffffffc5 ;  /* 0xffffffc5fb047836 */ /* 0x004fe20000000000 */
[----:B------:R-:W-:Y:S01]  /*cee0*/  ISETP.GE.U32.AND P0, PT, R5, 0x7fffff65, PT ;  /* 0x7fffff650500780c */ /* 0x000fe20003f06070 */
[----:B------:R-:W-:Y:S05]  /*cef0*/  STL.64 [R1+0xbf0], R186 ;  /* 0x000bf0ba01007387 */ /* 0x000fea0000100a00 */
[----:B------:R-:W2:Y:S01]  /*cf00*/  LDC R7, c[0x0][0x230] ;  /* 0x00008c00ff077b82 */ /* 0x000ea20000000800 */
[----:B------:R-:W-:Y:S04]  /*cf10*/  STL.64 [R1+0xbf8], R182 ;  /* 0x000bf8b601007387 */ /* 0x000fe80000100a00 */
[----:B------:R-:W-:Y:S01]  /*cf20*/  LDGSTS.E [R250], desc[UR60][R218.64], !P5 ;  /* 0x00000000dafa7fae */ /* 0x000fe2000e92187c */
[----:B------:R-:W-:Y:S01]  /*cf30*/  ISETP.GE.U32.AND P5, PT, R4, 0x7fffff46, PT ;  /* 0x7fffff460400780c */ /* 0x000fe20003fa6070 */
[----:B------:R-:W-:Y:S01]  /*cf40*/  VIADD R4, R242, 0xffffffa7 ;  /* 0xffffffa7f2047836 */ /* 0x000fe20000000000 */
[----:B------:R-:W2:Y:S01]  /*cf50*/  LDC R251, c[0x0][0x230] ;  /* 0x00008c00fffb7b82 */ /* 0x000ea20000000800 */
[----:B------:R-:W-:Y:S04]  /*cf60*/  STL.64 [R1+0xc00], R180 ;  /* 0x000c00b401007387 */ /* 0x000fe80000100a00 */
[----:B------:R1:W-:Y:S01]  /*cf70*/  STL.64 [R1+0xc08], R178 ;  /* 0x000c08b201007387 */ /* 0x0003e20000100a00 */
[----:B---3--:R-:W-:-:S02]  /*cf80*/  VIADD R5, R8, 0xffffffc4 ;  /* 0xffffffc408057836 */ /* 0x008fc40000000000 */
[----:B------:R-:W3:Y:S01]  /*cf90*/  LDC R9, c[0x0][0x230] ;  /* 0x00008c00ff097b82 */ /* 0x000ee20000000800 */
[----:B------:R-:W-:Y:S04]  /*cfa0*/  LDGSTS.E [R250+0x4], desc[UR60][R216.64], !P3 ;  /* 0x00004000d8fa7fae */ /* 0x000fe8000d92187c */
[----:B------:R-:W-:Y:S03]  /*cfb0*/  LDGSTS.E [R250+0x8], desc[UR60][R214.64], !P1 ;  /* 0x00008000d6fa7fae */ /* 0x000fe6000c92187c */
[----:B------:R-:W3:Y:S01]  /*cfc0*/  LDC R242, c[0x0][0x230] ;  /* 0x00008c00fff27b82 */ /* 0x000ee20000000800 */
[----:B------:R-:W-:Y:S01]  /*cfd0*/  ISETP.GE.U32.AND P1, PT, R4, 0x7fffff28, PT ;  /* 0x7fffff280400780c */ /* 0x000fe20003f26070 */
[----:B-1----:R-:W-:Y:S01]  /*cfe0*/  VIADD R4, R243, 0xffffffa5 ;  /* 0xffffffa5f3047836 */ /* 0x002fe20000000000 */
[----:B------:R-:W-:Y:S04]  /*cff0*/  LDGSTS.E [R250+0xc], desc[UR60][R212.64], !P0 ;  /* 0x0000c000d4fa7fae */ /* 0x000fe8000c12187c */
[----:B------:R-:W-:Y:S01]  /*d000*/  LDGSTS.E [R250+0x4000], desc[UR60][R152.64], !P6 ;  /* 0x0400000098fa7fae */ /* 0x000fe2000f12187c */
[----:B------:R-:W1:Y:S01]  /*d010*/  LDC R178, c[0x0][0x230] ;  /* 0x00008c00ffb27b82 */ /* 0x000e620000000800 */
[----:B------:R-:W-:-:S02]  /*d020*/  ISETP.GE.U32.AND P6, PT, R4, 0x7fffff26, PT ;  /* 0x7fffff260400780c */ /* 0x000fc40003fc6070 */
[----:B----4-:R-:W-:Y:S01]  /*d030*/  IADD3 R4, R6, -0x5c, RZ ;  /* 0xffffffa406047810 */ /* 0x010fe20007ffe0ff */
[----:B------:R-:W-:Y:S01]  /*d040*/  LDGSTS.E [R250+0x4004], desc[UR60][R150.64], !P4 ;  /* 0x0400400096fa7fae */ /* 0x000fe2000e12187c */
[----:B------:R-:W-:-:S03]  /*d050*/  ISETP.GE.U32.AND P3, PT, R5, 0x7fffff45, PT ;  /* 0x7fffff450500780c */ /* 0x000fc60003f66070 */
[----:B------:R-:W4:Y:S01]  /*d060*/  LDC R6, c[0x0][0x230] ;  /* 0x00008c00ff067b82 */ /* 0x000f220000000800 */
[----:B--2---:R-:W-:Y:S01]  /*d070*/  VIADD R5, R7, 0xffffffa6 ;  /* 0xffffffa607057836 */ /* 0x004fe20000000000 */
[----:B------:R-:W-:Y:S01]  /*d080*/  ISETP.GE.U32.AND P4, PT, R4, 0x7fffff25, PT ;  /* 0x7fffff250400780c */ /* 0x000fe20003f86070 */
[----:B------:R-:W-:Y:S03]  /*d090*/  LDGSTS.E [R250+0x4008], desc[UR60][R148.64], !P5 ;  /* 0x0400800094fa7fae */ /* 0x000fe6000e92187c */
[----:B------:R-:W-:Y:S01]  /*d0a0*/  ISETP.GE.U32.AND P0, PT, R5, 0x7fffff27, PT ;  /* 0x7fffff270500780c */ /* 0x000fe20003f06070 */
[----:B------:R-:W-:Y:S01]  /*d0b0*/  STL.64 [R1+0xc10], R238 ;  /* 0x000c10ee01007387 */ /* 0x000fe20000100a00 */
[----:B------:R-:W2:Y:S03]  /*d0c0*/  LDC R243, c[0x0][0x230] ;  /* 0x00008c00fff37b82 */ /* 0x000ea60000000800 */
[----:B------:R-:W-:Y:S01]  /*d0d0*/  LDGSTS.E [R250+0x400c], desc[UR60][R146.64], !P3 ;  /* 0x0400c00092fa7fae */ /* 0x000fe2000d92187c */
[----:B-1----:R-:W-:-:S03]  /*d0e0*/  VIADD R4, R178, 0xffffff86 ;  /* 0xffffff86b2047836 */ /* 0x002fc60000000000 */
[----:B------:R-:W-:Y:S01]  /*d0f0*/  STL.64 [R1+0xc18], R236 ;  /* 0x000c18ec01007387 */ /* 0x000fe20000100a00 */
[----:B------:R-:W1:Y:S01]  /*d100*/  LDC R8, c[0x0][0x230] ;  /* 0x00008c00ff087b82 */ /* 0x000e620000000800 */
[----:B------:R-:W-:Y:S02]  /*d110*/  ISETP.GE.U32.AND P3, PT, R4, 0x7fffff07, PT ;  /* 0x7fffff070400780c */ /* 0x000fe40003f66070 */
[----:B------:R-:W-:Y:S01]  /*d120*/  STL.64 [R1+0xc20], R176 ;  /* 0x000c20b001007387 */ /* 0x000fe20000100a00 */
[----:B------:R-:W-:-:S03]  /*d130*/  VIADD R4, R252, 0xffffff84 ;  /* 0xffffff84fc047836 */ /* 0x000fc60000000000 */
[----:B------:R-:W-:Y:S01]  /*d140*/  STL.64 [R1+0xc28], R174 ;  /* 0x000c28ae01007387 */ /* 0x000fe20000100a00 */
[----:B------:R-:W-:Y:S01]  /*d150*/  VIADD R5, R251, 0xffffff87 ;  /* 0xffffff87fb057836 */ /* 0x000fe20000000000 */
[----:B------:R-:W1:Y:S02]  /*d160*/  LDC R7, c[0x0][0x230] ;  /* 0x00008c00ff077b82 */ /* 0x000e640000000800 */
[----:B------:R-:W-:Y:S04]  /*d170*/  STL.64 [R1+0xc30], R172 ;  /* 0x000c30ac01007387 */ /* 0x000fe80000100a00 */
[----:B------:R-:W-:Y:S02]  /*d180*/  STL.64 [R1+0xc38], R170 ;  /* 0x000c38aa01007387 */ /* 0x000fe40000100a00 */
[----:B------:R-:W1:Y:S02]  /*d190*/  LDC R252, c[0x0][0x230] ;  /* 0x00008c00fffc7b82 */ /* 0x000e640000000800 */
[----:B------:R-:W-:Y:S04]  /*d1a0*/  LDGSTS.E [R250+0x8000], desc[UR60][R88.64], !P1 ;  /* 0x0800000058fa7fae */ /* 0x000fe8000c92187c */
[----:B------:R-:W-:Y:S04]  /*d1b0*/  STL.64 [R1+0xc40], R246 ;  /* 0x000c40f601007387 */ /* 0x000fe80000100a00 */
[----:B------:R-:W-:Y:S01]  /*d1c0*/  LDGSTS.E [R250+0x8004], desc[UR60][R86.64], !P0 ;  /* 0x0800400056fa7fae */ /* 0x000fe2000c12187c */
[----:B------:R-:W-:Y:S01]  /*d1d0*/  ISETP.GE.U32.AND P0, PT, R4, 0x7fffff05, PT ;  /* 0x7fffff050400780c */ /* 0x000fe20003f06070 */
[----:B----4-:R-:W-:-:S02]  /*d1e0*/  VIADD R4, R6, 0xffffffe3 ;  /* 0xffffffe306047836 */ /* 0x010fc40000000000 */
[----:B------:R-:W-:Y:S01]  /*d1f0*/  STL.64 [R1+0xc48], R234 ;  /* 0x000c48ea01007387 */ /* 0x000fe20000100a00 */
[----:B------:R-:W4:Y:S03]  /*d200*/  LDC R6, c[0x0][0x230] ;  /* 0x00008c00ff067b82 */ /* 0x000f260000000800 */
[----:B------:R-:W-:Y:S01]  /*d210*/  STL.64 [R1+0xc50], R232 ;  /* 0x000c50e801007387 */ /* 0x000fe20000100a00 */
[----:B------:R-:W-:-:S03]  /*d220*/  ISETP.GE.U32.AND P5, PT, R5, 0x7fffff08, PT ;  /* 0x7fffff080500780c */ /* 0x000fc60003fa6070 */
[----:B------:R-:W-:Y:S01]  /*d230*/  STL.64 [R1+0xc58], R230 ;  /* 0x000c58e601007387 */ /* 0x000fe20000100a00 */
[----:B---3--:R-:W-:Y:S01]  /*d240*/  VIADD R5, R9, 0xffffff85 ;  /* 0xffffff8509057836 */ /* 0x008fe20000000000 */
[----:B------:R-:W-:Y:S01]  /*d250*/  LOP3.LUT R251, R3, 0x70, RZ, 0x3c, !PT ;  /* 0x0000007003fb7812 */ /* 0x000fe200078e3cff */
[----:B------:R-:W3:Y:S01]  /*d260*/  LDC R9, c[0x0][0x230] ;  /* 0x00008c00ff097b82 */ /* 0x000ee20000000800 */
[----:B------:R-:W-:Y:S04]  /*d270*/  STL.64 [R1+0xc60], R228 ;  /* 0x000c60e401007387 */ /* 0x000fe80000100a00 */
[----:B------:R-:W-:Y:S04]  /*d280*/  STL.64 [R1+0xc68], R168 ;  /* 0x000c68a801007387 */ /* 0x000fe80000100a00 */
[----:B------:R-:W-:Y:S04]  /*d290*/  STL.64 [R1+0xc70], R166 ;  /* 0x000c70a601007387 */ /* 0x000fe80000100a00 */
[----:B------:R-:W-:Y:S04]  /*d2a0*/  STL.64 [R1+0xc78], R164 ;  /* 0x000c78a401007387 */ /* 0x000fe80000100a00 */
[----:B------:R2:W-:Y:S01]  /*d2b0*/  STL.64 [R1+0xc80], R162 ;  /* 0x000c80a201007387 */ /* 0x0005e20000100a00 */
[----:B------:R-:W-:-:S03]  /*d2c0*/  ISETP.GE.U32.AND P1, PT, R5, 0x7fffff06, PT ;  /* 0x7fffff060500780c */ /* 0x000fc60003f26070 */
[----:B------:R-:W-:Y:S01]  /*d2d0*/  LDGSTS.E [R250+0x8008], desc[UR60][R84.64], !P6 ;  /* 0x0800800054fa7fae */ /* 0x000fe2000f12187c */
[----:B------:R-:W-:Y:S01]  /*d2e0*/  ISETP.GE.U32.AND P6, PT, R4, 0x7fffff64, PT ;  /* 0x7fffff640400780c */ /* 0x000fe20003fc6070 */
[----:B------:R-:W-:Y:S02]  /*d2f0*/  VIADD R4, R242, 0xffffffe1 ;  /* 0xffffffe1f2047836 */ /* 0x000fe40000000000 */
[----:B------:R-:W-:Y:S01]  /*d300*/  LDGSTS.E [R250+0x800c], desc[UR60][R82.64], !P4 ;  /* 0x0800c00052fa7fae */ /* 0x000fe2000e12187c */
[----:B------:R-:W3:Y:S03]  /*d310*/  LDC R242, c[0x0][0x230] ;  /* 0x00008c00fff27b82 */ /* 0x000ee60000000800 */
[----:B------:R-:W-:Y:S05]  /*d320*/  LDGSTS.E [R250+0xc000], desc[UR60][R24.64], !P5 ;  /* 0x0c00000018fa7fae */ /* 0x000fea000e92187c */
[----:B--2---:R-:W2:Y:S01]  /*d330*/  LDC R162, c[0x0][0x230] ;  /* 0x00008c00ffa27b82 */ /* 0x004ea20000000800 */
[----:B------:R-:W-:Y:S01]  /*d340*/  ISETP.GE.U32.AND P5, PT, R4, 0x7fffff62, PT ;  /* 0x7fffff620400780c */ /* 0x000fe20003fa6070 */
[----:B------:R-:W-:Y:S01]  /*d350*/  VIADD R4, R243, 0xffffffc3 ;  /* 0xffffffc3f3047836 */ /* 0x000fe20000000000 */
[----:B------:R-:W-:Y:S04]  /*d360*/  LDGSTS.E [R250+0xc004], desc[UR60][R22.64], !P3 ;  /* 0x0c00400016fa7fae */ /* 0x000fe8000d92187c */
[----:B------:R-:W-:Y:S01]  /*d370*/  LDGSTS.E [R250+0xc008], desc[UR60][R20.64], !P1 ;  /* 0x0c00800014fa7fae */ /* 0x000fe2000c92187c */
[----:B------:R-:W-:Y:S01]  /*d380*/  ISETP.GE.U32.AND P1, PT, R4, 0x7fffff44, PT ;  /* 0x7fffff440400780c */ /* 0x000fe20003f26070 */
[----:B----4-:R-:W-:Y:S01]  /*d390*/  VIADD R4, R6, 0xffffffc2 ;  /* 0xffffffc206047836 */ /* 0x010fe20000000000 */
[----:B------:R-:W4:Y:S01]  /*d3a0*/  LDC R243, c[0x0][0x230] ;  /* 0x00008c00fff37b82 */ /* 0x000f220000000800 */
[----:B------:R-:W-:Y:S01]  /*d3b0*/  LDGSTS.E [R250+0xc00c], desc[UR60][R18.64], !P0 ;  /* 0x0c00c00012fa7fae */ /* 0x000fe2000c12187c */
[----:B-1----:R-:W-:-:S02]  /*d3c0*/  VIADD R5, R8, 0xffffffe2 ;  /* 0xffffffe208057836 */ /* 0x002fc40000000000 */
[----:B------:R-:W-:Y:S01]  /*d3d0*/  ISETP.GE.U32.AND P0, PT, R4, 0x7fffff43, PT ;  /* 0x7fffff430400780c */ /* 0x000fe20003f06070 */
[----:B------:R-:W-:Y:S01]  /*d3e0*/  VIADD R251, R251, UR7 ;  /* 0x00000007fbfb7c36 */ /* 0x000fe20008000000 */
[----:B------:R-:W4:Y:S02]  /*d3f0*/  LDL.64 R198, [R1+0x460] ;  /* 0x0004600001c67983 */ /* 0x000f240000100a00 */
[----:B------:R-:W1:Y:S01]  /*d400*/  LDC R6, c[0x0][0x230] ;  /* 0x00008c00ff067b82 */ /* 0x000e620000000800 */
[----:B------:R-:W-:Y:S01]  /*d410*/  ISETP.GE.U32.AND P4, PT, R5, 0x7fffff63, PT ;  /* 0x7fffff630500780c */ /* 0x000fe20003f86070 */
[----:B------:R-:W-:Y:S01]  /*d420*/  LDGSTS.E [R251], desc[UR60][R210.64], !P6 ;  /* 0x00000000d2fb7fae */ /* 0x000fe2000f12187c */
[----:B--2---:R-:W-:-:S03]  /*d430*/  VIADD R4, R162, 0xffffffc1 ;  /* 0xffffffc1a2047836 */ /* 0x004fc60000000000 */
[----:B------:R-:W2:Y:S01]  /*d440*/  LDL.64 R200, [R1+0x420] ;  /* 0x0004200001c87983 */ /* 0x000ea20000100a00 */
[----:B------:R-:W-:Y:S01]  /*d450*/  VIADD R5, R7, 0xffffffe0 ;  /* 0xffffffe007057836 */ /* 0x000fe20000000000 */
[----:B------:R-:W4:Y:S01]  /*d460*/  LDC R8, c[0x0][0x230] ;  /* 0x00008c00ff087b82 */ /* 0x000f220000000800 */
[----:B------:R-:W-:Y:S01]  /*d470*/  ISETP.GE.U32.AND P6, PT, R4, 0x7fffff42, PT ;  /* 0x7fffff420400780c */ /* 0x000fe20003fc6070 */
[----:B------:R-:W-:Y:S02]  /*d480*/  VIADD R4, R252, 0xffffffa3 ;  /* 0xffffffa3fc047836 */ /* 0x000fe40000000000 */
[----:B------:R-:W-:Y:S02]  /*d490*/  ISETP.GE.U32.AND P3, PT, R5, 0x7fffff61, PT ;  /* 0x7fffff610500780c */ /* 0x000fe40003f66070 */
[----:B------:R-:W-:Y:S02]  /*d4a0*/  LDGSTS.E [R251+0x4], desc[UR60][R208.64], !P4 ;  /* 0x00004000d0fb7fae */ /* 0x000fe4000e12187c */
[----:B------:R-:W4:Y:S01]  /*d4b0*/  LDC R252, c[0x0][0x230] ;  /* 0x00008c00fffc7b82 */ /* 0x000f220000000800 */
[----:B---3--:R-:W-:Y:S01]  /*d4c0*/  IADD3 R5, R242, -0x40, RZ ;  /* 0xffffffc0f2057810 */ /* 0x008fe20007ffe0ff */
[----:B------:R-:W-:Y:S03]  /*d4d0*/  LDGSTS.E [R251+0x8], desc[UR60][R206.64], !P5 ;  /* 0x00008000cefb7fae */ /* 0x000fe6000e92187c */
[----:B------:R-:W-:Y:S01]  /*d4e0*/  ISETP.GE.U32.AND P4, PT, R5, 0x7fffff41, PT ;  /* 0x7fffff410500780c */ /* 0x000fe20003f86070 */
[----:B------:R-:W-:Y:S01]  /*d4f0*/  VIADD R5, R9, 0xffffffa2 ;  /* 0xffffffa209057836 */ /* 0x000fe20000000000 */
[----:B------:R-:W-:Y:S01]  /*d500*/  ISETP.GE.U32.AND P5, PT, R4, 0x7fffff24, PT ;  /* 0x7fffff240400780c */ /* 0x000fe20003fa6070 */
[----:B------:R-:W3:Y:S01]  /*d510*/  LDL.64 R202, [R1+0x3e0] ;  /* 0x0003e00001ca7983 */ /* 0x000ee20000100a00 */
[----:B------:R-:W4:Y:S03]  /*d520*/  LDC R7, c[0x0][0x230] ;  /* 0x00008c00ff077b82 */ /* 0x000f260000000800 */
[----:B------:R-:W-:Y:S01]  /*d530*/  LDGSTS.E [R251+0xc], desc[UR60][R204.64], !P3 ;  /* 0x0000c000ccfb7fae */ /* 0x000fe2000d92187c */
[----:B------:R-:W-:Y:S01]  /*d540*/  ISETP.GE.U32.AND P3, PT, R5, 0x7fffff23, PT ;  /* 0x7fffff230500780c */ /* 0x000fe20003f66070 */
[----:B-1----:R-:W-:-:S02]  /*d550*/  VIADD R5, R6, 0xffffffa0 ;  /* 0xffffffa006057836 */ /* 0x002fc40000000000 */
[----:B------:R-:W-:Y:S01]  /*d560*/  LDGSTS.E [R251+0x4000], desc[UR60][R144.64], !P1 ;  /* 0x0400000090fb7fae */ /* 0x000fe2000c92187c */
[----:B------:R-:W1:Y:S03]  /*d570*/  LDC R163, c[0x0][0x230] ;  /* 0x00008c00ffa37b82 */ /* 0x000e660000000800 */
[----:B------:R-:W-:Y:S01]  /*d580*/  LDGSTS.E [R251+0x4004], desc[UR60][R142.64], !P0 ;  /* 0x040040008efb7fae */ /* 0x000fe2000c12187c */
[----:B------:R-:W-:Y:S01]  /*d590*/  ISETP.GE.U32.AND P0, PT, R5, 0x7fffff21, PT ;  /* 0x7fffff210500780c */ /* 0x000fe20003f06070 */
[----:B----4-:R-:W-:Y:S02]  /*d5a0*/  VIADD R5, R252, 0xffffff80 ;  /* 0xffffff80fc057836 */ /* 0x010fe40000000000 */
[----:B------:R-:W-:Y:S01]  /*d5b0*/  LDGSTS.E [R251+0x4008], desc[UR60][R140.64], !P6 ;  /* 0x040080008cfb7fae */ /* 0x000fe2000f12187c */
[----:B------:R-:W-:Y:S01]  /*d5c0*/  VIADD R4, R243, 0xffffffa1 ;  /* 0xffffffa1f3047836 */ /* 0x000fe20000000000 */
[----:B------:R-:W4:Y:S02]  /*d5d0*/  LDC R242, c[0x0][0x230] ;  /* 0x00008c00fff27b82 */ /* 0x000f240000000800 */
[----:B------:R-:W-:Y:S01]  /*d5e0*/  LDGSTS.E [R251+0x400c], desc[UR60][R138.64], !P4 ;  /* 0x0400c0008afb7fae */ /* 0x000fe2000e12187c */
[----:B------:R-:W-:-:S03]  /*d5f0*/  ISETP.GE.AND P4, PT, R185, R5, PT ;  /* 0x00000005b900720c */ /* 0x000fc60003f86270 */
[----:B------:R-:W-:Y:S01]  /*d600*/  LDGSTS.E [R251+0x8000], desc[UR60][R80.64], !P5 ;  /* 0x0800000050fb7fae */ /* 0x000fe2000e92187c */
[----:B------:R-:W-:Y:S01]  /*d610*/  ISETP.GT.AND P5, PT, R184, 0xff, PT ;  /* 0x000000ffb800780c */ /* 0x000fe20003fa4270 */
[----:B------:R-:W4:Y:S02]  /*d620*/  LDC R9, c[0x0][0x230] ;  /* 0x00008c00ff097b82 */ /* 0x000f240000000800 */
[----:B------:R-:W3:Y:S01]  /*d630*/  LDL.64 R184, [R1+0x3a0] ;  /* 0x0003a00001b87983 */ /* 0x000ee20000100a00 */
[----:B------:R-:W-:Y:S01]  /*d640*/  ISETP.GE.U32.AND P1, PT, R4, 0x7fffff22, PT ;  /* 0x7fffff220400780c */ /* 0x000fe20003f26070 */
[----:B------:R-:W-:Y:S02]  /*d650*/  VIADD R4, R8, 0xffffff83 ;  /* 0xffffff8308047836 */ /* 0x000fe40000000000 */
[----:B------:R-:W3:Y:S02]  /*d660*/  LDL.64 R240, [R1+0x360] ;  /* 0x0003600001f07983 */ /* 0x000ee40000100a00 */
[----:B------:R-:W4:Y:S01]  /*d670*/  LDC R8, c[0x0][0x230] ;  /* 0x00008c00ff087b82 */ /* 0x000f220000000800 */
[----:B------:R-:W-:Y:S01]  /*d680*/  ISETP.GE.U32.AND P6, PT, R4, 0x7fffff04, PT ;  /* 0x7fffff040400780c */ /* 0x000fe20003fc6070 */
[----:B------:R-:W-:Y:S01]  /*d690*/  VIADD R7, R7, 0xffffff82 ;  /* 0xffffff8207077836 */ /* 0x000fe20000000000 */
[----:B------:R-:W-:Y:S01]  /*d6a0*/  SEL R4, RZ, 0x4, P4 ;  /* 0x00000004ff047807 */ /* 0x000fe20002000000 */
[----:B------:R-:W3:Y:S04]  /*d6b0*/  LDL.64 R164, [R1+0x2e0] ;  /* 0x0002e00001a47983 */ /* 0x000ee80000100a00 */
[----:B------:R-:W4:Y:S01]  /*d6c0*/  LDC R162, c[0x0][0x230] ;  /* 0x00008c00ffa27b82 */ /* 0x000f220000000800 */
[----:B------:R-:W-:Y:S01]  /*d6d0*/  SEL R4, R4, RZ, P5 ;  /* 0x000000ff04047207 */ /* 0x000fe20002800000 */
[----:B-1----:R-:W-:Y:S01]  /*d6e0*/  VIADD R6, R163, 0xffffff81 ;  /* 0xffffff81a3067836 */ /* 0x002fe20000000000 */
[----:B------:R-:W-:Y:S01]  /*d6f0*/  LDGSTS.E [R251+0x8004], desc[UR60][R78.64], !P3 ;  /* 0x080040004efb7fae */ /* 0x000fe2000d92187c */
[----:B------:R-:W-:-:S03]  /*d700*/  ISETP.GE.U32.AND P3, PT, R7, 0x7fffff03, PT ;  /* 0x7fffff030700780c */ /* 0x000fc60003f66070 */
[----:B------:R-:W-:Y:S01]  /*d710*/  LDGSTS.E [R251+0x8008], desc[UR60][R76.64], !P1 ;  /* 0x080080004cfb7fae */ /* 0x000fe2000c92187c */
[----:B------:R-:W1:Y:S01]  /*d720*/  LDC R243, c[0x0][0x230] ;  /* 0x00008c00fff37b82 */ /* 0x000e620000000800 */
[----:B------:R-:W-:Y:S02]  /*d730*/  ISETP.NE.U32.AND P1, PT, R4, RZ, PT ;  /* 0x000000ff0400720c */ /* 0x000fe40003f25070 */
[----:B------:R-:W-:Y:S01]  /*d740*/  ISETP.GE.U32.AND P4, PT, R6, 0x7fffff02, PT ;  /* 0x7fffff020600780c */ /* 0x000fe20003f86070 */
[----:B------:R-:W-:Y:S01]  /*d750*/  LDGSTS.E [R251+0x800c], desc[UR60][R74.64], !P0 ;  /* 0x0800c0004afb7fae */ /* 0x000fe2000c12187c */
[----:B------:R-:W-:Y:S01]  /*d760*/  ISETP.GE.U32.AND P5, PT, R5, 0x7fffff01, PT ;  /* 0x7fffff010500780c */ /* 0x000fe20003fa6070 */
[----:B----4-:R-:W-:Y:S02]  /*d770*/  VIADD R4, R8, 0xffffff7f ;  /* 0xffffff7f08047836 */ /* 0x010fe40000000000 */
[----:B------:R-:W-:Y:S01]  /*d780*/  LDGSTS.E [R251+0xc000], desc[UR60][R16.64], !P6 ;  /* 0x0c00000010fb7fae */ /* 0x000fe2000f12187c */
[----:B------:R-:W4:Y:S02]  /*d790*/  LDC R252, c[0x0][0x230] ;  /* 0x00008c00fffc7b82 */ /* 0x000f240000000800 */
[----:B------:R-:W-:Y:S01]  /*d7a0*/  ISETP.GE.U32.AND P0, PT, R4, 0x7fffff00, PT ;  /* 0x7fffff000400780c */ /* 0x000fe20003f06070 */
[----:B------:R-:W-:Y:S01]  /*d7b0*/  VIADD R4, R242, 0xffffff7d ;  /* 0xffffff7df2047836 */ /* 0x000fe20000000000 */
[----:B------:R-:W-:Y:S01]  /*d7c0*/  LDGSTS.E [R251+0xc004], desc[UR60][R14.64], !P3 ;  /* 0x0c0040000efb7fae */ /* 0x000fe2000d92187c */
[----:B------:R-:W-:Y:S01]  /*d7d0*/  VIADD R5, R9, 0xffffff7e ;  /* 0xffffff7e09057836 */ /* 0x000fe20000000000 */
[----:B------:R-:W-:-:S02]  /*d7e0*/  LOP3.LUT R163, R2, 0x60, RZ, 0x3c, !PT ;  /* 0x0000006002a37812 */ /* 0x000fc400078e3cff */
[----:B------:R-:W-:Y:S01]  /*d7f0*/  ISETP.GE.U32.AND P3, PT, R4, 0x7ffffefe, PT ;  /* 0x7ffffefe0400780c */ /* 0x000fe20003f66070 */
[----:B------:R-:W-:Y:S01]  /*d800*/  LDGSTS.E [R251+0xc008], desc[UR60][R12.64], !P4 ;  /* 0x0c0080000cfb7fae */ /* 0x000fe2000e12187c */
[----:B------:R-:W-:Y:S02]  /*d810*/  IADD3 R4, R162, -0x85, RZ ;  /* 0xffffff7ba2047810 */ /* 0x000fe40007ffe0ff */
[----:B------:R-:W-:Y:S01]  /*d820*/  LOP3.LUT R162, R2, 0x70, RZ, 0x3c, !PT ;  /* 0x0000007002a27812 */ /* 0x000fe200078e3cff */
[----:B------:R-:W-:Y:S01]  /*d830*/  LDGSTS.E [R251+0xc00c], desc[UR60][R10.64], !P5 ;  /* 0x0c00c0000afb7fae */ /* 0x000fe2000e92187c */
[----:B------:R-:W-:Y:S01]  /*d840*/  ISETP.GE.U32.AND P6, PT, R5, 0x7ffffeff, PT ;  /* 0x7ffffeff0500780c */ /* 0x000fe20003fc6070 */
[----:B-1----:R-:W-:Y:S01]  /*d850*/  VIADD R5, R243, 0xffffff7c ;  /* 0xffffff7cf3057836 */ /* 0x002fe20000000000 */
[----:B------:R-:W-:Y:S01]  /*d860*/  ISETP.GE.U32.AND P5, PT, R4, 0x7ffffefc, PT ;  /* 0x7ffffefc0400780c */ /* 0x000fe20003fa6070 */
[----:B------:R-:W-:Y:S01]  /*d870*/  VIADD R4, R2, UR7 ;  /* 0x0000000702047c36 */ /* 0x000fe20008000000 */
[----:B------:R-:W0:Y:S01]  /*d880*/  LDGDEPBAR ;  /* 0x00000000000079af */ /* 0x000e220000000000 */
[----:B------:R-:W-:-:S02]  /*d890*/  VIADD R242, R163, UR7 ;  /* 0x00000007a3f27c36 */ /* 0x000fc40008000000 */
[----:B------:R-:W-:Y:S01]  /*d8a0*/  VIADD R243, R162, UR7 ;  /* 0x00000007a2f37c36 */ /* 0x000fe20008000000 */
[----:B------:R-:W4:Y:S04]  /*d8b0*/  LDL.64 R166, [R1+0x2a0] ;  /* 0x0002a00001a67983 */ /* 0x000f280000100a00 */
        /* <DEDUP_REMOVED lines=23> */
[----:B------:R-:W-:Y:S04]  /*da30*/  LDGSTS.E [R4+0x30000], desc[UR60][R198.64], P2 ;  /* 0x30000000c6047fae */ /* 0x000fe8000912187c */
[----:B--2---:R-:W-:Y:S04]  /*da40*/  LDGSTS.E [R4+0x30400], desc[UR60][R200.64], P2 ;  /* 0x30400000c8047fae */ /* 0x004fe8000912187c */
[----:B------:R-:W2:Y:S04]  /*da50*/  LDL.64 R198, [R1+0x98] ;  /* 0x0000980001c67983 */ /* 0x000ea80000100a00 */
[----:B------:R-:W2:Y:S04]  /*da60*/  LDL.64 R200, [R1+0x450] ;  /* 0x0004500001c87983 */ /* 0x000ea80000100a00 */
[----:B---3--:R-:W-:Y:S04]  /*da70*/  LDGSTS.E [R4+0x30800], desc[UR60][R202.64], P2 ;  /* 0x30800000ca047fae */ /* 0x008fe8000912187c */
[----:B------:R-:W3:Y:S04]  /*da80*/  LDL.64 R202, [R1+0x410] ;  /* 0x0004100001ca7983 */ /* 0x000ee80000100a00 */
[----:B------:R-:W-:Y:S04]  /*da90*/  LDGSTS.E [R4+0x30c00], desc[UR60][R184.64], P2 ;  /* 0x30c00000b8047fae */ /* 0x000fe8000912187c */
[----:B------:R-:W-:Y:S04]  /*daa0*/  LDGSTS.E [R4+0x31000], desc[UR60][R240.64], P2 ;  /* 0x31000000f0047fae */ /* 0x000fe8000912187c */
[----:B------:R-:W2:Y:S04]  /*dab0*/  LDL.64 R184, [R1+0x160] ;  /* 0x0001600001b87983 */ /* 0x000ea80000100a00 */
[----:B------:R-:W3:Y:S04]  /*dac0*/  LDL.64 R240, [R1+0x3d0] ;  /* 0x0003d00001f07983 */ /* 0x000ee80000100a00 */
[----:B----4-:R-:W-:Y:S04]  /*dad0*/  LDGSTS.E [R4+0x31400], desc[UR60][R162.64], P2 ;  /* 0x31400000a2047fae */ /* 0x010fe8000912187c */
[----:B------:R-:W-:Y:S04]  /*dae0*/  LDGSTS.E [R4+0x31800], desc[UR60][R164.64], P2 ;  /* 0x31800000a4047fae */ /* 0x000fe8000912187c */
[----:B------:R-:W-:Y:S04]  /*daf0*/  LDGSTS.E [R4+0x31c00], desc[UR60][R166.64], P2 ;  /* 0x31c00000a6047fae */ /* 0x000fe8000912187c */
[----:B------:R-:W-:Y:S04]  /*db00*/  LDGSTS.E [R4+0x32000], desc[UR60][R168.64], P2 ;  /* 0x32000000a8047fae */ /* 0x000fe8000912187c */
[----:B------:R-:W-:Y:S04]  /*db10*/  LDGSTS.E [R4+0x32400], desc[UR60][R228.64], P2 ;  /* 0x32400000e4047fae */ /* 0x000fe8000912187c */
[----:B------:R-:W-:Y:S04]  /*db20*/  LDGSTS.E [R4+0x32800], desc[UR60][R230.64], P2 ;  /* 0x32800000e6047fae */ /* 0x000fe8000912187c */
[----:B------:R-:W-:Y:S01]  /*db30*/  LDGSTS.E [R4+0x32c00], desc[UR60][R232.64], P2 ;  /* 0x32c00000e8047fae */ /* 0x000fe2000912187c */
[----:B------:R-:W-:-:S02]  /*db40*/  ISETP.GE.U32.AND P4, PT, R5, 0x7ffffefd, PT ;  /* 0x7ffffefd0500780c */ /* 0x000fc40003f86070 */
[C---:B------:R-:W-:Y:S01]  /*db50*/  LOP3.LUT R6, R2.reuse, 0x20, RZ, 0x3c, !PT ;  /* 0x0000002002067812 */ /* 0x040fe200078e3cff */
[----:B------:R-:W4:Y:S04]  /*db60*/  LDL.64 R162, [R1+0x350] ;  /* 0x0003500001a27983 */ /* 0x000f280000100a00 */
[----:B------:R-:W4:Y:S04]  /*db70*/  LDL.64 R164, [R1+0x310] ;  /* 0x0003100001a47983 */ /* 0x000f280000100a00 */
[----:B------:R-:W4:Y:S04]  /*db80*/  LDL.64 R166, [R1+0x2d0] ;  /* 0x0002d00001a67983 */ /* 0x000f280000100a00 */
[----:B------:R-:W4:Y:S04]  /*db90*/  LDL.64 R168, [R1+0x290] ;  /* 0x0002900001a87983 */ /* 0x000f280000100a00 */
[----:B------:R-:W4:Y:S04]  /*dba0*/  LDL.64 R228, [R1+0x250] ;  /* 0x0002500001e47983 */ /* 0x000f280000100a00 */
[----:B------:R-:W4:Y:S04]  /*dbb0*/  LDL.64 R230, [R1+0x210] ;  /* 0x0002100001e67983 */ /* 0x000f280000100a00 */
[----:B------:R-:W4:Y:S04]  /*dbc0*/  LDL.64 R232, [R1+0x1d0] ;  /* 0x0001d00001e87983 */ /* 0x000f280000100a00 */
[----:B--2---:R-:W-:Y:S01]  /*dbd0*/  LDGSTS.E [R4+0x33000], desc[UR60][R184.64], P2 ;  /* 0x33000000b8047fae */ /* 0x004fe2000912187c */
[----:B------:R-:W-:-:S03]  /*dbe0*/  LOP3.LUT R5, R2, 0x10, RZ, 0x3c, !PT ;  /* 0x0000001002057812 */ /* 0x000fc600078e3cff */
[----:B------:R-:W-:Y:S04]  /*dbf0*/  LDGSTS.E [R4+0x33400], desc[UR60][R234.64], P2 ;  /* 0x33400000ea047fae */ /* 0x000fe8000912187c */
[----:B------:R-:W2:Y:S01]  /*dc00*/  LDL.64 R184, [R1+0x390] ;  /* 0x0003900001b87983 */ /* 0x000ea20000100a00 */
[----:B------:R-:W-:-:S03]  /*dc10*/  VIADD R5, R5, UR7 ;  /* 0x0000000705057c36 */ /* 0x000fc60008000000 */
[----:B------:R-:W-:Y:S04]  /*dc20*/  LDGSTS.E [R4+0x33800], desc[UR60][R246.64], P2 ;  /* 0x33800000f6047fae */ /* 0x000fe8000912187c */
        /* <DEDUP_REMOVED lines=8> */
[----:B------:R-:W-:Y:S01]  /*dcb0*/  LDGSTS.E [R5+0x31c80], desc[UR60][R182.64], P2 ;  /* 0x31c80000b6057fae */ /* 0x000fe2000912187c */
        /* <DEDUP_REMOVED lines=10> */
[----:B---3--:R-:W-:Y:S04]  /*dd60*/  LDGSTS.E [R6+0x30500], desc[UR60][R202.64], P2 ;  /* 0x30500000ca067fae */ /* 0x008fe8000912187c */
[----:B------:R-:W-:Y:S04]  /*dd70*/  LDGSTS.E [R6+0x30900], desc[UR60][R240.64], P2 ;  /* 0x30900000f0067fae */ /* 0x000fe8000912187c */
[----:B------:R-:W3:Y:S04]  /*dd80*/  LDL.64 R234, [R1+0x150] ;  /* 0x0001500001ea7983 */ /* 0x000ee80000100a00 */
        /* <DEDUP_REMOVED lines=21> */
[----:B--2---:R-:W-:Y:S01]  /*dee0*/  LDGSTS.E [R6+0x30d00], desc[UR60][R184.64], P2 ;  /* 0x30d00000b8067fae */ /* 0x004fe2000912187c */
[----:B------:R-:W-:-:S03]  /*def0*/  LOP3.LUT R7, R2, 0x30, RZ, 0x3c, !PT ;  /* 0x0000003002077812 */ /* 0x000fc600078e3cff */
[----:B----4-:R-:W-:Y:S04]  /*df00*/  LDGSTS.E [R6+0x31100], desc[UR60][R162.64], P2 ;  /* 0x31100000a2067fae */ /* 0x010fe8000912187c */
[----:B------:R-:W-:Y:S04]  /*df10*/  LDGSTS.E [R6+0x31500], desc[UR60][R164.64], P2 ;  /* 0x31500000a4067fae */ /* 0x000fe8000912187c */
[----:B------:R-:W2:Y:S04]  /*df20*/  LDL.64 R184, [R1+0x400] ;  /* 0x0004000001b87983 */ /* 0x000ea80000100a00 */
[----:B------:R-:W-:Y:S04]  /*df30*/  LDGSTS.E [R6+0x31900], desc[UR60][R166.64], P2 ;  /* 0x31900000a6067fae */ /* 0x000fe8000912187c */
[----:B------:R-:W-:Y:S01]  /*df40*/  LDGSTS.E [R6+0x31d00], desc[UR60][R168.64], P2 ;  /* 0x31d00000a8067fae */ /* 0x000fe2000912187c */
[----:B------:R-:W-:-:S03]  /*df50*/  VIADD R7, R7, UR7 ;  /* 0x0000000707077c36 */ /* 0x000fc60008000000 */
[----:B------:R-:W-:Y:S04]  /*df60*/  LDGSTS.E [R6+0x32100], desc[UR60][R228.64], P2 ;  /* 0x32100000e4067fae */ /* 0x000fe8000912187c */
[----:B------:R-:W-:Y:S04]  /*df70*/  LDGSTS.E [R6+0x32500], desc[UR60][R230.64], P2 ;  /* 0x32500000e6067fae */ /* 0x000fe8000912187c */
[----:B------:R-:W-:Y:S01]  /*df80*/  LDGSTS.E [R6+0x32900], desc[UR60][R232.64], P2 ;  /* 0x32900000e8067fae */ /* 0x000fe2000912187c */
[----:B------:R-:W-:-:S03]  /*df90*/  LOP3.LUT R8, R2, 0x40, RZ, 0x3c, !PT ;  /* 0x0000004002087812 */ /* 0x000fc600078e3cff */
[----:B------:R-:W4:Y:S02]  /*dfa0*/  LDL.64 R162, [R1+0x380] ;  /* 0x0003800001a27983 */ /* 0x000f240000100a00 */
[----:B------:R-:W-:Y:S02]  /*dfb0*/  VIADD R8, R8, UR7 ;  /* 0x0000000708087c36 */ /* 0x000fe40008000000 */
[----:B------:R-:W4:Y:S04]  /*dfc0*/  LDL.64 R164, [R1+0x340] ;  /* 0x0003400001a47983 */ /* 0x000f280000100a00 */
[----:B------:R-:W4:Y:S04]  /*dfd0*/  LDL.64 R166, [R1+0x300] ;  /* 0x0003000001a67983 */ /* 0x000f280000100a00 */
[----:B------:R-:W4:Y:S04]  /*dfe0*/  LDL.64 R168, [R1+0x2c0] ;  /* 0x0002c00001a87983 */ /* 0x000f280000100a00 */
[----:B------:R-:W4:Y:S04]  /*dff0*/  LDL.64 R228, [R1+0x280] ;  /* 0x0002800001e47983 */ /* 0x000f280000100a00 */
[----:B------:R-:W4:Y:S04]  /*e000*/  LDL.64 R230, [R1+0x240] ;  /* 0x0002400001e67983 */ /* 0x000f280000100a00 */
[----:B------:R-:W4:Y:S04]  /*e010*/  LDL.64 R232, [R1+0x200] ;  /* 0x0002000001e87983 */ /* 0x000f280000100a00 */
[----:B---3--:R-:W-:Y:S04]  /*e020*/  LDGSTS.E [R6+0x32d00], desc[UR60][R240.64], P2 ;  /* 0x32d00000f0067fae */ /* 0x008fe8000912187c */
        /* <DEDUP_REMOVED lines=14> */
[----:B------:R-:W3:Y:S04]  /*e110*/  LDL.64 R240, [R1+0x3c0] ;  /* 0x0003c00001f07983 */ /* 0x000ee80000100a00 */
[----:B------:R-:W-:Y:S04]  /*e120*/  LDGSTS.E [R7+0x32980], desc[UR60][R190.64], P2 ;  /* 0x32980000be077fae */ /* 0x000fe8000912187c */
[----:B------:R-:W-:Y:S04]  /*e130*/  LDGSTS.E [R7+0x32d80], desc[UR60][R192.64], P2 ;  /* 0x32d80000c0077fae */ /* 0x000fe8000912187c */
[----:B------:R-:W-:Y:S04]  /*e140*/  LDGSTS.E [R7+0x33180], desc[UR60][R194.64], P2 ;  /* 0x33180000c2077fae */ /* 0x000fe8000912187c */
[----:B------:R-:W-:Y:S04]  /*e150*/  LDGSTS.E [R7+0x33580], desc[UR60][R196.64], P2 ;  /* 0x33580000c4077fae */ /* 0x000fe8000912187c */
[----:B------:R-:W-:Y:S04]  /*e160*/  LDGSTS.E [R7+0x33980], desc[UR60][R198.64], P2 ;  /* 0x33980000c6077fae */ /* 0x000fe8000912187c */
[----:B------:R-:W-:Y:S04]  /*e170*/  LDGSTS.E [R7+0x33d80], desc[UR60][R200.64], P2 ;  /* 0x33d80000c8077fae */ /* 0x000fe8000912187c */
[----:B------:R-:W-:Y:S04]  /*e180*/  LDGSTS.E [R8+0x30200], desc[UR60][R202.64], P2 ;  /* 0x30200000ca087fae */ /* 0x000fe8000912187c */
        /* <DEDUP_REMOVED lines=21> */
[----:B--2---:R-:W-:Y:S04]  /*e2e0*/  LDGSTS.E [R8+0x30600], desc[UR60][R184.64], P2 ;  /* 0x30600000b8087fae */ /* 0x004fe8000912187c */
[----:B------:R-:W2:Y:S04]  /*e2f0*/  LDL.64 R184, [R1+0x1c0] ;  /* 0x0001c00001b87983 */ /* 0x000ea80000100a00 */
[----:B---3--:R-:W-:Y:S04]  /*e300*/  LDGSTS.E [R8+0x30a00], desc[UR60][R240.64], P2 ;  /* 0x30a00000f0087fae */ /* 0x008fe8000912187c */
[----:B----4-:R-:W-:Y:S04]  /*e310*/  LDGSTS.E [R8+0x30e00], desc[UR60][R162.64], P2 ;  /* 0x30e00000a2087fae */ /* 0x010fe8000912187c */
[----:B------:R-:W-:Y:S04]  /*e320*/  LDGSTS.E [R8+0x31200], desc[UR60][R164.64], P2 ;  /* 0x31200000a4087fae */ /* 0x000fe8000912187c */
[----:B------:R-:W-:Y:S04]  /*e330*/  LDGSTS.E [R8+0x31600], desc[UR60][R166.64], P2 ;  /* 0x31600000a6087fae */ /* 0x000fe8000912187c */
[----:B------:R-:W-:Y:S04]  /*e340*/  LDGSTS.E [R8+0x31a00], desc[UR60][R168.64], P2 ;  /* 0x31a00000a8087fae */ /* 0x000fe8000912187c */
[----:B------:R-:W-:Y:S04]  /*e350*/  LDGSTS.E [R8+0x31e00], desc[UR60][R228.64], P2 ;  /* 0x31e00000e4087fae */ /* 0x000fe8000912187c */
[----:B------:R-:W-:Y:S04]  /*e360*/  LDGSTS.E [R8+0x32200], desc[UR60][R230.64], P2 ;  /* 0x32200000e6087fae */ /* 0x000fe8000912187c */
[----:B------:R-:W-:Y:S04]  /*e370*/  LDGSTS.E [R8+0x32600], desc[UR60][R232.64], P2 ;  /* 0x32600000e8087fae */ /* 0x000fe8000912187c */
[----:B------:R-:W3:Y:S01]  /*e380*/  LDL.64 R240, [R1+0x430] ;  /* 0x0004300001f07983 */ /* 0x000ee20000100a00 */
[----:B------:R-:W-:-:S03]  /*e390*/  LOP3.LUT R9, R2, 0x50, RZ, 0x3c, !PT ;  /* 0x0000005002097812 */ /* 0x000fc600078e3cff */
        /* <DEDUP_REMOVED lines=8> */
[----:B------:R-:W-:-:S03]  /*e420*/  VIADD R9, R9, UR7 ;  /* 0x0000000709097c36 */ /* 0x000fc60008000000 */
[----:B------:R-:W-:Y:S04]  /*e430*/  LDGSTS.E [R8+0x32e00], desc[UR60][R234.64], P2 ;  /* 0x32e00000ea087fae */ /* 0x000fe8000912187c */
[----:B------:R-:W-:Y:S04]  /*e440*/  LDGSTS.E [R8+0x33200], desc[UR60][R246.64], P2 ;  /* 0x33200000f6087fae */ /* 0x000fe8000912187c */
[----:B------:R-:W2:Y:S04]  /*e450*/  LDL.64 R184, [R1+0x3f0] ;  /* 0x0003f00001b87983 */ /* 0x000ea80000100a00 */
        /* <DEDUP_REMOVED lines=39> */
[----:B---3--:R-:W-:Y:S04]  /*e6d0*/  LDGSTS.E [R242+0x30300], desc[UR60][R240.64], P2 ;  /* 0x30300000f0f27fae */ /* 0x008fe8000912187c */
[----:B------:R-:W3:Y:S04]  /*e6e0*/  LDL.64 R200, [R1+0xe8] ;  /* 0x0000e80001c87983 */ /* 0x000ee80000100a00 */
[----:B------:R-:W3:Y:S04]  /*e6f0*/  LDL.64 R240, [R1+0xa8] ;  /* 0x0000a80001f07983 */ /* 0x000ee80000100a00 */
[----:B--2---:R-:W-:Y:S04]  /*e700*/  LDGSTS.E [R242+0x30700], desc[UR60][R184.64], P2 ;  /* 0x30700000b8f27fae */ /* 0x004fe8000912187c */
[----:B----4-:R-:W-:Y:S04]  /*e710*/  LDGSTS.E [R242+0x30b00], desc[UR60][R162.64], P2 ;  /* 0x30b00000a2f27fae */ /* 0x010fe8000912187c */
[----:B------:R-:W-:Y:S04]  /*e720*/  LDGSTS.E [R242+0x30f00], desc[UR60][R164.64], P2 ;  /* 0x30f00000a4f27fae */ /* 0x000fe8000912187c */
[----:B------:R-:W2:Y:S04]  /*e730*/  LDL.64 R184, [R1+0x68] ;  /* 0x0000680001b87983 */ /* 0x000ea80000100a00 */
[----:B------:R-:W4:Y:S04]  /*e740*/  LDL.LU.64 R162, [R1+0xc80] ;  /* 0x000c800001a27983 */ /* 0x000f280000300a00 */
[----:B------:R-:W4:Y:S04]  /*e750*/  LDL.LU.64 R164, [R1+0xc78] ;  /* 0x000c780001a47983 */ /* 0x000f280000300a00 */
[----:B------:R-:W-:Y:S04]  /*e760*/  LDGSTS.E [R242+0x31300], desc[UR60][R166.64], P2 ;  /* 0x31300000a6f27fae */ /* 0x000fe8000912187c */
[----:B------:R-:W-:Y:S04]  /*e770*/  LDGSTS.E [R242+0x31700], desc[UR60][R168.64], P2 ;  /* 0x31700000a8f27fae */ /* 0x000fe8000912187c */
[----:B------:R-:W-:Y:S04]  /*e780*/  LDGSTS.E [R242+0x31b00], desc[UR60][R228.64], P2 ;  /* 0x31b00000e4f27fae */ /* 0x000fe8000912187c */
[----:B------:R-:W4:Y:S04]  /*e790*/  LDL.LU.64 R166, [R1+0xc70] ;  /* 0x000c700001a67983 */ /* 0x000f280000300a00 */
[----:B------:R-:W4:Y:S04]  /*e7a0*/  LDL.LU.64 R168, [R1+0xc68] ;  /* 0x000c680001a87983 */ /* 0x000f280000300a00 */
[----:B------:R-:W4:Y:S04]  /*e7b0*/  LDL.LU.64 R228, [R1+0xc60] ;  /* 0x000c600001e47983 */ /* 0x000f280000300a00 */
[----:B------:R-:W-:Y:S04]  /*e7c0*/  LDGSTS.E [R242+0x31f00], desc[UR60][R230.64], P2 ;  /* 0x31f00000e6f27fae */ /* 0x000fe8000912187c */
[----:B------:R-:W-:Y:S04]  /*e7d0*/  LDGSTS.E [R242+0x32300], desc[UR60][R232.64], P2 ;  /* 0x32300000e8f27fae */ /* 0x000fe8000912187c */
        /* <DEDUP_REMOVED lines=40> */
[----:B---3--:R-:W-:Y:S04]  /*ea60*/  LDGSTS.E [R243+0x33780], desc[UR60][R200.64], P2 ;  /* 0x33780000c8f37fae */ /* 0x008fe8000912187c */
[----:B------:R-:W3:Y:S04]  /*ea70*/  LDL.LU.64 R196, [R1+0xbc0] ;  /* 0x000bc00001c47983 */ /* 0x000ee80000300a00 */
[----:B------:R-:W3:Y:S04]  /*ea80*/  LDL.LU.64 R198, [R1+0xbb8] ;  /* 0x000bb80001c67983 */ /* 0x000ee80000300a00 */
[----:B------:R-:W3:Y:S04]  /*ea90*/  LDL.LU.64 R200, [R1+0xbb0] ;  /* 0x000bb00001c87983 */ /* 0x000ee80000300a00 */
[----:B------:R-:W-:Y:S04]  /*eaa0*/  LDGSTS.E [R243+0x33b80], desc[UR60][R240.64], P2 ;  /* 0x33b80000f0f37fae */ /* 0x000fe8000912187c */
[----:B------:R-:W3:Y:S04]  /*eab0*/  LDL.LU.64 R240, [R1+0xba8] ;  /* 0x000ba80001f07983 */ /* 0x000ee80000300a00 */
[----:B--2---:R1:W-:Y:S01]  /*eac0*/  LDGSTS.E [R243+0x33f80], desc[UR60][R184.64], P2 ;  /* 0x33f80000b8f37fae */ /* 0x0043e2000912187c */
[----:B------:R-:W-:-:S03]  /*ead0*/  VIADD R252, R252, 0xffffff7a ;  /* 0xffffff7afcfc7836 */ /* 0x000fc60000000000 */
[----:B------:R-:W0:Y:S04]  /*eae0*/  LDGDEPBAR ;  /* 0x00000000000079af */ /* 0x000e280000000000 */
[----:B------:R-:W1:Y:S01]  /*eaf0*/  LDL.LU.64 R184, [R1+0xba0] ;  /* 0x000ba00001b87983 */ /* 0x000e620000300a00 */
[----:B------:R-:W-:Y:S02]  /*eb00*/  ISETP.GE.U32.AND P2, PT, R252, 0x7ffffefb, PT ;  /* 0x7ffffefbfc00780c */ /* 0x000fe40003f46070 */
[----:B------:R-:W2:Y:S01]  /*eb10*/  LDC R252, c[0x0][0x230] ;  /* 0x00008c00fffc7b82 */ /* 0x000ea20000000800 */
[----:B-1----:R-:W-:-:S04]  /*eb20*/  IMAD.SHL.U32 R184, R184, 0x80, RZ ;  /* 0x00000080b8b87824 */ /* 0x002fc800078e00ff */
[----:B----4-:R-:W-:-:S05]  /*eb30*/  IMAD.WIDE R202, R184, 0x4, R202 ;  /* 0x00000004b8ca7825 */ /* 0x010fca00078e02ca */
[----:B------:R1:W-:Y:S04]  /*eb40*/  STL.64 [R1+0x60], R202 ;  /* 0x000060ca01007387 */ /* 0x0003e80000100a00 */
[----:B-1----:R-:W4:Y:S01]  /*eb50*/  LDL.LU.64 R202, [R1+0xb98] ;  /* 0x000b980001ca7983 */ /* 0x002f220000300a00 */
[----:B--2---:R-:W-:Y:S02]  /*eb60*/  VIADD R252, R252, 0xffffff5e ;  /* 0xffffff5efcfc7836 */ /* 0x004fe40000000000 */
[----:B---3--:R-:W-:Y:S01]  /*eb70*/  IMAD.WIDE R240, R184, 0x4, R240 ;  /* 0x00000004b8f07825 */ /* 0x008fe200078e02f0 */
[----:B------:R1:W-:Y:S01]  /*eb80*/  STL.64 [R1+0xbb8], R4 ;  /* 0x000bb80401007387 */ /* 0x0003e20000100a00 */
[----:B------:R-:W-:Y:S06]  /*eb90*/  BAR.SYNC.DEFER_BLOCKING 0x0 ;  /* 0x0000000000007b1d */ /* 0x000fec0000010000 */
[----:B-1----:R-:W2:Y:S04]  /*eba0*/  LDL.LU.64 R4, [R1+0x58] ;  /* 0x0000580001047983 */ /* 0x002ea80000300a00 */
[----:B------:R1:W-:Y:S04]  /*ebb0*/  STL.64 [R1+0xbb0], R6 ;  /* 0x000bb00601007387 */ /* 0x0003e80000100a00 */
[----:B-1----:R-:W3:Y:S04]  /*ebc0*/  LDL.LU.64 R6, [R1+0x50] ;  /* 0x0000500001067983 */ /* 0x002ee80000300a00 */
[----:B------:R1:W-:Y:S04]  /*ebd0*/  STL.64 [R1+0xba8], R8 ;  /* 0x000ba80801007387 */ /* 0x0003e80000100a00 */
[----:B------:R-:W-:Y:S01]  /*ebe0*/  @!PT LDS RZ, [RZ] ;  /* 0x00000000fffff984 */ /* 0x000fe20000000800 */
[----:B------:R-:W-:Y:S01]  /*ebf0*/  @!PT LDS RZ, [RZ] ;  /* 0x00000000fffff984 */ /* 0x000fe20000000800 */
[----:B------:R-:W-:Y:S01]  /*ec00*/  @!PT LDS RZ, [RZ] ;  /* 0x00000000fffff984 */ /* 0x000fe20000000800 */
[----:B------:R-:W-:Y:S04]  /*ec10*/  LDGSTS.E [R244+0x10000], desc[UR60][R240.64], !P0 ;  /* 0x10000000f0f47fae */ /* 0x000fe8000c12187c */
[----:B-1----:R-:W4:Y:S04]  /*ec20*/  LDL.64 R8, [R1+0x60] ;  /* 0x0000600001087983 */ /* 0x002f280000100a00 */
[----:B------:R1:W-:Y:S04]  /*ec30*/  STL.64 [R1+0xba0], R242 ;  /* 0x000ba0f201007387 */ /* 0x0003e80000100a00 */
[----:B------:R1:W-:Y:S02]  /*ec40*/  STL.64 [R1+0xb98], R2 ;  /* 0x000b980201007387 */ /* 0x0003e40000100a00 */
[----:B-1----:R-:W1:Y:S08]  /*ec50*/  LDC R243, c[0x0][0x230] ;  /* 0x00008c00fff37b82 */ /* 0x002e700000000800 */
[----:B------:R-:W3:Y:S08]  /*ec60*/  LDC R2, c[0x0][0x230] ;  /* 0x00008c00ff027b82 */ /* 0x000ef00000000800 */
[----:B------:R-:W3:Y:S01]  /*ec70*/  LDC R242, c[0x0][0x230] ;  /* 0x00008c00fff27b82 */ /* 0x000ee20000000800 */
[----:B-1----:R-:W-:-:S05]  /*ec80*/  VIADD R243, R243, 0xffffff5f ;  /* 0xffffff5ff3f37836 */ /* 0x002fca0000000000 */
[----:B------:R-:W-:Y:S02]  /*ec90*/  ISETP.GE.U32.AND P0, PT, R243, 0x7ffffee0, PT ;  /* 0x7ffffee0f300780c */ /* 0x000fe40003f06070 */
[----:B------:R-:W1:Y:S01]  /*eca0*/  LDC R243, c[0x0][0x230] ;  /* 0x00008c00fff37b82 */ /* 0x000e620000000800 */
[----:B--2---:R-:W-:-:S05]  /*ecb0*/  IMAD.WIDE R4, R184, 0x4, R4 ;  /* 0x00000004b8047825 */ /* 0x004fca00078e0204 */
[----:B------:R2:W-:Y:S04]  /*ecc0*/  STL.64 [R1+0x58], R4 ;  /* 0x0000580401007387 */ /* 0x0005e80000100a00 */
[----:B----4-:R4:W-:Y:S01]  /*ecd0*/  LDGSTS.E [R244+0x10004], desc[UR60][R8.64], !P6 ;  /* 0x1000400008f47fae */ /* 0x0109e2000f12187c */
[----:B------:R-:W-:Y:S01]  /*ece0*/  ISETP.GE.U32.AND P6, PT, R252, 0x7ffffedf, PT ;  /* 0x7ffffedffc00780c */ /* 0x000fe20003fc6070 */
[----:B----4-:R-:W4:Y:S08]  /*ecf0*/  LDC R8, c[0x0][0x230] ;  /* 0x00008c00ff087b82 */ /* 0x010f300000000800 */
[----:B------:R-:W1:Y:S01]  /*ed00*/  LDC R9, c[0x0][0x230] ;  /* 0x00008c00ff097b82 */ /* 0x000e620000000800 */
[----:B----4-:R-:W-:Y:S01]  /*ed10*/  IADD3 R252, R8, -0xa3, RZ ;  /* 0xffffff5d08fc7810 */ /* 0x010fe20007ffe0ff */
[----:B-1----:R-:W-:-:S02]  /*ed20*/  VIADD R3, R9, 0xffffff5c ;  /* 0xffffff5c09037836 */ /* 0x002fc40000000000 */
[----:B---3--:R-:W-:-:S04]  /*ed30*/  IMAD.WIDE R8, R184, 0x4, R6 ;  /* 0x00000004b8087825 */ /* 0x008fc800078e0206 */
[----:B------:R-:W-:-:S04]  /*ed40*/  IMAD.WIDE R6, R184, 0x4, R202 ;  /* 0x00000004b8067825 */ /* 0x000fc800078e02ca */
[----:B------:R-:W-:Y:S02]  /*ed50*/  IMAD.MOV.U32 R202, RZ, RZ, R4 ;  /* 0x000000ffffca7224 */ /* 0x000fe400078e0004 */
[----:B------:R-:W-:Y:S02]  /*ed60*/  IMAD.MOV.U32 R203, RZ, RZ, R5 ;  /* 0x000000ffffcb7224 */ /* 0x000fe400078e0005 */
[----:B--2---:R-:W2:Y:S04]  /*ed70*/  LDL.LU.64 R4, [R1+0xbb8] ;  /* 0x000bb80001047983 */ /* 0x004ea80000300a00 */
[----:B------:R1:W-:Y:S01]  /*ed80*/  LDGSTS.E [R244+0x10008], desc[UR60][R202.64], !P3 ;  /* 0x10008000caf47fae */ /* 0x0003e2000d92187c */
[----:B------:R-:W-:-:S03]  /*ed90*/  ISETP.GE.U32.AND P3, PT, R252, 0x7ffffede, PT ;  /* 0x7ffffedefc00780c */ /* 0x000fc60003f66070 */
[----:B------:R3:W-:Y:S04]  /*eda0*/  STL.64 [R1+0x50], R8 ;  /* 0x0000500801007387 */ /* 0x0007e80000100a00 */
[----:B------:R3:W-:Y:S01]  /*edb0*/  LDGSTS.E [R244+0x1000c], desc[UR60][R8.64], !P4 ;  /* 0x1000c00008f47fae */ /* 0x0007e2000e12187c */
[----:B------:R-:W-:Y:S01]  /*edc0*/  ISETP.GE.U32.AND P4, PT, R3, 0x7ffffedd, PT ;  /* 0x7ffffedd0300780c */ /* 0x000fe20003f86070 */
[----:B-1----:R-:W-:Y:S02]  /*edd0*/  VIADD R202, R243, 0xffffff3f ;  /* 0xffffff3ff3ca7836 */ /* 0x002fe40000000000 */
[----:B------:R1:W-:Y:S01]  /*ede0*/  LDGSTS.E [R244+0x14000], desc[UR60][R6.64], !P0 ;  /* 0x1400000006f47fae */ /* 0x0003e2000c12187c */
[----:B------:R-:W4:Y:S02]  /*edf0*/  LDC R243, c[0x0][0x230] ;  /* 0x00008c00fff37b82 */ /* 0x000f240000000800 */
[----:B------:R-:W-:Y:S01]  /*ee00*/  ISETP.GE.U32.AND P0, PT, R202, 0x7ffffec0, PT ;  /* 0x7ffffec0ca00780c */ /* 0x000fe20003f06070 */
[----:B------:R1:W-:Y:S05]  /*ee10*/  STL.64 [R1+0x500], R6 ;  /* 0x0005000601007387 */ /* 0x0003ea0000100a00 */
[----:B---3--:R-:W3:Y:S08]  /*ee20*/  LDC R9, c[0x0][0x230] ;  /* 0x00008c00ff097b82 */ /* 0x008ef00000000800 */
[----:B------:R-:W4:Y:S01]  /*ee30*/  LDC R202, c[0x0][0x230] ;  /* 0x00008c00ffca7b82 */ /* 0x000f220000000800 */
[----:B-1----:R-:W-:-:S05]  /*ee40*/  IMAD.WIDE R6, R184, 0x4, R200 ;  /* 0x00000004b8067825 */ /* 0x002fca00078e02c8 */
[----:B------:R1:W-:Y:S02]  /*ee50*/  STL.64 [R1+0x508], R6 ;  /* 0x0005080601007387 */ /* 0x0003e40000100a00 */
[----:B------:R-:W4:Y:S02]  /*ee60*/  LDC R203, c[0x0][0x230] ;  /* 0x00008c00ffcb7b82 */ /* 0x000f240000000800 */
[----:B------:R-:W-:Y:S01]  /*ee70*/  LDGSTS.E [R244+0x14004], desc[UR60][R6.64], !P6 ;  /* 0x1400400006f47fae */ /* 0x000fe2000f12187c */
[----:B---3--:R-:W-:Y:S02]  /*ee80*/  VIADD R200, R9, 0xffffff3e ;  /* 0xffffff3e09c87836 */ /* 0x008fe40000000000 */
[----:B------:R-:W-:-:S03]  /*ee90*/  IMAD.WIDE R8, R184, 0x4, R198 ;  /* 0x00000004b8087825 */ /* 0x000fc600078e02c6 */
[----:B------:R-:W3:Y:S01]  /*eea0*/  LDC R199, c[0x0][0x230] ;  /* 0x00008c00ffc77b82 */ /* 0x000ee20000000800 */
[----:B-1----:R-:W2:Y:S01]  /*eeb0*/  LDL.LU.64 R6, [R1+0xbb0] ;  /* 0x000bb00001067983 */ /* 0x002ea20000300a00 */
[----:B------:R-:W-:Y:S01]  /*eec0*/  ISETP.GE.U32.AND P6, PT, R200, 0x7ffffebf, PT ;  /* 0x7ffffebfc800780c */ /* 0x000fe20003fc6070 */
[----:B----4-:R-:W-:Y:S02]  /*eed0*/  VIADD R198, R243, 0xffffff3d ;  /* 0xffffff3df3c67836 */ /* 0x010fe40000000000 */
[----:B------:R1:W-:Y:S04]  /*eee0*/  STL.64 [R1+0x510], R8 ;  /* 0x0005100801007387 */ /* 0x0003e80000100a00 */
[----:B------:R1:W-:Y:S01]  /*eef0*/  LDGSTS.E [R244+0x14008], desc[UR60][R8.64], !P3 ;  /* 0x1400800008f47fae */ /* 0x0003e2000d92187c */
[----:B------:R-:W-:Y:S01]  /*ef00*/  IMAD.WIDE R200, R184, 0x4, R134 ;  /* 0x00000004b8c87825 */ /* 0x000fe200078e0286 */
[----:B------:R-:W-:-:S02]  /*ef10*/  ISETP.GE.U32.AND P3, PT, R198, 0x7ffffebe, PT ;  /* 0x7ffffebec600780c */ /* 0x000fc40003f66070 */
[----:B------:R-:W4:Y:S01]  /*ef20*/  LDC R198, c[0x0][0x230] ;  /* 0x00008c00ffc67b82 */ /* 0x000f220000000800 */
[----:B-1----:R-:W-:-:S04]  /*ef30*/  IMAD.WIDE R8, R184, 0x4, R196 ;  /* 0x00000004b8087825 */ /* 0x002fc800078e02c4 */
[----:B------:R-:W-:Y:S01]  /*ef40*/  VIADD R196, R2, 0xffffff3c ;  /* 0xffffff3c02c47836 */ /* 0x000fe20000000000 */
[----:B------:R1:W-:Y:S01]  /*ef50*/  LDGSTS.E [R244+0x1400c], desc[UR60][R8.64], !P4 ;  /* 0x1400c00008f47fae */ /* 0x0003e2000e12187c */
[----:B------:R-:W-:Y:S02]  /*ef60*/  IMAD.WIDE R2, R184, 0x4, R136 ;  /* 0x00000004b8027825 */ /* 0x000fe400078e0288 */
[----:B------:R-:W4:Y:S01]  /*ef70*/  LDC R137, c[0x0][0x230] ;  /* 0x00008c00ff897b82 */ /* 0x000f220000000800 */
[----:B------:R1:W-:Y:S04]  /*ef80*/  STL.64 [R1+0x518], R8 ;  /* 0x0005180801007387 */ /* 0x0003e80000100a00 */
[----:B------:R3:W-:Y:S04]  /*ef90*/  STL.64 [R1+0x600], R2 ;  /* 0x0006000201007387 */ /* 0x0007e80000100a00 */
[----:B------:R3:W-:Y:S01]  /*efa0*/  LDGSTS.E [R244+0x18000], desc[UR60][R2.64], !P0 ;  /* 0x1800000002f47fae */ /* 0x0007e2000c12187c */
[----:B------:R-:W-:-:S02]  /*efb0*/  VIADD R134, R202, 0xffffff1e ;  /* 0xffffff1eca867836 */ /* 0x000fc40000000000 */
[----:B-1----:R-:W-:Y:S01]  /*efc0*/  IMAD.WIDE R8, R184, 0x4, R130 ;  /* 0x00000004b8087825 */ /* 0x002fe200078e0282 */
[----:B------:R1:W-:Y:S03]  /*efd0*/  STL.64 [R1+0x608], R200 ;  /* 0x000608c801007387 */ /* 0x0003e60000100a00 */
[----:B------:R-:W-:Y:S01]  /*efe0*/  VIADD R135, R203, 0xffffff1d ;  /* 0xffffff1dcb877836 */ /* 0x000fe20000000000 */
[----:B------:R-:W-:Y:S01]  /*eff0*/  LDGSTS.E [R244+0x18004], desc[UR60][R200.64], !P6 ;  /* 0x18004000c8f47fae */ /* 0x000fe2000f12187c */
[----:B------:R-:W-:Y:S01]  /*f000*/  VIADD R136, R242, 0xffffff1f ;  /* 0xffffff1ff2887836 */ /* 0x000fe20000000000 */
[----:B------:R-:W-:Y:S01]  /*f010*/  ISETP.GE.U32.AND P4, PT, R196, 0x7ffffebd, PT ;  /* 0x7ffffebdc400780c */ /* 0x000fe20003f86070 */
[----:B---3--:R-:W-:Y:S01]  /*f020*/  IMAD.WIDE R2, R184, 0x4, R132 ;  /* 0x00000004b8027825 */ /* 0x008fe200078e0284 */
[----:B------:R-:W3:Y:S01]  /*f030*/  LDL.LU.64 R202, [R1+0x48] ;  /* 0x0000480001ca7983 */ /* 0x000ee20000300a00 */
[----:B------:R-:W4:Y:S03]  /*f040*/  LDC R196, c[0x0][0x230] ;  /* 0x00008c00ffc47b82 */ /* 0x000f260000000800 */
[----:B------:R1:W-:Y:S04]  /*f050*/  STL.64 [R1+0x610], R2 ;  /* 0x0006100201007387 */ /* 0x0003e80000100a00 */
[----:B------:R4:W-:Y:S01]  /*f060*/  STL.64 [R1+0x618], R8 ;  /* 0x0006180801007387 */ /* 0x0009e20000100a00 */
[----:B------:R-:W-:Y:S01]  /*f070*/  ISETP.GE.U32.AND P0, PT, R136, 0x7ffffea0, PT ;  /* 0x7ffffea08800780c */ /* 0x000fe20003f06070 */
[----:B------:R-:W-:Y:S01]  /*f080*/  VIADD R130, R199, 0xffffff1c ;  /* 0xffffff1cc7827836 */ /* 0x000fe20000000000 */
[----:B------:R-:W-:Y:S01]  /*f090*/  ISETP.GE.U32.AND P6, PT, R134, 0x7ffffe9f, PT ;  /* 0x7ffffe9f8600780c */ /* 0x000fe20003fc6070 */
[----:B-1----:R-:W2:Y:S01]  /*f0a0*/  LDL.LU.64 R200, [R1+0x40] ;  /* 0x0000400001c87983 */ /* 0x002ea20000300a00 */
[----:B------:R-:W1:Y:S03]  /*f0b0*/  LDC R131, c[0x0][0x230] ;  /* 0x00008c00ff837b82 */ /* 0x000e660000000800 */
[----:B------:R-:W-:Y:S04]  /*f0c0*/  LDGSTS.E [R244+0x18008], desc[UR60][R2.64], !P3 ;  /* 0x1800800002f47fae */ /* 0x000fe8000d92187c */
[----:B------:R4:W-:Y:S01]  /*f0d0*/  LDGSTS.E [R244+0x1800c], desc[UR60][R8.64], !P4 ;  /* 0x1800c00008f47fae */ /* 0x0009e2000e12187c */
[----:B------:R-:W2:Y:S03]  /*f0e0*/  LDC R132, c[0x0][0x230] ;  /* 0x00008c00ff847b82 */ /* 0x000ea60000000800 */
[----:B------:R-:W2:Y:S01]  /*f0f0*/  LDL.LU.64 R2, [R1+0x38] ;  /* 0x0000380001027983 */ /* 0x000ea20000300a00 */
[----:B------:R-:W-:-:S04]  /*f100*/  IMAD.WIDE R192, R184, 0x4, R192 ;  /* 0x00000004b8c07825 */ /* 0x000fc800078e02c0 */
[----:B------:R-:W2:Y:S01]  /*f110*/  LDC R136, c[0x0][0x230] ;  /* 0x00008c00ff887b82 */ /* 0x000ea20000000800 */
[----:B------:R-:W2:Y:S01]  /*f120*/  LDL.LU.64 R242, [R1+0x30] ;  /* 0x0000300001f27983 */ /* 0x000ea20000300a00 */
[----:B----4-:R-:W-:Y:S01]  /*f130*/  IMAD.WIDE R8, R184, 0x4, R72 ;  /* 0x00000004b8087825 */ /* 0x010fe200078e0248 */
[----:B------:R-:W-:-:S03]  /*f140*/  ISETP.GE.U32.AND P4, PT, R130, 0x7ffffe9d, PT ;  /* 0x7ffffe9d8200780c */ /* 0x000fc60003f86070 */
[----:B------:R-:W-:Y:S02]  /*f150*/  VIADD R72, R198, 0xffffff79 ;  /* 0xffffff79c6487836 */ /* 0x000fe40000000000 */
[----:B------:R-:W4:Y:S01]  /*f160*/  LDC R130, c[0x0][0x230] ;  /* 0x00008c00ff827b82 */ /* 0x000f220000000800 */
[----:B------:R1:W-:Y:S01]  /*f170*/  STL.64 [R1+0x780], R8 ;  /* 0x0007800801007387 */ /* 0x0003e20000100a00 */
[----:B------:R-:W-:Y:S01]  /*f180*/  MOV R198, R8 ;  /* 0x0000000800c67202 */ /* 0x000fe20000000f00 */
[----:B------:R-:W-:Y:S01]  /*f190*/  IMAD.MOV.U32 R199, RZ, RZ, R9 ;  /* 0x000000ffffc77224 */ /* 0x000fe200078e0009 */
[----:B------:R-:W-:-:S04]  /*f1a0*/  ISETP.GE.U32.AND P3, PT, R135, 0x7ffffe9e, PT ;  /* 0x7ffffe9e8700780c */ /* 0x000fc80003f66070 */
[----:B------:R1:W-:Y:S01]  /*f1b0*/  LDGSTS.E [R244+0x1c000], desc[UR60][R198.64], !P0 ;  /* 0x1c000000c6f47fae */ /* 0x0003e2000c12187c */
[----:B------:R-:W2:Y:S01]  /*f1c0*/  LDC R73, c[0x0][0x230] ;  /* 0x00008c00ff497b82 */ /* 0x000ea20000000800 */
[----:B-1----:R-:W-:-:S04]  /*f1d0*/  IMAD.WIDE R8, R184, 0x4, R70 ;  /* 0x00000004b8087825 */ /* 0x002fc800078e0246 */
[----:B------:R-:W-:-:S03]  /*f1e0*/  VIADD R70, R137, 0xffffff78 ;  /* 0xffffff7889467836 */ /* 0x000fc60000000000 */
[----:B------:R-:W1:Y:S01]  /*f1f0*/  LDC R71, c[0x0][0x230] ;  /* 0x00008c00ff477b82 */ /* 0x000e620000000800 */
[----:B------:R4:W-:Y:S01]  /*f200*/  LDGSTS.E [R244+0x1c004], desc[UR60][R8.64], !P6 ;  /* 0x1c00400008f47fae */ /* 0x0009e2000f12187c */
[----:B------:R-:W-:-:S06]  /*f210*/  ISETP.GE.U32.AND P6, PT, R70, 0x7ffffef9, PT ;  /* 0x7ffffef94600780c */ /* 0x000fcc0003fc6070 */
[----:B------:R-:W1:Y:S01]  /*f220*/  LDC R70, c[0x0][0x230] ;  /* 0x00008c00ff467b82 */ /* 0x000e620000000800 */
[----:B------:R-:W-:Y:S01]  /*f230*/  ISETP.GE.U32.AND P0, PT, R72, 0x7ffffefa, PT ;  /* 0x7ffffefa4800780c */ /* 0x000fe20003f06070 */
[----:B------:R4:W-:Y:S01]  /*f240*/  STL.64 [R1+0x788], R8 ;  /* 0x0007880801007387 */ /* 0x0009e20000100a00 */
[----:B------:R-:W-:-:S05]  /*f250*/  IMAD.WIDE R198, R184, 0x4, R66 ;  /* 0x00000004b8c67825 */ /* 0x000fca00078e0242 */
[----:B------:R-:W1:Y:S01]  /*f260*/  LDC R72, c[0x0][0x230] ;  /* 0x00008c00ff487b82 */ /* 0x000e620000000800 */
[----:B------:R-:W-:Y:S02]  /*f270*/  VIADD R66, R196, 0xffffff76 ;  /* 0xffffff76c4427836 */ /* 0x000fe40000000000 */
[----:B----4-:R-:W-:-:S05]  /*f280*/  IMAD.WIDE R8, R184, 0x4, R68 ;  /* 0x00000004b8087825 */ /* 0x010fca00078e0244 */
[----:B------:R-:W4:Y:S01]  /*f290*/  LDC R69, c[0x0][0x230] ;  /* 0x00008c00ff457b82 */ /* 0x000f220000000800 */
[----:B------:R1:W-:Y:S04]  /*f2a0*/  STL.64 [R1+0x790], R8 ;  /* 0x0007900801007387 */ /* 0x0003e80000100a00 */
[----:B------:R-:W-:Y:S01]  /*f2b0*/  LDGSTS.E [R244+0x1c008], desc[UR60][R8.64], !P3 ;  /* 0x1c00800008f47fae */ /* 0x000fe2000d92187c */
[----:B------:R-:W-:-:S03]  /*f2c0*/  VIADD R67, R131, 0xffffff5a ;  /* 0xffffff5a83437836 */ /* 0x000fc60000000000 */
[----:B------:R2:W-:Y:S01]  /*f2d0*/  LDGSTS.E [R244+0x1c00c], desc[UR60][R198.64], !P4 ;  /* 0x1c00c000c6f47fae */ /* 0x0005e2000e12187c */
[----:B------:R-:W-:Y:S01]  /*f2e0*/  ISETP.GE.U32.AND P4, PT, R66, 0x7ffffef7, PT ;  /* 0x7ffffef74200780c */ /* 0x000fe20003f86070 */
[----:B------:R-:W-:Y:S02]  /*f2f0*/  VIADD R66, R130, 0xffffff5b ;  /* 0xffffff5b82427836 */ /* 0x000fe40000000000 */
[C---:B------:R-:W-:Y:S01]  /*f300*/  IMAD.WIDE R188, R184.reuse, 0x4, R188 ;  /* 0x00000004b8bc7825 */ /* 0x040fe200078e02bc */
[----:B------:R-:W4:Y:S01]  /*f310*/  LDC R130, c[0x0][0x230] ;  /* 0x00008c00ff827b82 */ /* 0x000f220000000800 */
[----:B-1----:R-:W4:Y:S04]  /*f320*/  LDL.LU.64 R8, [R1+0xba8] ;  /* 0x000ba80001087983 */ /* 0x002f280000300a00 */
[----:B------:R2:W-:Y:S01]  /*f330*/  STL.64 [R1+0x798], R198 ;  /* 0x000798c601007387 */ /* 0x0005e20000100a00 */
[----:B---3--:R-:W-:-:S05]  /*f340*/  IMAD.WIDE R196, R184, 0x4, R202 ;  /* 0x00000004b8c47825 */ /* 0x008fca00078e02ca */
[----:B------:R-:W-:Y:S01]  /*f350*/  LDGSTS.E [R245+0x10000], desc[UR60][R196.64], !P5 ;  /* 0x10000000c4f57fae */ /* 0x000fe2000e92187c */
[----:B------:R-:W-:Y:S01]  /*f360*/  ISETP.GE.U32.AND P5, PT, R66, 0x7ffffedc, PT ;  /* 0x7ffffedc4200780c */ /* 0x000fe20003fa6070 */
[----:B--2---:R-:W-:-:S05]  /*f370*/  IMAD.WIDE R198, R184, 0x4, R200 ;  /* 0x00000004b8c67825 */ /* 0x004fca00078e02c8 */
[----:B------:R-:W-:Y:S01]  /*f380*/  LDGSTS.E [R245+0x10004], desc[UR60][R198.64], !P2 ;  /* 0x10004000c6f57fae */ /* 0x000fe2000d12187c */
[----:B------:R-:W-:Y:S01]  /*f390*/  ISETP.GE.U32.AND P2, PT, R67, 0x7ffffedb, PT ;  /* 0x7ffffedb4300780c */ /* 0x000fe20003f46070 */
[----:B------:R-:W-:Y:S02]  /*f3a0*/  VIADD R66, R71, 0xffffff59 ;  /* 0xffffff5947427836 */ /* 0x000fe40000000000 */
[----:B------:R-:W-:Y:S01]  /*f3b0*/  VIADD R67, R70, 0xffffff58 ;  /* 0xffffff5846437836 */ /* 0x000fe20000000000 */
[----:B------:R-:W1:Y:S01]  /*f3c0*/  LDC R71, c[0x0][0x230] ;  /* 0x00008c00ff477b82 */ /* 0x000e620000000800 */
[----:B------:R-:W-:-:S07]  /*f3d0*/  IMAD.WIDE R200, R184, 0x4, R2 ;  /* 0x00000004b8c87825 */ /* 0x000fce00078e0202 */
[----:B------:R-:W2:Y:S01]  /*f3e0*/  LDC R70, c[0x0][0x230] ;  /* 0x00008c00ff467b82 */ /* 0x000ea20000000800 */
[----:B------:R-:W-:Y:S01]  /*f3f0*/  IMAD.WIDE R202, R184, 0x4, R242 ;  /* 0x00000004b8ca7825 */ /* 0x000fe200078e02f2 */
[----:B------:R-:W-:Y:S01]  /*f400*/  LDGSTS.E [R245+0x10008], desc[UR60][R200.64], !P0 ;  /* 0x10008000c8f57fae */ /* 0x000fe2000c12187c */
[----:B------:R-:W-:Y:S02]  /*f410*/  ISETP.GE.U32.AND P0, PT, R66, 0x7ffffeda, PT ;  /* 0x7ffffeda4200780c */ /* 0x000fe40003f06070 */
[----:B------:R-:W-:Y:S01]  /*f420*/  IMAD.WIDE R2, R184, 0x4, R194 ;  /* 0x00000004b8027825 */ /* 0x000fe200078e02c2 */
[----:B------:R-:W-:Y:S01]  /*f430*/  LDGSTS.E [R245+0x1000c], desc[UR60][R202.64], !P6 ;  /* 0x1000c000caf57fae */ /* 0x000fe2000f12187c */
[----:B------:R-:W-:Y:S02]  /*f440*/  ISETP.GE.U32.AND P6, PT, R67, 0x7ffffed9, PT ;  /* 0x7ffffed94300780c */ /* 0x000fe40003fc6070 */
[----:B------:R-:W-:Y:S01]  /*f450*/  VIADD R66, R72, 0xffffff3b ;  /* 0xffffff3b48427836 */ /* 0x000fe20000000000 */
[----:B------:R3:W-:Y:S01]  /*f460*/  LDGSTS.E [R245+0x14000], desc[UR60][R2.64], !P5 ;  /* 0x1400000002f57fae */ /* 0x0007e2000e92187c */
[----:B------:R-:W-:Y:S01]  /*f470*/  VIADD R67, R73, 0xffffff3a ;  /* 0xffffff3a49437836 */ /* 0x000fe20000000000 */
[----:B------:R-:W1:Y:S02]  /*f480*/  LDC R72, c[0x0][0x230] ;  /* 0x00008c00ff487b82 */ /* 0x000e640000000800 */
[----:B------:R3:W-:Y:S01]  /*f490*/  STL.64 [R1+0x4c0], R2 ;  /* 0x0004c00201007387 */ /* 0x0007e20000100a00 */
[----:B------:R-:W-:Y:S01]  /*f4a0*/  ISETP.GE.U32.AND P5, PT, R66, 0x7ffffebc, PT ;  /* 0x7ffffebc4200780c */ /* 0x000fe20003fa6070 */
[----:B------:R-:W-:-:S02]  /*f4b0*/  VIADD R66, R132, 0xffffff39 ;  /* 0xffffff3984427836 */ /* 0x000fc40000000000 */
[----:B------:R-:W-:Y:S01]  /*f4c0*/  LDGSTS.E [R245+0x14004], desc[UR60][R192.64], !P2 ;  /* 0x14004000c0f57fae */ /* 0x000fe2000d12187c */
[----:B------:R-:W-:Y:S01]  /*f4d0*/  ISETP.GE.U32.AND P2, PT, R67, 0x7ffffebb, PT ;  /* 0x7ffffebb4300780c */ /* 0x000fe20003f46070 */
[----:B------:R-:W-:Y:S01]  /*f4e0*/  VIADD R68, R136, 0xffffff77 ;  /* 0xffffff7788447836 */ /* 0x000fe20000000000 */
[----:B------:R-:W1:Y:S01]  /*f4f0*/  LDC R73, c[0x0][0x230] ;  /* 0x00008c00ff497b82 */ /* 0x000e620000000800 */
[----:B---3--:R-:W-:Y:S01]  /*f500*/  IMAD.WIDE R2, R184, 0x4, R190 ;  /* 0x00000004b8027825 */ /* 0x008fe200078e02be */
[----:B------:R-:W-:Y:S04]  /*f510*/  STL.64 [R1+0x4c8], R192 ;  /* 0x0004c8c001007387 */ /* 0x000fe80000100a00 */
[----:B------:R3:W-:Y:S01]  /*f520*/  LDGSTS.E [R245+0x14008], desc[UR60][R2.64], !P0 ;  /* 0x1400800002f57fae */ /* 0x0007e2000c12187c */
[----:B------:R-:W-:Y:S01]  /*f530*/  ISETP.GE.U32.AND P0, PT, R66, 0x7ffffeba, PT ;  /* 0x7ffffeba4200780c */ /* 0x000fe20003f06070 */
[----:B------:R-:W-:-:S02]  /*f540*/  IMAD.WIDE R190, R184, 0x4, R128 ;  /* 0x00000004b8be7825 */ /* 0x000fc400078e0280 */
[----:B------:R3:W-:Y:S04]  /*f550*/  STL.64 [R1+0x4d0], R2 ;  /* 0x0004d00201007387 */ /* 0x0007e80000100a00 */
[----:B------:R2:W-:Y:S04]  /*f560*/  STL.64 [R1+0x4d8], R188 ;  /* 0x0004d8bc01007387 */ /* 0x0005e80000100a00 */
[----:B------:R2:W-:Y:S01]  /*f570*/  LDGSTS.E [R245+0x1400c], desc[UR60][R188.64], !P6 ;  /* 0x1400c000bcf57fae */ /* 0x0005e2000f12187c */
[----:B---3--:R-:W-:-:S03]  /*f580*/  IMAD.WIDE R2, R184, 0x4, R126 ;  /* 0x00000004b8027825 */ /* 0x008fc600078e027e */
[----:B------:R3:W-:Y:S04]  /*f590*/  STL.64 [R1+0x5c0], R190 ;  /* 0x0005c0be01007387 */ /* 0x0007e80000100a00 */
[----:B------:R-:W-:Y:S01]  /*f5a0*/  LDGSTS.E [R245+0x18000], desc[UR60][R190.64], !P5 ;  /* 0x18000000bef57fae */ /* 0x000fe2000e92187c */
[----:B--2---:R-:W-:-:S03]  /*f5b0*/  IMAD.WIDE R188, R184, 0x4, R124 ;  /* 0x00000004b8bc7825 */ /* 0x004fc600078e027c */
[----:B------:R2:W-:Y:S04]  /*f5c0*/  STL.64 [R1+0x5c8], R2 ;  /* 0x0005c80201007387 */ /* 0x0005e80000100a00 */
[----:B------:R2:W-:Y:S04]  /*f5d0*/  LDGSTS.E [R245+0x18004], desc[UR60][R2.64], !P2 ;  /* 0x1800400002f57fae */ /* 0x0005e8000d12187c */
[----:B---3--:R-:W3:Y:S04]  /*f5e0*/  LDL.LU.64 R190, [R1+0x28] ;  /* 0x0000280001be7983 */ /* 0x008ee80000300a00 */
[----:B------:R4:W-:Y:S01]  /*f5f0*/  STL.64 [R1+0x5d0], R188 ;  /* 0x0005d0bc01007387 */ /* 0x0009e20000100a00 */
[----:B--2---:R-:W-:-:S03]  /*f600*/  IMAD.WIDE R2, R184, 0x4, R122 ;  /* 0x00000004b8027825 */ /* 0x004fc600078e027a */
[----:B------:R-:W-:Y:S04]  /*f610*/  LDGSTS.E [R245+0x18008], desc[UR60][R188.64], !P0 ;  /* 0x18008000bcf57fae */ /* 0x000fe8000c12187c */
[----:B------:R2:W-:Y:S04]  /*f620*/  STL.64 [R1+0x5d8], R2 ;  /* 0x0005d80201007387 */ /* 0x0005e80000100a00 */
[----:B----4-:R-:W4:Y:S04]  /*f630*/  LDL.LU.64 R188, [R1+0x20] ;  /* 0x0000200001bc7983 */ /* 0x010f280000300a00 */
[----:B------:R-:W4:Y:S04]  /*f640*/  LDL.LU.64 R192, [R1+0x18] ;  /* 0x0000180001c07983 */ /* 0x000f280000300a00 */
[----:B------:R-:W4:Y:S01]  /*f650*/  LDL.LU.64 R194, [R1+0x10] ;  /* 0x0000100001c27983 */ /* 0x000f220000300a00 */
[----:B------:R-:W-:-:S02]  /*f660*/  ISETP.GE.U32.AND P3, PT, R68, 0x7ffffef8, PT ;  /* 0x7ffffef84400780c */ /* 0x000fc40003f66070 */
[----:B------:R-:W1:Y:S01]  /*f670*/  LDC R68, c[0x0][0x230] ;  /* 0x00008c00ff447b82 */ /* 0x000e620000000800 */
[----:B------:R-:W-:-:S04]  /*f680*/  IADD3 R67, R69, -0xe5, RZ ;  /* 0xffffff1b45437810 */ /* 0x000fc80007ffe0ff */
[----:B------:R-:W-:Y:S01]  /*f690*/  ISETP.GE.U32.AND P5, PT, R67, 0x7ffffe9c, PT ;  /* 0x7ffffe9c4300780c */ /* 0x000fe20003fa6070 */
[----:B-1----:R-:W-:Y:S02]  /*f6a0*/  VIADD R66, R68, 0xffffff38 ;  /* 0xffffff3844427836 */ /* 0x002fe40000000000 */
[----:B------:R-:W1:Y:S03]  /*f6b0*/  LDC R69, c[0x0][0x230] ;  /* 0x00008c00ff457b82 */ /* 0x000e660000000800 */
[----:B------:R-:W-:Y:S01]  /*f6c0*/  ISETP.GE.U32.AND P6, PT, R66, 0x7ffffeb9, PT ;  /* 0x7ffffeb94200780c */ /* 0x000fe20003fc6070 */
[----:B------:R-:W-:-:S04]  /*f6d0*/  VIADD R66, R70, 0xffffff1a ;  /* 0xffffff1a46427836 */ /* 0x000fc80000000000 */
[----:B------:R-:W1:Y:S01]  /*f6e0*/  LDC R70, c[0x0][0x230] ;  /* 0x00008c00ff467b82 */ /* 0x000e620000000800 */
[----:B------:R-:W-:Y:S01]  /*f6f0*/  ISETP.GE.U32.AND P2, PT, R66, 0x7ffffe9b, PT ;  /* 0x7ffffe9b4200780c */ /* 0x000fe20003f46070 */
[----:B------:R-:W-:Y:S02]  /*f700*/  VIADD R66, R71, 0xffffff19 ;  /* 0xffffff1947427836 */ /* 0x000fe40000000000 */
[----:B------:R-:W-:-:S04]  /*f710*/  IMAD.WIDE R242, R184, 0x4, R64 ;  /* 0x00000004b8f27825 */ /* 0x000fc800078e0240 */
[----:B------:R-:W4:Y:S01]  /*f720*/  LDC R65, c[0x0][0x230] ;  /* 0x00008c00ff417b82 */ /* 0x000f220000000800 */
[----:B------:R2:W-:Y:S01]  /*f730*/  LDGSTS.E [R245+0x1800c], desc[UR60][R2.64], !P6 ;  /* 0x1800c00002f57fae */ /* 0x0005e2000f12187c */
[----:B------:R-:W-:Y:S01]  /*f740*/  ISETP.GE.U32.AND P6, PT, R66, 0x7ffffe9a, PT ;  /* 0x7ffffe9a4200780c */ /* 0x000fe20003fc6070 */
[----:B------:R-:W-:Y:S02]  /*f750*/  VIADD R64, R73, 0xffffff18 ;  /* 0xffffff1849407836 */ /* 0x000fe40000000000 */
[----:B------:R2:W-:Y:S03]  /*f760*/  LDGSTS.E [R245+0x1c000], desc[UR60][R242.64], !P5 ;  /* 0x1c000000f2f57fae */ /* 0x0005e6000e92187c */
[----:B------:R-:W1:Y:S01]  /*f770*/  LDC R66, c[0x0][0x230] ;  /* 0x00008c00ff427b82 */ /* 0x000e620000000800 */
[----:B--2---:R-:W-:-:S07]  /*f780*/  IMAD.WIDE R2, R184, 0x4, R62 ;  /* 0x00000004b8027825 */ /* 0x004fce00078e023e */
[----:B------:R-:W2:Y:S01]  /*f790*/  LDC R63, c[0x0][0x230] ;  /* 0x00008c00ff3f7b82 */ /* 0x000ea20000000800 */
[----:B------:R-:W-:Y:S01]  /*f7a0*/  ISETP.GE.U32.AND P5, PT, R64, 0x7ffffe99, PT ;  /* 0x7ffffe994000780c */ /* 0x000fe20003fa6070 */
[----:B------:R-:W-:Y:S01]  /*f7b0*/  VIADD R67, R72, 0xffffff75 ;  /* 0xffffff7548437836 */ /* 0x000fe20000000000 */
[----:B------:R1:W-:Y:S01]  /*f7c0*/  STL.64 [R1+0x720], R242 ;  /* 0x000720f201007387 */ /* 0x0003e20000100a00 */
[----:B------:R-:W-:-:S03]  /*f7d0*/  VIADD R62, R130, 0xffffff74 ;  /* 0xffffff74823e7836 */ /* 0x000fc60000000000 */
[----:B------:R-:W-:Y:S01]  /*f7e0*/  ISETP.GE.U32.AND P0, PT, R67, 0x7ffffef6, PT ;  /* 0x7ffffef64300780c */ /* 0x000fe20003f06070 */
[----:B------:R1:W-:Y:S01]  /*f7f0*/  STL.64 [R1+0x728], R2 ;  /* 0x0007280201007387 */ /* 0x0003e20000100a00 */
[----:B------:R-:W-:Y:S01]  /*f800*/  IMAD.WIDE R186, R184, 0x4, R186 ;  /* 0x00000004b8ba7825 */ /* 0x000fe200078e02ba */
[----:B------:R-:W4:Y:S02]  /*f810*/  LDC R68, c[0x0][0x230] ;  /* 0x00008c00ff447b82 */ /* 0x000f240000000800 */
[----:B------:R1:W-:Y:S01]  /*f820*/  LDGSTS.E [R245+0x1c004], desc[UR60][R2.64], !P2 ;  /* 0x1c00400002f57fae */ /* 0x0003e2000d12187c */
[----:B------:R-:W-:Y:S01]  /*f830*/  ISETP.GE.U32.AND P2, PT, R62, 0x7ffffef5, PT ;  /* 0x7ffffef53e00780c */ /* 0x000fe20003f46070 */
[----:B-1----:R-:W-:-:S04]  /*f840*/  IMAD.WIDE R242, R184, 0x4, R60 ;  /* 0x00000004b8f27825 */ /* 0x002fc800078e023c */
[----:B------:R-:W1:Y:S01]  /*f850*/  LDC R67, c[0x0][0x230] ;  /* 0x00008c00ff437b82 */ /* 0x000e620000000800 */
[----:B------:R-:W-:Y:S01]  /*f860*/  LDGSTS.E [R245+0x1c008], desc[UR60][R242.64], !P6 ;  /* 0x1c008000f2f57fae */ /* 0x000fe2000f12187c */
[----:B------:R-:W-:-:S06]  /*f870*/  IMAD.WIDE R2, R184, 0x4, R58 ;  /* 0x00000004b8027825 */ /* 0x000fcc00078e023a */
[----:B------:R-:W1:Y:S01]  /*f880*/  LDC R62, c[0x0][0x230] ;  /* 0x00008c00ff3e7b82 */ /* 0x000e620000000800 */
[----:B------:R-:W-:Y:S01]  /*f890*/  VIADD R58, R70, 0xffffff57 ;  /* 0xffffff57463a7836 */ /* 0x000fe20000000000 */
[----:B------:R-:W-:Y:S01]  /*f8a0*/  LDGSTS.E [R245+0x1c00c], desc[UR60][R2.64], !P5 ;  /* 0x1c00c00002f57fae */ /* 0x000fe2000e92187c */
[----:B------:R-:W-:Y:S02]  /*f8b0*/  VIADD R59, R66, 0xffffff56 ;  /* 0xffffff56423b7836 */ /* 0x000fe40000000000 */
[C---:B------:R-:W-:Y:S01]  /*f8c0*/  IMAD.WIDE R182, R184.reuse, 0x4, R182 ;  /* 0x00000004b8b67825 */ /* 0x040fe200078e02b6 */
[----:B------:R2:W-:Y:S02]  /*f8d0*/  STL.64 [R1+0x730], R242 ;  /* 0x000730f201007387 */ /* 0x0005e40000100a00 */
[----:B------:R-:W1:Y:S01]  /*f8e0*/  LDC R64, c[0x0][0x230] ;  /* 0x00008c00ff407b82 */ /* 0x000e620000000800 */
[----:B------:R-:W-:-:S04]  /*f8f0*/  IMAD.WIDE R180, R184, 0x4, R180 ;  /* 0x00000004b8b47825 */ /* 0x000fc800078e02b4 */
[----:B------:R-:W-:-:S03]  /*f900*/  IMAD.WIDE R178, R184, 0x4, R178 ;  /* 0x00000004b8b27825 */ /* 0x000fc600078e02b2 */
[----:B------:R-:W1:Y:S01]  /*f910*/  LDC R66, c[0x0][0x230] ;  /* 0x00008c00ff427b82 */ /* 0x000e620000000800 */
[----:B--2---:R-:W2:Y:S04]  /*f920*/  LDL.LU.64 R242, [R1+0xba0] ;  /* 0x000ba00001f27983 */ /* 0x004ea80000300a00 */
[----:B------:R1:W-:Y:S04]  /*f930*/  STL.64 [R1+0x738], R2 ;  /* 0x0007380201007387 */ /* 0x0003e80000100a00 */
[----:B-1----:R-:W5:Y:S04]  /*f940*/  LDL.LU.64 R2, [R1+0xb98] ;  /* 0x000b980001027983 */ /* 0x002f680000300a00 */
[----:B------:R-:W-:Y:S04]  /*f950*/  STL.64 [R1+0x4a0], R186 ;  /* 0x0004a0ba01007387 */ /* 0x000fe80000100a00 */
[----:B------:R-:W-:Y:S04]  /*f960*/  STL.64 [R1+0x4a8], R182 ;  /* 0x0004a8b601007387 */ /* 0x000fe80000100a00 */
[----:B------:R1:W-:Y:S04]  /*f970*/  STL.64 [R1+0x4b0], R180 ;  /* 0x0004b0b401007387 */ /* 0x0003e80000100a00 */
[----:B------:R1:W-:Y:S01]  /*f980*/  STL.64 [R1+0x4b8], R178 ;  /* 0x0004b8b201007387 */ /* 0x0003e20000100a00 */
[----:B---3--:R-:W-:-:S05]  /*f990*/  IMAD.WIDE R190, R184, 0x4, R190 ;  /* 0x00000004b8be7825 */ /* 0x008fca00078e02be */
[----:B------:R-:W-:Y:S01]  /*f9a0*/  LDGSTS.E [R246+0x10000], desc[UR60][R190.64], !P3 ;  /* 0x10000000bef67fae */ /* 0x000fe2000d92187c */
[----:B------:R-:W-:Y:S01]  /*f9b0*/  ISETP.GE.U32.AND P3, PT, R58, 0x7ffffed8, PT ;  /* 0x7ffffed83a00780c */ /* 0x000fe20003f66070 */
[----:B------:R-:W-:Y:S02]  /*f9c0*/  VIADD R58, R63, 0xffffff55 ;  /* 0xffffff553f3a7836 */ /* 0x000fe40000000000 */
[C---:B----4-:R-:W-:Y:S01]  /*f9d0*/  IMAD.WIDE R188, R184.reuse, 0x4, R188 ;  /* 0x00000004b8bc7825 */ /* 0x050fe200078e02bc */
[----:B------:R-:W3:Y:S03]  /*f9e0*/  LDC R63, c[0x0][0x230] ;  /* 0x00008c00ff3f7b82 */ /* 0x000ee60000000800 */
[----:B------:R-:W-:Y:S01]  /*f9f0*/  IMAD.WIDE R192, R184, 0x4, R192 ;  /* 0x00000004b8c07825 */ /* 0x000fe200078e02c0 */
[----:B------:R-:W-:Y:S01]  /*fa00*/  LDGSTS.E [R246+0x10004], desc[UR60][R188.64], !P4 ;  /* 0x10004000bcf67fae */ /* 0x000fe2000e12187c */
[----:B------:R-:W-:-:S02]  /*fa10*/  ISETP.GE.U32.AND P4, PT, R59, 0x7ffffed7, PT ;  /* 0x7ffffed73b00780c */ /* 0x000fc40003f86070 */
[----:B------:R-:W-:Y:S01]  /*fa20*/  IMAD.WIDE R194, R184, 0x4, R194 ;  /* 0x00000004b8c27825 */ /* 0x000fe200078e02c2 */
[----:B------:R-:W-:Y:S03]  /*fa30*/  LDGSTS.E [R246+0x10008], desc[UR60][R192.64], !P0 ;  /* 0x10008000c0f67fae */ /* 0x000fe6000c12187c */
[----:B------:R-:W-:Y:S01]  /*fa40*/  VIADD R59, R65, 0xffffff54 ;  /* 0xffffff54413b7836 */ /* 0x000fe20000000000 */
[----:B------:R-:W-:Y:S01]  /*fa50*/  ISETP.GE.U32.AND P0, PT, R58, 0x7ffffed6, PT ;  /* 0x7ffffed63a00780c */ /* 0x000fe20003f06070 */
[----:B------:R-:W-:Y:S01]  /*fa60*/  LDGSTS.E [R246+0x1000c], desc[UR60][R194.64], !P2 ;  /* 0x1000c000c2f67fae */ /* 0x000fe2000d12187c */
[----:B------:R-:W-:Y:S01]  /*fa70*/  VIADD R60, R68, 0xffffff73 ;  /* 0xffffff73443c7836 */ /* 0x000fe20000000000 */
[----:B------:R-:W4:Y:S01]  /*fa80*/  LDC R65, c[0x0][0x230] ;  /* 0x00008c00ff417b82 */ /* 0x000f220000000800 */
[----:B------:R-:W-:Y:S01]  /*fa90*/  ISETP.GE.U32.AND P2, PT, R59, 0x7ffffed5, PT ;  /* 0x7ffffed53b00780c */ /* 0x000fe20003f46070 */
[----:B------:R-:W-:Y:S04]  /*faa0*/  LDGSTS.E [R246+0x14000], desc[UR60][R186.64], !P3 ;  /* 0x14000000baf67fae */ /* 0x000fe8000d92187c */
[----:B------:R-:W-:Y:S04]  /*fab0*/  LDGSTS.E [R246+0x14004], desc[UR60][R182.64], !P4 ;  /* 0x14004000b6f67fae */ /* 0x000fe8000e12187c */
[----:B------:R1:W-:Y:S04]  /*fac0*/  LDGSTS.E [R246+0x14008], desc[UR60][R180.64], !P0 ;  /* 0x14008000b4f67fae */ /* 0x0003e8000c12187c */
[----:B------:R1:W-:Y:S02]  /*fad0*/  LDGSTS.E [R246+0x1400c], desc[UR60][R178.64], !P2 ;  /* 0x1400c000b2f67fae */ /* 0x0003e4000d12187c */
[----:B-1----:R-:W-:-:S04]  /*fae0*/  IMAD.WIDE R180, R184, 0x4, R120 ;  /* 0x00000004b8b47825 */ /* 0x002fc800078e0278 */
[----:B------:R-:W-:Y:S01]  /*faf0*/  IMAD.WIDE R178, R184, 0x4, R118 ;  /* 0x00000004b8b27825 */ /* 0x000fe200078e0276 */
[----:B------:R1:W-:Y:S04]  /*fb00*/  STL.64 [R1+0x5a0], R180 ;  /* 0x0005a0b401007387 */ /* 0x0003e80000100a00 */
[----:B------:R4:W-:Y:S04]  /*fb10*/  STL.64 [R1+0x5a8], R178 ;  /* 0x0005a8b201007387 */ /* 0x0009e80000100a00 */
[----:B------:R-:W2:Y:S04]  /*fb20*/  LDL.LU.64 R186, [R1+0x8] ;  /* 0x0000080001ba7983 */ /* 0x000ea80000300a00 */
[----:B------:R-:W2:Y:S01]  /*fb30*/  LDL.LU.64 R244, [R1] ;  /* 0x0000000001f47983 */ /* 0x000ea20000300a00 */
[----:B------:R-:W-:Y:S01]  /*fb40*/  VIADD R61, R69, 0xffffff72 ;  /* 0xffffff72453d7836 */ /* 0x000fe20000000000 */
[----:B------:R-:W-:-:S02]  /*fb50*/  ISETP.GE.U32.AND P6, PT, R60, 0x7ffffef4, PT ;  /* 0x7ffffef43c00780c */ /* 0x000fc40003fc6070 */
[----:B------:R-:W3:Y:S02]  /*fb60*/  LDC R60, c[0x0][0x230] ;  /* 0x00008c00ff3c7b82 */ /* 0x000ee40000000800 */
[----:B------:R-:W-:-:S06]  /*fb70*/  ISETP.GE.U32.AND P5, PT, R61, 0x7ffffef3, PT ;  /* 0x7ffffef33d00780c */ /* 0x000fcc0003fa6070 */
[----:B------:R-:W1:Y:S01]  /*fb80*/  LDC R61, c[0x0][0x230] ;  /* 0x00008c00ff3d7b82 */ /* 0x000e620000000800 */
[----:B------:R-:W-:-:S05]  /*fb90*/  VIADD R58, R67, 0xffffff37 ;  /* 0xffffff37433a7836 */ /* 0x000fca0000000000 */
[----:B------:R-:W-:Y:S02]  /*fba0*/  ISETP.GE.U32.AND P3, PT, R58, 0x7ffffeb8, PT ;  /* 0x7ffffeb83a00780c */ /* 0x000fe40003f66070 */
[----:B---3--:R-:W-:Y:S02]  /*fbb0*/  IADD3 R58, R60, -0xca, RZ ;  /* 0xffffff363c3a7810 */ /* 0x008fe40007ffe0ff */
[----:B------:R-:W3:Y:S09]  /*fbc0*/  LDC R60, c[0x0][0x230] ;  /* 0x00008c00ff3c7b82 */ /* 0x000ef20000000800 */
[----:B------:R4:W-:Y:S01]  /*fbd0*/  LDGSTS.E [R246+0x18000], desc[UR60][R180.64], !P3 ;  /* 0x18000000b4f67fae */ /* 0x0009e2000d92187c */
[----:B------:R-:W-:Y:S01]  /*fbe0*/  ISETP.GE.U32.AND P4, PT, R58, 0x7ffffeb7, PT ;  /* 0x7ffffeb73a00780c */ /* 0x000fe20003f86070 */
[----:B------:R-:W-:-:S02]  /*fbf0*/  VIADD R58, R62, 0xffffff34 ;  /* 0xffffff343e3a7836 */ /* 0x000fc40000000000 */
[----:B-1----:R-:W-:Y:S01]  /*fc00*/  VIADD R59, R61, 0xffffff35 ;  /* 0xffffff353d3b7836 */ /* 0x002fe20000000000 */
[----:B------:R-:W1:Y:S02]  /*fc10*/  LDC R62, c[0x0][0x230] ;  /* 0x00008c00ff3e7b82 */ /* 0x000e640000000800 */
[----:B------:R-:W-:Y:S02]  /*fc20*/  ISETP.GE.U32.AND P2, PT, R58, 0x7ffffeb5, PT ;  /* 0x7ffffeb53a00780c */ /* 0x000fe40003f46070 */
[----:B------:R-:W-:Y:S01]  /*fc30*/  ISETP.GE.U32.AND P0, PT, R59, 0x7ffffeb6, PT ;  /* 0x7ffffeb63b00780c */ /* 0x000fe20003f06070 */
[----:B------:R-:W-:Y:S02]  /*fc40*/  VIADD R59, R64, 0xffffff71 ;  /* 0xffffff71403b7836 */ /* 0x000fe40000000000 */
[----:B------:R-:W-:Y:S02]  /*fc50*/  VIADD R58, R63, 0xffffff17 ;  /* 0xffffff173f3a7836 */ /* 0x000fe40000000000 */
[----:B------:R4:W-:Y:S01]  /*fc60*/  LDGSTS.E [R246+0x18004], desc[UR60][R178.64], !P4 ;  /* 0x18004000b2f67fae */ /* 0x0009e2000e12187c */
[----:B------:R-:W3:Y:S01]  /*fc70*/  LDC R61, c[0x0][0x230] ;  /* 0x00008c00ff3d7b82 */ /* 0x000ee20000000800 */
[----:B------:R-:W-:Y:S01]  /*fc80*/  ISETP.GE.U32.AND P3, PT, R59, 0x7ffffef2, PT ;  /* 0x7ffffef23b00780c */ /* 0x000fe20003f66070 */
[----:B----4-:R-:W-:Y:S01]  /*fc90*/  IMAD.WIDE R180, R184, 0x4, R116 ;  /* 0x00000004b8b47825 */ /* 0x010fe200078e0274 */
[----:B------:R-:W-:-:S03]  /*fca0*/  ISETP.GE.U32.AND P4, PT, R58, 0x7ffffe98, PT ;  /* 0x7ffffe983a00780c */ /* 0x000fc60003f86070 */
[----:B------:R-:W-:Y:S02]  /*fcb0*/  VIADD R59, R65, 0xffffff16 ;  /* 0xffffff16413b7836 */ /* 0x000fe40000000000 */
[----:B------:R-:W-:Y:S01]  /*fcc0*/  VIADD R58, R66, 0xffffff15 ;  /* 0xffffff15423a7836 */ /* 0x000fe20000000000 */
[----:B------:R4:W-:Y:S01]  /*fcd0*/  LDGSTS.E [R246+0x18008], desc[UR60][R180.64], !P0 ;  /* 0x18008000b4f67fae */ /* 0x0009e2000c12187c */
[----:B------:R-:W1:Y:S01]  /*fce0*/  LDC R64, c[0x0][0x230] ;  /* 0x00008c00ff407b82 */ /* 0x000e620000000800 */
[----:B------:R-:W-:Y:S01]  /*fcf0*/  IMAD.WIDE R178, R184, 0x4, R114 ;  /* 0x00000004b8b27825 */ /* 0x000fe200078e0272 */
[----:B------:R-:W-:-:S04]  /*fd00*/  ISETP.GE.U32.AND P0, PT, R59, 0x7ffffe97, PT ;  /* 0x7ffffe973b00780c */ /* 0x000fc80003f06070 */
[----:B------:R4:W-:Y:S01]  /*fd10*/  LDGSTS.E [R246+0x1800c], desc[UR60][R178.64], !P2 ;  /* 0x1800c000b2f67fae */ /* 0x0009e2000d12187c */
[----:B------:R-:W-:Y:S01]  /*fd20*/  ISETP.GE.U32.AND P2, PT, R58, 0x7ffffe96, PT ;  /* 0x7ffffe963a00780c */ /* 0x000fe20003f46070 */
[----:B------:R-:W1:Y:S01]  /*fd30*/  LDC R63, c[0x0][0x230] ;  /* 0x00008c00ff3f7b82 */ /* 0x000e620000000800 */
[C---:B------:R-:W-:Y:S01]  /*fd40*/  IMAD.WIDE R182, R184.reuse, 0x4, R56 ;  /* 0x00000004b8b67825 */ /* 0x040fe200078e0238 */
[----:B------:R4:W-:Y:S04]  /*fd50*/  STL.64 [R1+0x5b0], R180 ;  /* 0x0005b0b401007387 */ /* 0x0009e80000100a00 */
[----:B------:R4:W-:Y:S02]  /*fd60*/  STL.64 [R1+0x5b8], R178 ;  /* 0x0005b8b201007387 */ /* 0x0009e40000100a00 */
[----:B------:R-:W1:Y:S01]  /*fd70*/  LDC R58, c[0x0][0x230] ;  /* 0x00008c00ff3a7b82 */ /* 0x000e620000000800 */
[----:B---3--:R-:W-:Y:S01]  /*fd80*/  VIADD R56, R61, 0xffffff14 ;  /* 0xffffff143d387836 */ /* 0x008fe20000000000 */
[----:B------:R-:W-:Y:S01]  /*fd90*/  LDGSTS.E [R246+0x1c000], desc[UR60][R182.64], !P4 ;  /* 0x1c000000b6f67fae */ /* 0x000fe2000e12187c */
[----:B----4-:R-:W-:-:S05]  /*fda0*/  IMAD.WIDE R180, R184, 0x4, R54 ;  /* 0x00000004b8b47825 */ /* 0x010fca00078e0236 */
[----:B------:R-:W3:Y:S01]  /*fdb0*/  LDC R59, c[0x0][0x230] ;  /* 0x00008c00ff3b7b82 */ /* 0x000ee20000000800 */
[----:B------:R-:W-:Y:S01]  /*fdc0*/  IMAD.WIDE R178, R184, 0x4, R52 ;  /* 0x00000004b8b27825 */ /* 0x000fe200078e0234 */
[----:B------:R-:W-:Y:S03]  /*fdd0*/  LDGSTS.E [R246+0x1c004], desc[UR60][R180.64], !P0 ;  /* 0x1c004000b4f67fae */ /* 0x000fe6000c12187c */
[----:B-1----:R-:W-:Y:S01]  /*fde0*/  VIADD R52, R62, 0xffffff6f ;  /* 0xffffff6f3e347836 */ /* 0x002fe20000000000 */
[----:B------:R1:W-:Y:S01]  /*fdf0*/  LDGSTS.E [R246+0x1c008], desc[UR60][R178.64], !P2 ;  /* 0x1c008000b2f67fae */ /* 0x0003e2000d12187c */
[----:B------:R-:W-:Y:S01]  /*fe00*/  ISETP.GE.U32.AND P4, PT, R56, 0x7ffffe95, PT ;  /* 0x7ffffe953800780c */ /* 0x000fe20003f86070 */
[----:B------:R-:W4:Y:S02]  /*fe10*/  LDC R53, c[0x0][0x230] ;  /* 0x00008c00ff357b82 */ /* 0x000f240000000800 */
[----:B------:R-:W-:-:S06]  /*fe20*/  ISETP.GE.U32.AND P2, PT, R52, 0x7ffffef0, PT ;  /* 0x7ffffef03400780c */ /* 0x000fcc0003f46070 */
[----:B------:R-:W4:Y:S01]  /*fe30*/  LDC R52, c[0x0][0x230] ;  /* 0x00008c00ff347b82 */ /* 0x000f220000000800 */
[----:B------:R-:W-:Y:S01]  /*fe40*/  STL.64 [R1+0x6d0], R182 ;  /* 0x0006d0b601007387 */ /* 0x000fe20000100a00 */
[----:B------:R-:W-:-:S03]  /*fe50*/  VIADD R57, R60, 0xffffff70 ;  /* 0xffffff703c397836 */ /* 0x000fc60000000000 */
[----:B------:R-:W-:Y:S03]  /*fe60*/  STL.64 [R1+0x6d8], R180 ;  /* 0x0006d8b401007387 */ /* 0x000fe60000100a00 */
[----:B------:R-:W4:Y:S01]  /*fe70*/  LDC R54, c[0x0][0x230] ;  /* 0x00008c00ff367b82 */ /* 0x000f220000000800 */
[----:B------:R1:W-:Y:S01]  /*fe80*/  STL.64 [R1+0x710], R178 ;  /* 0x000710b201007387 */ /* 0x0003e20000100a00 */
[----:B------:R-:W-:Y:S01]  /*fe90*/  ISETP.GE.U32.AND P0, PT, R57, 0x7ffffef1, PT ;  /* 0x7ffffef13900780c */ /* 0x000fe20003f06070 */
[----:B------:R-:W-:-:S05]  /*fea0*/  IMAD.WIDE R238, R184, 0x4, R238 ;  /* 0x00000004b8ee7825 */ /* 0x000fca00078e02ee */
[----:B------:R-:W4:Y:S01]  /*feb0*/  LDC R56, c[0x0][0x230] ;  /* 0x00008c00ff387b82 */ /* 0x000f220000000800 */
[----:B-1----:R-:W-:-:S07]  /*fec0*/  IMAD.WIDE R178, R184, 0x4, R50 ;  /* 0x00000004b8b27825 */ /* 0x002fce00078e0232 */
[----:B------:R-:W1:Y:S01]  /*fed0*/  LDC R55, c[0x0][0x230] ;  /* 0x00008c00ff377b82 */ /* 0x000e620000000800 */
[----:B------:R-:W-:Y:S01]  /*fee0*/  VIADD R51, R64, 0xffffff6e ;  /* 0xffffff6e40337836 */ /* 0x000fe20000000000 */
[----:B------:R3:W-:Y:S01]  /*fef0*/  STL.64 [R1+0x718], R178 ;  /* 0x000718b201007387 */ /* 0x0007e20000100a00 */
[----:B------:R-:W-:-:S03]  /*ff00*/  VIADD R50, R63, 0xffffff53 ;  /* 0xffffff533f327836 */ /* 0x000fc60000000000 */
[----:B------:R3:W-:Y:S01]  /*ff10*/  LDGSTS.E [R246+0x1c00c], desc[UR60][R178.64], !P4 ;  /* 0x1c00c000b2f67fae */ /* 0x0007e2000e12187c */
[----:B------:R-:W-:Y:S01]  /*ff20*/  ISETP.GE.U32.AND P4, PT, R51, 0x7ffffeef, PT ;  /* 0x7ffffeef3300780c */ /* 0x000fe20003f86070 */
[----:B------:R-:W-:Y:S01]  /*ff30*/  VIADD R51, R58, 0xffffff52 ;  /* 0xffffff523a337836 */ /* 0x000fe20000000000 */
[----:B------:R-:W1:Y:S01]  /*ff40*/  LDC R57, c[0x0][0x230] ;  /* 0x00008c00ff397b82 */ /* 0x000e620000000800 */
[----:B------:R-:W-:-:S04]  /*ff50*/  IMAD.WIDE R236, R184, 0x4, R236 ;  /* 0x00000004b8ec7825 */ /* 0x000fc800078e02ec */
[----:B------:R-:W-:-:S03]  /*ff60*/  IMAD.WIDE R176, R184, 0x4, R176 ;  /* 0x00000004b8b07825 */ /* 0x000fc600078e02b0 */
[----:B------:R-:W1:Y:S01]  /*ff70*/  LDC R58, c[0x0][0x230] ;  /* 0x00008c00ff3a7b82 */ /* 0x000e620000000800 */
[C---:B------:R-:W-:Y:S01]  /*ff80*/  IMAD.WIDE R174, R184.reuse, 0x4, R174 ;  /* 0x00000004b8ae7825 */ /* 0x040fe200078e02ae */
[----:B------:R-:W-:Y:S03]  /*ff90*/  STL.64 [R1+0x480], R176 ;  /* 0x000480b001007387 */ /* 0x000fe60000100a00 */
[C---:B------:R-:W-:Y:S01]  /*ffa0*/  IMAD.WIDE R172, R184.reuse, 0x4, R172 ;  /* 0x00000004b8ac7825 */ /* 0x040fe200078e02ac */
[----:B------:R-:W-:Y:S03]  /*ffb0*/  STL.64 [R1+0x488], R174 ;  /* 0x000488ae01007387 */ /* 0x000fe60000100a00 */
[C---:B------:R-:W-:Y:S01]  /*ffc0*/  IMAD.WIDE R170, R184.reuse, 0x4, R170 ;  /* 0x00000004b8aa7825 */ /* 0x040fe200078e02aa */
[----:B------:R1:W-:Y:S04]  /*ffd0*/  STL.64 [R1+0x490], R172 ;  /* 0x000490ac01007387 */ /* 0x0003e80000100a00 */
[----:B------:R1:W-:Y:S01]  /*ffe0*/  STL.64 [R1+0x498], R170 ;  /* 0x000498aa01007387 */ /* 0x0003e20000100a00 */
[----:B------:R-:W-:-:S04]  /*fff0*/  IMAD.WIDE R234, R184, 0x4, R234 ;  /* 0x00000004b8ea7825 */ /* 0x000fc800078e02ea */
[----:B------:R-:W-:-:S04]  /*10000*/  IMAD.WIDE R232, R184, 0x4, R232 ;  /* 0x00000004b8e87825 */ /* 0x000fc800078e02e8 */
[----:B------:R-:W-:-:S04]  /*10010*/  IMAD.WIDE R230, R184, 0x4, R230 ;  /* 0x00000004b8e67825 */ /* 0x000fc800078e02e6 */
[----:B------:R-:W-:-:S04]  /*10020*/  IMAD.WIDE R228, R184, 0x4, R228 ;  /* 0x00000004b8e47825 */ /* 0x000fc800078e02e4 */
[----:B------:R-:W-:-:S04]  /*10030*/  IMAD.WIDE R164, R184, 0x4, R164 ;  /* 0x00000004b8a47825 */ /* 0x000fc800078e02a4 */
[----:B------:R-:W-:-:S04]  /*10040*/  IMAD.WIDE R162, R184, 0x4, R162 ;  /* 0x00000004b8a27825 */ /* 0x000fc800078e02a2 */
[----:B--2---:R-:W-:-:S04]  /*10050*/  IMAD.WIDE R180, R184, 0x4, R186 ;  /* 0x00000004b8b47825 */ /* 0x004fc800078e02ba */
[----:B---3--:R-:W-:Y:S01]  /*10060*/  IMAD.WIDE R178, R184, 0x4, R244 ;  /* 0x00000004b8b27825 */ /* 0x008fe200078e02f4 */
[----:B------:R-:W-:Y:S01]  /*10070*/  LDGSTS.E [R247+0x10000], desc[UR60][R180.64], !P6 ;  /* 0x10000000b4f77fae */ /* 0x000fe2000f12187c */
[----:B------:R-:W-:Y:S02]  /*10080*/  ISETP.GE.U32.AND P6, PT, R50, 0x7ffffed4, PT ;  /* 0x7ffffed43200780c */ /* 0x000fe40003fc6070 */
[----:B------:R-:W-:Y:S01]  /*10090*/  IADD3 R50, R59, -0xaf, RZ ;  /* 0xffffff513b327810 */ /* 0x000fe20007ffe0ff */
[----:B------:R-:W-:Y:S01]  /*100a0*/  LDGSTS.E [R247+0x10004], desc[UR60][R178.64], !P5 ;  /* 0x10004000b2f77fae */ /* 0x000fe2000e92187c */
[----:B------:R-:W2:Y:S01]  /*100b0*/  LDC R59, c[0x0][0x230] ;  /* 0x00008c00ff3b7b82 */ /* 0x000ea20000000800 */
[----:B------:R-:W-:Y:S02]  /*100c0*/  ISETP.GE.U32.AND P5, PT, R51, 0x7ffffed3, PT ;  /* 0x7ffffed33300780c */ /* 0x000fe40003fa6070 */
[----:B------:R-:W-:Y:S01]  /*100d0*/  LDGSTS.E [R247+0x10008], desc[UR60][R238.64], !P3 ;  /* 0x10008000eef77fae */ /* 0x000fe2000d92187c */
[----:B------:R-:W-:Y:S01]  /*100e0*/  ISETP.GE.U32.AND P3, PT, R50, 0x7ffffed2, PT ;  /* 0x7ffffed23200780c */ /* 0x000fe20003f66070 */
[----:B----4-:R-:W-:-:S02]  /*100f0*/  VIADD R50, R52, 0xffffff50 ;  /* 0xffffff5034327836 */ /* 0x010fc40000000000 */
[----:B------:R-:W-:Y:S01]  /*10100*/  LDGSTS.E [R247+0x1000c], desc[UR60][R236.64], !P0 ;  /* 0x1000c000ecf77fae */ /* 0x000fe2000c12187c */
[----:B------:R-:W-:Y:S01]  /*10110*/  VIADD R51, R53, 0xffffff33 ;  /* 0xffffff3335337836 */ /* 0x000fe20000000000 */
[----:B------:R-:W3:Y:S01]  /*10120*/  LDC R52, c[0x0][0x230] ;  /* 0x00008c00ff347b82 */ /* 0x000ee20000000800 */
[----:B------:R-:W-:Y:S01]  /*10130*/  ISETP.GE.U32.AND P0, PT, R50, 0x7ffffed1, PT ;  /* 0x7ffffed13200780c */ /* 0x000fe20003f06070 */
[----:B------:R-:W-:Y:S01]  /*10140*/  VIADD R50, R54, 0xffffff32 ;  /* 0xffffff3236327836 */ /* 0x000fe20000000000 */
[----:B------:R-:W-:Y:S01]  /*10150*/  LDGSTS.E [R247+0x14000], desc[UR60][R176.64], !P6 ;  /* 0x14000000b0f77fae */ /* 0x000fe2000f12187c */
[----:B------:R-:W-:-:S03]  /*10160*/  ISETP.GE.U32.AND P6, PT, R51, 0x7ffffeb4, PT ;  /* 0x7ffffeb43300780c */ /* 0x000fc60003fc6070 */
[----:B------:R-:W-:Y:S01]  /*10170*/  LDGSTS.E [R247+0x14004], desc[UR60][R174.64], !P5 ;  /* 0x14004000aef77fae */ /* 0x000fe2000e92187c */
[----:B------:R-:W4:Y:S01]  /*10180*/  LDC R54, c[0x0][0x230] ;  /* 0x00008c00ff367b82 */ /* 0x000f220000000800 */
[----:B------:R-:W-:Y:S01]  /*10190*/  ISETP.GE.U32.AND P5, PT, R50, 0x7ffffeb3, PT ;  /* 0x7ffffeb33200780c */ /* 0x000fe20003fa6070 */
[----:B------:R-:W-:Y:S01]  /*101a0*/  VIADD R51, R56, 0xffffff6d ;  /* 0xffffff6d38337836 */ /* 0x000fe20000000000 */
[----:B------:R2:W-:Y:S01]  /*101b0*/  LDGSTS.E [R247+0x14008], desc[UR60][R172.64], !P3 ;  /* 0x14008000acf77fae */ /* 0x0005e2000d92187c */
[----:B-1----:R-:W-:-:S03]  /*101c0*/  VIADD R50, R55, 0xffffff31 ;  /* 0xffffff3137327836 */ /* 0x002fc60000000000 */
[----:B------:R-:W-:Y:S01]  /*101d0*/  ISETP.GE.U32.AND P3, PT, R51, 0x7ffffeee, PT ;  /* 0x7ffffeee3300780c */ /* 0x000fe20003f66070 */
[----:B------:R-:W1:Y:S01]  /*101e0*/  LDC R53, c[0x0][0x230] ;  /* 0x00008c00ff357b82 */ /* 0x000e620000000800 */
[----:B------:R2:W-:Y:S01]  /*101f0*/  LDGSTS.E [R247+0x1400c], desc[UR60][R170.64], !P0 ;  /* 0x1400c000aaf77fae */ /* 0x0005e2000c12187c */
[----:B------:R-:W-:Y:S01]  /*10200*/  ISETP.GE.U32.AND P0, PT, R50, 0x7ffffeb2, PT ;  /* 0x7ffffeb23200780c */ /* 0x000fe20003f06070 */
[----:B------:R-:W-:Y:S02]  /*10210*/  VIADD R51, R57, 0xffffff30 ;  /* 0xffffff3039337836 */ /* 0x000fe40000000000 */
[----:B--2---:R-:W-:Y:S02]  /*10220*/  VIADD R50, R59, 0xffffff13 ;  /* 0xffffff133b327836 */ /* 0x004fe40000000000 */
[C---:B------:R-:W-:Y:S01]  /*10230*/  IMAD.WIDE R172, R184.reuse, 0x4, R112 ;  /* 0x00000004b8ac7825 */ /* 0x040fe200078e0270 */
[----:B------:R-:W2:Y:S04]  /*10240*/  LDC R57, c[0x0][0x230] ;  /* 0x00008c00ff397b82 */ /* 0x000ea80000000800 */
[----:B------:R4:W-:Y:S01]  /*10250*/  LDGSTS.E [R247+0x18000], desc[UR60][R172.64], !P6 ;  /* 0x18000000acf77fae */ /* 0x0009e2000f12187c */
[----:B------:R-:W-:Y:S01]  /*10260*/  IMAD.WIDE R170, R184, 0x4, R110 ;  /* 0x00000004b8aa7825 */ /* 0x000fe200078e026e */
[----:B------:R-:W-:-:S02]  /*10270*/  ISETP.GE.U32.AND P6, PT, R51, 0x7ffffeb1, PT ;  /* 0x7ffffeb13300780c */ /* 0x000fc40003fc6070 */
[----:B------:R-:W2:Y:S02]  /*10280*/  LDC R55, c[0x0][0x230] ;  /* 0x00008c00ff377b82 */ /* 0x000ea40000000800 */
[----:B------:R1:W-:Y:S01]  /*10290*/  LDGSTS.E [R247+0x18004], desc[UR60][R170.64], !P5 ;  /* 0x18004000aaf77fae */ /* 0x0003e2000e92187c */
[----:B------:R-:W-:Y:S01]  /*102a0*/  ISETP.GE.U32.AND P5, PT, R50, 0x7ffffe94, PT ;  /* 0x7ffffe943200780c */ /* 0x000fe20003fa6070 */
[----:B------:R-:W-:Y:S02]  /*102b0*/  IMAD.WIDE R174, R184, 0x4, R108 ;  /* 0x00000004b8ae7825 */ /* 0x000fe400078e026c */
[----:B------:R4:W-:Y:S02]  /*102c0*/  STL.64 [R1+0x580], R172 ;  /* 0x000580ac01007387 */ /* 0x0009e40000100a00 */
[----:B---3--:R-:W-:Y:S01]  /*102d0*/  VIADD R50, R52, 0xffffff12 ;  /* 0xffffff1234327836 */ /* 0x008fe20000000000 */
[----:B------:R-:W3:Y:S01]  /*102e0*/  LDC R56, c[0x0][0x230] ;  /* 0x00008c00ff387b82 */ /* 0x000ee20000000800 */
[----:B------:R1:W-:Y:S04]  /*102f0*/  STL.64 [R1+0x588], R170 ;  /* 0x000588aa01007387 */ /* 0x0003e80000100a00 */
[----:B------:R-:W-:Y:S01]  /*10300*/  LDGSTS.E [R247+0x18008], desc[UR60][R174.64], !P0 ;  /* 0x18008000aef77fae */ /* 0x000fe2000c12187c */
[----:B----4-:R-:W-:-:S02]  /*10310*/  IMAD.WIDE R172, R184, 0x4, R106 ;  /* 0x00000004b8ac7825 */ /* 0x010fc400078e026a */
[----:B------:R-:W4:Y:S02]  /*10320*/  LDC R52, c[0x0][0x230] ;  /* 0x00008c00ff347b82 */ /* 0x000f240000000800 */
[----:B-1----:R-:W-:Y:S01]  /*10330*/  IMAD.WIDE R170, R184, 0x4, R48 ;  /* 0x00000004b8aa7825 */ /* 0x002fe200078e0230 */
[----:B------:R-:W-:Y:S01]  /*10340*/  ISETP.GE.U32.AND P0, PT, R50, 0x7ffffe93, PT ;  /* 0x7ffffe933200780c */ /* 0x000fe20003f06070 */
[----:B------:R1:W-:Y:S02]  /*10350*/  LDGSTS.E [R247+0x1800c], desc[UR60][R172.64], !P6 ;  /* 0x1800c000acf77fae */ /* 0x0003e4000f12187c */
[----:B------:R-:W-:Y:S02]  /*10360*/  VIADD R48, R54, 0xffffff10 ;  /* 0xffffff1036307836 */ /* 0x000fe40000000000 */
[----:B------:R-:W4:Y:S01]  /*10370*/  LDC R49, c[0x0][0x230] ;  /* 0x00008c00ff317b82 */ /* 0x000f220000000800 */
[----:B------:R2:W-:Y:S02]  /*10380*/  LDGSTS.E [R247+0x1c000], desc[UR60][R170.64], !P5 ;  /* 0x1c000000aaf77fae */ /* 0x0005e4000e92187c */
[----:B------:R-:W-:Y:S01]  /*10390*/  ISETP.GE.U32.AND P5, PT, R48, 0x7ffffe91, PT ;  /* 0x7ffffe913000780c */ /* 0x000fe20003fa6070 */
[----:B------:R-:W-:Y:S01]  /*103a0*/  VIADD R51, R53, 0xffffff11 ;  /* 0xffffff1135337836 */ /* 0x000fe20000000000 */
[----:B------:R-:W-:Y:S03]  /*103b0*/  STL.64 [R1+0x590], R174 ;  /* 0x000590ae01007387 */ /* 0x000fe60000100a00 */
[----:B------:R-:W4:Y:S01]  /*103c0*/  LDC R48, c[0x0][0x230] ;  /* 0x00008c00ff307b82 */ /* 0x000f220000000800 */
[----:B------:R1:W-:Y:S01]  /*103d0*/  STL.64 [R1+0x598], R172 ;  /* 0x000598ac01007387 */ /* 0x0003e20000100a00 */
[----:B------:R-:W-:-:S03]  /*103e0*/  ISETP.GE.U32.AND P6, PT, R51, 0x7ffffe92, PT ;  /* 0x7ffffe923300780c */ /* 0x000fc60003fc6070 */
[----:B------:R2:W-:Y:S03]  /*103f0*/  STL.64 [R1+0x6b0], R170 ;  /* 0x0006b0aa01007387 */ /* 0x0005e60000100a00 */
[----:B------:R-:W4:Y:S01]  /*10400*/  LDC R50, c[0x0][0x230] ;  /* 0x00008c00ff327b82 */ /* 0x000f220000000800 */
[----:B-1----:R-:W-:-:S07]  /*10410*/  IMAD.WIDE R172, R184, 0x4, R44 ;  /* 0x00000004b8ac7825 */ /* 0x002fce00078e022c */
[----:B------:R-:W1:Y:S01]  /*10420*/  LDC R51, c[0x0][0x230] ;  /* 0x00008c00ff337b82 */ /* 0x000e620000000800 */
[----:B--2---:R-:W-:-:S04]  /*10430*/  IMAD.WIDE R170, R184, 0x4, R46 ;  /* 0x00000004b8aa7825 */ /* 0x004fc800078e022e */
[----:B------:R-:W-:Y:S01]  /*10440*/  VIADD R46, R58, 0xffffff6c ;  /* 0xffffff6c3a2e7836 */ /* 0x000fe20000000000 */
[----:B------:R2:W-:Y:S02]  /*10450*/  LDGSTS.E [R247+0x1c004], desc[UR60][R170.64], !P0 ;  /* 0x1c004000aaf77fae */ /* 0x0005e4000c12187c */
[----:B------:R-:W1:Y:S02]  /*10460*/  LDC R47, c[0x0][0x230] ;  /* 0x00008c00ff2f7b82 */ /* 0x000e640000000800 */
[----:B------:R-:W-:Y:S01]  /*10470*/  ISETP.GE.U32.AND P0, PT, R46, 0x7ffffeed, PT ;  /* 0x7ffffeed2e00780c */ /* 0x000fe20003f06070 */
[----:B------:R2:W-:Y:S05]  /*10480*/  STL.64 [R1+0x6b8], R170 ;  /* 0x0006b8aa01007387 */ /* 0x0005ea0000100a00 */
[----:B------:R-:W1:Y:S01]  /*10490*/  LDC R46, c[0x0][0x230] ;  /* 0x00008c00ff2e7b82 */ /* 0x000e620000000800 */
[----:B------:R-:W-:Y:S01]  /*104a0*/  VIADD R44, R55, 0xffffff6b ;  /* 0xffffff6b372c7836 */ /* 0x000fe20000000000 */
[----:B------:R-:W-:Y:S01]  /*104b0*/  LDGSTS.E [R247+0x1c008], desc[UR60][R172.64], !P6 ;  /* 0x1c008000acf77fae */ /* 0x000fe2000f12187c */
[----:B--2---:R-:W-:-:S05]  /*104c0*/  IMAD.WIDE R170, R184, 0x4, R42 ;  /* 0x00000004b8aa7825 */ /* 0x004fca00078e022a */
[----:B------:R-:W2:Y:S01]  /*104d0*/  LDC R45, c[0x0][0x230] ;  /* 0x00008c00ff2d7b82 */ /* 0x000ea20000000800 */
[----:B------:R-:W-:Y:S01]  /*104e0*/  VIADD R42, R57, 0xffffff4f ;  /* 0xffffff4f392a7836 */ /* 0x000fe20000000000 */
[----:B------:R1:W-:Y:S01]  /*104f0*/  LDGSTS.E [R247+0x1c00c], desc[UR60][R170.64], !P5 ;  /* 0x1c00c000aaf77fae */ /* 0x0003e2000e92187c */
[----:B---3--:R-:W-:-:S03]  /*10500*/  IADD3 R43, R56, -0x96, RZ ;  /* 0xffffff6a382b7810 */ /* 0x008fc60007ffe0ff */
[----:B------:R-:W-:Y:S01]  /*10510*/  LDGSTS.E [R248+0x10000], desc[UR60][R234.64], !P2 ;  /* 0x10000000eaf87fae */ /* 0x000fe2000d12187c */
[----:B------:R-:W-:Y:S01]  /*10520*/  ISETP.GE.U32.AND P2, PT, R42, 0x7ffffed0, PT ;  /* 0x7ffffed02a00780c */ /* 0x000fe20003f46070 */
[----:B----4-:R-:W-:Y:S01]  /*10530*/  VIADD R42, R48, 0xffffff4e ;  /* 0xffffff4e302a7836 */ /* 0x010fe20000000000 */
[----:B------:R-:W-:Y:S01]  /*10540*/  ISETP.GE.U32.AND P6, PT, R44, 0x7ffffeec, PT ;  /* 0x7ffffeec2c00780c */ /* 0x000fe20003fc6070 */
[----:B------:R-:W-:Y:S01]  /*10550*/  LDGSTS.E [R248+0x10004], desc[UR60][R232.64], !P4 ;  /* 0x10004000e8f87fae */ /* 0x000fe2000e12187c */
[----:B------:R-:W3:Y:S01]  /*10560*/  LDC R44, c[0x0][0x230] ;  /* 0x00008c00ff2c7b82 */ /* 0x000ee20000000800 */
[----:B------:R-:W-:Y:S01]  /*10570*/  ISETP.GE.U32.AND P5, PT, R43, 0x7ffffeeb, PT ;  /* 0x7ffffeeb2b00780c */ /* 0x000fe20003fa6070 */
[----:B------:R-:W-:Y:S01]  /*10580*/  VIADD R43, R49, 0xffffff4d ;  /* 0xffffff4d312b7836 */ /* 0x000fe20000000000 */
[----:B------:R-:W-:Y:S01]  /*10590*/  ISETP.GE.U32.AND P4, PT, R42, 0x7ffffecf, PT ;  /* 0x7ffffecf2a00780c */ /* 0x000fe20003f86070 */
[----:B------:R-:W-:Y:S01]  /*105a0*/  VIADD R42, R50, 0xffffff4c ;  /* 0xffffff4c322a7836 */ /* 0x000fe20000000000 */
[----:B------:R-:W-:Y:S01]  /*105b0*/  LDGSTS.E [R248+0x10008], desc[UR60][R230.64], !P3 ;  /* 0x10008000e6f87fae */ /* 0x000fe2000d92187c */
[----:B------:R-:W-:Y:S01]  /*105c0*/  IMAD.WIDE R244, R184, 0x4, R168 ;  /* 0x00000004b8f47825 */ /* 0x000fe200078e02a8 */
[----:B------:R-:W-:Y:S01]  /*105d0*/  ISETP.GE.U32.AND P3, PT, R43, 0x7ffffece, PT ;  /* 0x7ffffece2b00780c */ /* 0x000fe20003f66070 */
[----:B------:R-:W4:Y:S01]  /*105e0*/  LDC R48, c[0x0][0x230] ;  /* 0x00008c00ff307b82 */ /* 0x000f220000000800 */
[----:B------:R-:W-:Y:S01]  /*105f0*/  LDGSTS.E [R248+0x1000c], desc[UR60][R228.64], !P0 ;  /* 0x1000c000e4f87fae */ /* 0x000fe2000c12187c */
[----:B------:R-:W-:Y:S01]  /*10600*/  ISETP.GE.U32.AND P0, PT, R42, 0x7ffffecd, PT ;  /* 0x7ffffecd2a00780c */ /* 0x000fe20003f06070 */
[----:B-1----:R-:W-:-:S02]  /*10610*/  VIADD R43, R46, 0xffffff2f ;  /* 0xffffff2f2e2b7836 */ /* 0x002fc40000000000 */
[----:B------:R-:W-:Y:S01]  /*10620*/  IMAD.WIDE R246, R184, 0x4, R166 ;  /* 0x00000004b8f67825 */ /* 0x000fe200078e02a6 */
[----:B------:R-:W-:Y:S02]  /*10630*/  LDGSTS.E [R248+0x14000], desc[UR60][R244.64], !P2 ;  /* 0x14000000f4f87fae */ /* 0x000fe4000d12187c */
[----:B------:R-:W1:Y:S01]  /*10640*/  LDC R46, c[0x0][0x230] ;  /* 0x00008c00ff2e7b82 */ /* 0x000e620000000800 */
[----:B------:R-:W-:Y:S01]  /*10650*/  VIADD R42, R47, 0xffffff2e ;  /* 0xffffff2e2f2a7836 */ /* 0x000fe20000000000 */
[----:B------:R-:W-:Y:S01]  /*10660*/  ISETP.GE.U32.AND P2, PT, R43, 0x7ffffeb0, PT ;  /* 0x7ffffeb02b00780c */ /* 0x000fe20003f46070 */
[----:B------:R-:W-:Y:S01]  /*10670*/  LDGSTS.E [R248+0x14004], desc[UR60][R246.64], !P4 ;  /* 0x14004000f6f87fae */ /* 0x000fe2000e12187c */
[----:B------:R-:W-:Y:S02]  /*10680*/  VIADD R43, R51, 0xffffff2d ;  /* 0xffffff2d332b7836 */ /* 0x000fe40000000000 */
[----:B------:R-:W-:Y:S01]  /*10690*/  ISETP.GE.U32.AND P4, PT, R42, 0x7ffffeaf, PT ;  /* 0x7ffffeaf2a00780c */ /* 0x000fe20003f86070 */
[----:B------:R-:W-:Y:S01]  /*106a0*/  VIADD R42, R52, 0xffffff2c ;  /* 0xffffff2c342a7836 */ /* 0x000fe20000000000 */
[----:B------:R-:W4:Y:S01]  /*106b0*/  LDC R47, c[0x0][0x230] ;  /* 0x00008c00ff2f7b82 */ /* 0x000f220000000800 */
[----:B------:R2:W-:Y:S01]  /*106c0*/  LDGSTS.E [R248+0x14008], desc[UR60][R164.64], !P3 ;  /* 0x14008000a4f87fae */ /* 0x0005e2000d92187c */
[----:B------:R-:W-:Y:S01]  /*106d0*/  ISETP.GE.U32.AND P3, PT, R43, 0x7ffffeae, PT ;  /* 0x7ffffeae2b00780c */ /* 0x000fe20003f66070 */
[----:B------:R-:W-:-:S02]  /*106e0*/  IMAD.WIDE R166, R184, 0x4, R104 ;  /* 0x00000004b8a67825 */ /* 0x000fc400078e0268 */
[----:B------:R-:W-:Y:S03]  /*106f0*/  STL.64 [R1+0x6c0], R172 ;  /* 0x0006c0ac01007387 */ /* 0x000fe60000100a00 */
[----:B------:R-:W4:Y:S01]  /*10700*/  LDC R50, c[0x0][0x230] ;  /* 0x00008c00ff327b82 */ /* 0x000f220000000800 */
[----:B------:R1:W-:Y:S01]  /*10710*/  LDGSTS.E [R248+0x1400c], desc[UR60][R162.64], !P0 ;  /* 0x1400c000a2f87fae */ /* 0x0003e2000c12187c */
[----:B------:R-:W-:Y:S01]  /*10720*/  ISETP.GE.U32.AND P0, PT, R42, 0x7ffffead, PT ;  /* 0x7ffffead2a00780c */ /* 0x000fe20003f06070 */
[----:B---3--:R-:W-:Y:S02]  /*10730*/  VIADD R42, R44, 0xffffff0f ;  /* 0xffffff0f2c2a7836 */ /* 0x008fe40000000000 */
[----:B------:R-:W-:Y:S01]  /*10740*/  STL.64 [R1+0x6c8], R170 ;  /* 0x0006c8aa01007387 */ /* 0x000fe20000100a00 */
[----:B--2---:R-:W-:Y:S02]  /*10750*/  VIADD R43, R45, 0xffffff0e ;  /* 0xffffff0e2d2b7836 */ /* 0x004fe40000000000 */
[----:B------:R-:W2:Y:S01]  /*10760*/  LDC R49, c[0x0][0x230] ;  /* 0x00008c00ff317b82 */ /* 0x000ea20000000800 */
[----:B------:R3:W-:Y:S04]  /*10770*/  STL.64 [R1+0x470], R164 ;  /* 0x000470a401007387 */ /* 0x0007e80000100a00 */
[----:B------:R-:W-:Y:S01]  /*10780*/  LDGSTS.E [R248+0x18000], desc[UR60][R166.64], !P2 ;  /* 0x18000000a6f87fae */ /* 0x000fe2000d12187c */
[----:B------:R-:W-:-:S02]  /*10790*/  ISETP.GE.U32.AND P2, PT, R42, 0x7ffffe90, PT ;  /* 0x7ffffe902a00780c */ /* 0x000fc40003f46070 */
[----:B------:R-:W2:Y:S01]  /*107a0*/  LDC R44, c[0x0][0x230] ;  /* 0x00008c00ff2c7b82 */ /* 0x000ea20000000800 */
[----:B---3--:R-:W-:Y:S01]  /*107b0*/  IMAD.WIDE R164, R184, 0x4, R102 ;  /* 0x00000004b8a47825 */ /* 0x008fe200078e0266 */
[----:B------:R3:W-:Y:S06]  /*107c0*/  STL.64 [R1+0x478], R162 ;  /* 0x000478a201007387 */ /* 0x0007ec0000100a00 */
[----:B------:R-:W2:Y:S01]  /*107d0*/  LDC R45, c[0x0][0x230] ;  /* 0x00008c00ff2d7b82 */ /* 0x000ea20000000800 */
[----:B------:R4:W-:Y:S01]  /*107e0*/  LDGSTS.E [R248+0x18004], desc[UR60][R164.64], !P4 ;  /* 0x18004000a4f87fae */ /* 0x0009e2000e12187c */
[----:B------:R-:W-:Y:S01]  /*107f0*/  ISETP.GE.U32.AND P4, PT, R43, 0x7ffffe8f, PT ;  /* 0x7ffffe8f2b00780c */ /* 0x000fe20003f86070 */
[----:B-1----:R-:W-:-:S02]  /*10800*/  VIADD R42, R46, 0xffffff0d ;  /* 0xffffff0d2e2a7836 */ /* 0x002fc40000000000 */
[----:B------:R-:W-:Y:S03]  /*10810*/  STL.64 [R1+0x560], R166 ;  /* 0x000560a601007387 */ /* 0x000fe60000100a00 */
[----:B------:R-:W1:Y:S01]  /*10820*/  LDC R43, c[0x0][0x230] ;  /* 0x00008c00ff2b7b82 */ /* 0x000e620000000800 */
[C---:B---3--:R-:W-:Y:S01]  /*10830*/  IMAD.WIDE R162, R184.reuse, 0x4, R100 ;  /* 0x00000004b8a27825 */ /* 0x048fe200078e0264 */
[----:B------:R4:W-:Y:S04]  /*10840*/  STL.64 [R1+0x568], R164 ;  /* 0x000568a401007387 */ /* 0x0009e80000100a00 */
[----:B------:R3:W-:Y:S04]  /*10850*/  STL.64 [R1+0x570], R162 ;  /* 0x000570a201007387 */ /* 0x0007e80000100a00 */
[----:B------:R3:W-:Y:S01]  /*10860*/  LDGSTS.E [R248+0x18008], desc[UR60][R162.64], !P3 ;  /* 0x18008000a2f87fae */ /* 0x0007e2000d92187c */
[----:B----4-:R-:W-:Y:S01]  /*10870*/  IMAD.WIDE R164, R184, 0x4, R98 ;  /* 0x00000004b8a47825 */ /* 0x010fe200078e0262 */
[----:B------:R-:W-:-:S03]  /*10880*/  ISETP.GE.U32.AND P3, PT, R42, 0x7ffffe8e, PT ;  /* 0x7ffffe8e2a00780c */ /* 0x000fc60003f66070 */
[----:B---3--:R-:W-:Y:S01]  /*10890*/  IMAD.WIDE R162, R184, 0x4, R40 ;  /* 0x00000004b8a27825 */ /* 0x008fe200078e0228 */
[----:B------:R-:W-:Y:S01]  /*108a0*/  IADD3 R40, R48, -0x97, RZ ;  /* 0xffffff6930287810 */ /* 0x000fe20007ffe0ff */
[----:B------:R-:W3:Y:S01]  /*108b0*/  LDC R41, c[0x0][0x230] ;  /* 0x00008c00ff297b82 */ /* 0x000ee20000000800 */
[----:B------:R4:W-:Y:S01]  /*108c0*/  LDGSTS.E [R248+0x1800c], desc[UR60][R164.64], !P0 ;  /* 0x1800c000a4f87fae */ /* 0x0009e2000c12187c */
[----:B------:R-:W-:-:S03]  /*108d0*/  VIADD R42, R47, 0xffffff0c ;  /* 0xffffff0c2f2a7836 */ /* 0x000fc60000000000 */
[----:B------:R4:W-:Y:S01]  /*108e0*/  LDGSTS.E [R248+0x1c000], desc[UR60][R162.64], !P2 ;  /* 0x1c000000a2f87fae */ /* 0x0009e2000d12187c */
[----:B------:R-:W-:Y:S02]  /*108f0*/  ISETP.GE.U32.AND P2, PT, R40, 0x7ffffeea, PT ;  /* 0x7ffffeea2800780c */ /* 0x000fe40003f46070 */
[----:B------:R-:W3:Y:S01]  /*10900*/  LDC R40, c[0x0][0x230] ;  /* 0x00008c00ff287b82 */ /* 0x000ee20000000800 */
[----:B------:R-:W-:Y:S01]  /*10910*/  ISETP.GE.U32.AND P0, PT, R42, 0x7ffffe8d, PT ;  /* 0x7ffffe8d2a00780c */ /* 0x000fe20003f06070 */
[----:B------:R-:W-:Y:S01]  /*10920*/  IMAD.WIDE R166, R184, 0x4, R38 ;  /* 0x00000004b8a67825 */ /* 0x000fe200078e0226 */
[----:B------:R4:W-:Y:S05]  /*10930*/  STL.64 [R1+0x578], R164 ;  /* 0x000578a401007387 */ /* 0x0009ea0000100a00 */
[----:B------:R-:W3:Y:S01]  /*10940*/  LDC R39, c[0x0][0x230] ;  /* 0x00008c00ff277b82 */ /* 0x000ee20000000800 */
[----:B------:R1:W-:Y:S01]  /*10950*/  STL.64 [R1+0x678], R162 ;  /* 0x000678a201007387 */ /* 0x0003e20000100a00 */
[----:B--2---:R-:W-:-:S03]  /*10960*/  VIADD R38, R49, 0xffffff68 ;  /* 0xffffff6831267836 */ /* 0x004fc60000000000 */
[----:B------:R-:W-:Y:S01]  /*10970*/  LDGSTS.E [R248+0x1c004], desc[UR60][R166.64], !P4 ;  /* 0x1c004000a6f87fae */ /* 0x000fe2000e12187c */
[----:B----4-:R-:W-:Y:S02]  /*10980*/  IMAD.WIDE R164, R184, 0x4, R36 ;  /* 0x00000004b8a47825 */ /* 0x010fe400078e0224 */
[----:B------:R-:W2:Y:S02]  /*10990*/  LDC R42, c[0x0][0x230] ;  /* 0x00008c00ff2a7b82 */ /* 0x000ea40000000800 */
[----:B------:R-:W-:Y:S01]  /*109a0*/  VIADD R36, R50, 0xffffff67 ;  /* 0xffffff6732247836 */ /* 0x000fe20000000000 */
[----:B------:R-:W-:Y:S01]  /*109b0*/  LDGSTS.E [R248+0x1c008], desc[UR60][R164.64], !P3 ;  /* 0x1c008000a4f87fae */ /* 0x000fe2000d92187c */
[----:B-1----:R-:W-:-:S03]  /*109c0*/  IMAD.WIDE R162, R184, 0x4, R34 ;  /* 0x00000004b8a27825 */ /* 0x002fc600078e0222 */
[----:B------:R-:W-:Y:S01]  /*109d0*/  ISETP.GE.U32.AND P3, PT, R36, 0x7ffffee8, PT ;  /* 0x7ffffee82400780c */ /* 0x000fe20003f66070 */
[----:B------:R-:W-:Y:S01]  /*109e0*/  VIADD R34, R43, 0xffffff66 ;  /* 0xffffff662b227836 */ /* 0x000fe20000000000 */
[----:B------:R-:W1:Y:S01]  /*109f0*/  LDC R36, c[0x0][0x230] ;  /* 0x00008c00ff247b82 */ /* 0x000e620000000800 */
[----:B------:R-:W-:Y:S01]  /*10a00*/  IMAD.WIDE R226, R184, 0x4, R226 ;  /* 0x00000004b8e27825 */ /* 0x000fe200078e02e2 */
[----:B------:R-:W-:Y:S01]  /*10a10*/  LDGSTS.E [R248+0x1c00c], desc[UR60][R162.64], !P0 ;  /* 0x1c00c000a2f87fae */ /* 0x000fe2000c12187c */
[----:B------:R-:W-:Y:S02]  /*10a20*/  ISETP.GE.U32.AND P4, PT, R38, 0x7ffffee9, PT ;  /* 0x7ffffee92600780c */ /* 0x000fe40003f86070 */
[----:B------:R-:W-:Y:S01]  /*10a30*/  VIADD R35, R44, 0xffffff4b ;  /* 0xffffff4b2c237836 */ /* 0x000fe20000000000 */
[----:B------:R-:W-:Y:S01]  /*10a40*/  ISETP.GE.U32.AND P0, PT, R34, 0x7ffffee7, PT ;  /* 0x7ffffee72200780c */ /* 0x000fe20003f06070 */
[----:B------:R-:W-:Y:S01]  /*10a50*/  IMAD.WIDE R224, R184, 0x4, R224 ;  /* 0x00000004b8e07825 */ /* 0x000fe200078e02e0 */
[----:B------:R-:W4:Y:S01]  /*10a60*/  LDC R37, c[0x0][0x230] ;  /* 0x00008c00ff257b82 */ /* 0x000f220000000800 */
[----:B------:R-:W-:Y:S02]  /*10a70*/  LDGSTS.E [R249+0x10000], desc[UR60][R226.64], !P6 ;  /* 0x10000000e2f97fae */ /* 0x000fe4000f12187c */
[----:B---3--:R-:W-:Y:S01]  /*10a80*/  VIADD R34, R41, 0xffffff4a ;  /* 0xffffff4a29227836 */ /* 0x008fe20000000000 */
[----:B------:R-:W-:Y:S01]  /*10a90*/  ISETP.GE.U32.AND P6, PT, R35, 0x7ffffecc, PT ;  /* 0x7ffffecc2300780c */ /* 0x000fe20003fc6070 */
[----:B------:R-:W-:Y:S03]  /*10aa0*/  LDGSTS.E [R249+0x10004], desc[UR60][R224.64], !P5 ;  /* 0x10004000e0f97fae */ /* 0x000fe6000e92187c */
[----:B------:R-:W3:Y:S01]  /*10ab0*/  LDC R38, c[0x0][0x230] ;  /* 0x00008c00ff267b82 */ /* 0x000ee20000000800 */
[----:B------:R-:W-:Y:S01]  /*10ac0*/  ISETP.GE.U32.AND P5, PT, R34, 0x7ffffecb, PT ;  /* 0x7ffffecb2200780c */ /* 0x000fe20003fa6070 */
[----:B------:R-:W-:-:S04]  /*10ad0*/  IMAD.WIDE R222, R184, 0x4, R222 ;  /* 0x00000004b8de7825 */ /* 0x000fc800078e02de */
[----:B------:R-:W-:Y:S01]  /*10ae0*/  VIADD R35, R40, 0xffffff49 ;  /* 0xffffff4928237836 */ /* 0x000fe20000000000 */
[----:B------:R-:W-:Y:S01]  /*10af0*/  LDGSTS.E [R249+0x10008], desc[UR60][R222.64], !P2 ;  /* 0x10008000def97fae */ /* 0x000fe2000d12187c */
[C---:B------:R-:W-:Y:S01]  /*10b00*/  IMAD.WIDE R220, R184.reuse, 0x4, R220 ;  /* 0x00000004b8dc7825 */ /* 0x040fe200078e02dc */
[----:B------:R-:W3:Y:S03]  /*10b10*/  LDC R40, c[0x0][0x230] ;  /* 0x00008c00ff287b82 */ /* 0x000ee60000000800 */
[----:B------:R-:W-:Y:S01]  /*10b20*/  VIADD R34, R45, 0xffffff48 ;  /* 0xffffff482d227836 */ /* 0x000fe20000000000 */
[----:B------:R-:W-:Y:S01]  /*10b30*/  ISETP.GE.U32.AND P2, PT, R35, 0x7ffffeca, PT ;  /* 0x7ffffeca2300780c */ /* 0x000fe20003f46070 */
[----:B------:R-:W-:Y:S01]  /*10b40*/  IMAD.WIDE R160, R184, 0x4, R160 ;  /* 0x00000004b8a07825 */ /* 0x000fe200078e02a0 */
[----:B------:R-:W-:Y:S02]  /*10b50*/  LDGSTS.E [R249+0x1000c], desc[UR60][R220.64], !P4 ;  /* 0x1000c000dcf97fae */ /* 0x000fe4000e12187c */
[----:B------:R-:W-:Y:S01]  /*10b60*/  ISETP.GE.U32.AND P4, PT, R34, 0x7ffffec9, PT ;  /* 0x7ffffec92200780c */ /* 0x000fe20003f86070 */
[----:B------:R-:W-:Y:S01]  /*10b70*/  VIADD R35, R39, 0xffffff2b ;  /* 0xffffff2b27237836 */ /* 0x000fe20000000000 */
[----:B------:R-:W-:Y:S01]  /*10b80*/  LDGSTS.E [R249+0x14000], desc[UR60][R160.64], !P6 ;  /* 0x14000000a0f97fae */ /* 0x000fe2000f12187c */
[----:B------:R-:W-:Y:S01]  /*10b90*/  IMAD.WIDE R158, R184, 0x4, R158 ;  /* 0x00000004b89e7825 */ /* 0x000fe200078e029e */
[----:B------:R-:W3:Y:S03]  /*10ba0*/  LDC R39, c[0x0][0x230] ;  /* 0x00008c00ff277b82 */ /* 0x000ee60000000800 */
[----:B--2---:R-:W-:Y:S01]  /*10bb0*/  VIADD R34, R42, 0xffffff2a ;  /* 0xffffff2a2a227836 */ /* 0x004fe20000000000 */
[----:B------:R-:W-:Y:S01]  /*10bc0*/  ISETP.GE.U32.AND P6, PT, R35, 0x7ffffeac, PT ;  /* 0x7ffffeac2300780c */ /* 0x000fe20003fc6070 */
[----:B------:R2:W-:Y:S03]  /*10bd0*/  LDGSTS.E [R249+0x14004], desc[UR60][R158.64], !P5 ;  /* 0x140040009ef97fae */ /* 0x0005e6000e92187c */
[----:B------:R-:W2:Y:S01]  /*10be0*/  LDC R42, c[0x0][0x230] ;  /* 0x00008c00ff2a7b82 */ /* 0x000ea20000000800 */
[----:B------:R-:W-:Y:S01]  /*10bf0*/  ISETP.GE.U32.AND P5, PT, R34, 0x7ffffeab, PT ;  /* 0x7ffffeab2200780c */ /* 0x000fe20003fa6070 */
[----:B------:R-:W-:Y:S01]  /*10c00*/  IMAD.WIDE R156, R184, 0x4, R156 ;  /* 0x00000004b89c7825 */ /* 0x000fe200078e029c */
[----:B------:R-:W-:Y:S03]  /*10c10*/  STL.64 [R1+0x680], R166 ;  /* 0x000680a601007387 */ /* 0x000fe60000100a00 */
[----:B-1----:R-:W-:Y:S01]  /*10c20*/  VIADD R34, R36, 0xffffff29 ;  /* 0xffffff2924227836 */ /* 0x002fe20000000000 */
[----:B------:R-:W-:Y:S01]  /*10c30*/  STL.64 [R1+0x688], R164 ;  /* 0x000688a401007387 */ /* 0x000fe20000100a00 */
[----:B------:R-:W1:Y:S01]  /*10c40*/  LDC R41, c[0x0][0x230] ;  /* 0x00008c00ff297b82 */ /* 0x000e620000000800 */
[----:B------:R-:W-:-:S02]  /*10c50*/  IMAD.WIDE R154, R184, 0x4, R154 ;  /* 0x00000004b89a7825 */ /* 0x000fc400078e029a */
[----:B------:R-:W-:Y:S02]  /*10c60*/  STL.64 [R1+0x690], R162 ;  /* 0x000690a201007387 */ /* 0x000fe40000100a00 */
[----:B----4-:R-:W-:Y:S02]  /*10c70*/  VIADD R35, R37, 0xffffff28 ;  /* 0xffffff2825237836 */ /* 0x010fe40000000000 */
[----:B------:R-:W-:Y:S01]  /*10c80*/  STL.64 [R1], R160 ;  /* 0x000000a001007387 */ /* 0x000fe20000100a00 */
[----:B------:R-:W4:Y:S03]  /*10c90*/  LDC R36, c[0x0][0x230] ;  /* 0x00008c00ff247b82 */ /* 0x000f260000000800 */
[----:B------:R2:W-:Y:S04]  /*10ca0*/  STL.64 [R1+0x28], R158 ;  /* 0x0000289e01007387 */ /* 0x0005e80000100a00 */
[----:B------:R2:W-:Y:S01]  /*10cb0*/  LDGSTS.E [R249+0x14008], desc[UR60][R156.64], !P2 ;  /* 0x140080009cf97fae */ /* 0x0005e2000d12187c */
[----:B------:R-:W-:Y:S01]  /*10cc0*/  ISETP.GE.U32.AND P2, PT, R34, 0x7ffffeaa, PT ;  /* 0x7ffffeaa2200780c */ /* 0x000fe20003f46070 */
[----:B---3--:R-:W-:Y:S01]  /*10cd0*/  VIADD R34, R38, 0xffffff0b ;  /* 0xffffff0b26227836 */ /* 0x008fe20000000000 */
[----:B------:R-:W3:Y:S01]  /*10ce0*/  LDC R37, c[0x0][0x230] ;  /* 0x00008c00ff257b82 */ /* 0x000ee20000000800 */
[----:B------:R1:W-:Y:S01]  /*10cf0*/  LDGSTS.E [R249+0x1400c], desc[UR60][R154.64], !P4 ;  /* 0x1400c0009af97fae */ /* 0x0003e2000e12187c */
[----:B--2---:R-:W-:Y:S01]  /*10d00*/  IMAD.WIDE R158, R184, 0x4, R96 ;  /* 0x00000004b89e7825 */ /* 0x004fe200078e0260 */
[----:B------:R-:W-:-:S02]  /*10d10*/  ISETP.GE.U32.AND P4, PT, R35, 0x7ffffea9, PT ;  /* 0x7ffffea92300780c */ /* 0x000fc40003f86070 */
[----:B------:R2:W-:Y:S03]  /*10d20*/  STL.64 [R1+0x48], R156 ;  /* 0x0000489c01007387 */ /* 0x0005e60000100a00 */
[----:B------:R-:W3:Y:S01]  /*10d30*/  LDC R38, c[0x0][0x230] ;  /* 0x00008c00ff267b82 */ /* 0x000ee20000000800 */
[----:B------:R-:W-:Y:S01]  /*10d40*/  LDGSTS.E [R249+0x18000], desc[UR60][R158.64], !P6 ;  /* 0x180000009ef97fae */ /* 0x000fe2000f12187c */
[----:B------:R-:W-:-:S03]  /*10d50*/  ISETP.GE.U32.AND P6, PT, R34, 0x7ffffe8c, PT ;  /* 0x7ffffe8c2200780c */ /* 0x000fc60003fc6070 */
[----:B------:R1:W-:Y:S01]  /*10d60*/  STL.64 [R1+0x468], R154 ;  /* 0x0004689a01007387 */ /* 0x0003e20000100a00 */
[----:B------:R-:W-:Y:S01]  /*10d70*/  IADD3 R35, R40, -0x9b, RZ ;  /* 0xffffff6528237810 */ /* 0x000fe20007ffe0ff */
[C---:B--2---:R-:W-:Y:S02]  /*10d80*/  IMAD.WIDE R156, R184.reuse, 0x4, R94 ;  /* 0x00000004b89c7825 */ /* 0x044fe400078e025e */
[----:B------:R-:W-:Y:S02]  /*10d90*/  STL.64 [R1+0x540], R158 ;  /* 0x0005409e01007387 */ /* 0x000fe40000100a00 */
[C---:B-1----:R-:W-:Y:S02]  /*10da0*/  IMAD.WIDE R154, R184.reuse, 0x4, R92 ;  /* 0x00000004b89a7825 */ /* 0x042fe400078e025c */
[----:B------:R1:W-:Y:S04]  /*10db0*/  STL.64 [R1+0x548], R156 ;  /* 0x0005489c01007387 */ /* 0x0003e80000100a00 */
[----:B------:R1:W-:Y:S01]  /*10dc0*/  LDGSTS.E [R249+0x18004], desc[UR60][R156.64], !P5 ;  /* 0x180040009cf97fae */ /* 0x0003e2000e92187c */
[----:B------:R-:W-:Y:S01]  /*10dd0*/  ISETP.GE.U32.AND P5, PT, R35, 0x7ffffee6, PT ;  /* 0x7ffffee62300780c */ /* 0x000fe20003fa6070 */
[----:B------:R-:W-:Y:S01]  /*10de0*/  VIADD R34, R39, 0xffffff0a ;  /* 0xffffff0a27227836 */ /* 0x000fe20000000000 */
[----:B------:R-:W2:Y:S01]  /*10df0*/  LDC R35, c[0x0][0x230] ;  /* 0x00008c00ff237b82 */ /* 0x000ea20000000800 */
[----:B------:R4:W-:Y:S04]  /*10e00*/  STL.64 [R1+0x550], R154 ;  /* 0x0005509a01007387 */ /* 0x0009e80000100a00 */
[----:B------:R4:W-:Y:S01]  /*10e10*/  LDGSTS.E [R249+0x18008], desc[UR60][R154.64], !P2 ;  /* 0x180080009af97fae */ /* 0x0009e2000d12187c */
[----:B-1----:R-:W-:Y:S01]  /*10e20*/  IMAD.WIDE R156, R184, 0x4, R90 ;  /* 0x00000004b89c7825 */ /* 0x002fe200078e025a */
[----:B------:R-:W-:-:S04]  /*10e30*/  ISETP.GE.U32.AND P2, PT, R34, 0x7ffffe8b, PT ;  /* 0x7ffffe8b2200780c */ /* 0x000fc80003f46070 */
[----:B------:R1:W-:Y:S01]  /*10e40*/  LDGSTS.E [R249+0x1800c], desc[UR60][R156.64], !P4 ;  /* 0x1800c0009cf97fae */ /* 0x0003e2000e12187c */
[----:B----4-:R-:W-:Y:S02]  /*10e50*/  IMAD.WIDE R154, R184, 0x4, R32 ;  /* 0x00000004b89a7825 */ /* 0x010fe400078e0220 */
[----:B------:R-:W4:Y:S02]  /*10e60*/  LDC R33, c[0x0][0x230] ;  /* 0x00008c00ff217b82 */ /* 0x000f240000000800 */
[----:B------:R-:W-:Y:S01]  /*10e70*/  VIADD R32, R42, 0xffffff08 ;  /* 0xffffff082a207836 */ /* 0x000fe20000000000 */
[----:B------:R3:W-:Y:S01]  /*10e80*/  LDGSTS.E [R249+0x1c000], desc[UR60][R154.64], !P6 ;  /* 0x1c0000009af97fae */ /* 0x0007e2000f12187c */
[----:B------:R-:W-:-:S03]  /*10e90*/  VIADD R34, R41, 0xffffff09 ;  /* 0xffffff0929227836 */ /* 0x000fc60000000000 */
[----:B------:R-:W-:Y:S02]  /*10ea0*/  ISETP.GE.U32.AND P6, PT, R32, 0x7ffffe89, PT ;  /* 0x7ffffe892000780c */ /* 0x000fe40003fc6070 */
[----:B------:R-:W4:Y:S01]  /*10eb0*/  LDC R32, c[0x0][0x230] ;  /* 0x00008c00ff207b82 */ /* 0x000f220000000800 */
[----:B------:R-:W-:Y:S01]  /*10ec0*/  ISETP.GE.U32.AND P4, PT, R34, 0x7ffffe8a, PT ;  /* 0x7ffffe8a2200780c */ /* 0x000fe20003f86070 */
[----:B------:R1:W-:Y:S01]  /*10ed0*/  STL.64 [R1+0x558], R156 ;  /* 0x0005589c01007387 */ /* 0x0003e20000100a00 */
[----:B------:R-:W-:-:S05]  /*10ee0*/  IMAD.WIDE R158, R184, 0x4, R30 ;  /* 0x00000004b89e7825 */ /* 0x000fca00078e021e */
[----:B------:R-:W4:Y:S01]  /*10ef0*/  LDC R34, c[0x0][0x230] ;  /* 0x00008c00ff227b82 */ /* 0x000f220000000800 */
[----:B------:R-:W-:Y:S01]  /*10f00*/  VIADD R30, R36, 0xffffff64 ;  /* 0xffffff64241e7836 */ /* 0x000fe20000000000 */
[----:B------:R3:W-:Y:S01]  /*10f10*/  STL.64 [R1+0x648], R154 ;  /* 0x0006489a01007387 */ /* 0x0007e20000100a00 */
[----:B-1----:R-:W-:-:S03]  /*10f20*/  IMAD.WIDE R156, R184, 0x4, R28 ;  /* 0x00000004b89c7825 */ /* 0x002fc600078e021c */
[----:B------:R-:W-:Y:S02]  /*10f30*/  LDGSTS.E [R249+0x1c004], desc[UR60][R158.64], !P2 ;  /* 0x1c0040009ef97fae */ /* 0x000fe4000d12187c */
[----:B------:R-:W1:Y:S01]  /*10f40*/  LDC R28, c[0x0][0x230] ;  /* 0x00008c00ff1c7b82 */ /* 0x000e620000000800 */
[----:B------:R-:W-:Y:S01]  /*10f50*/  ISETP.GE.U32.AND P2, PT, R30, 0x7ffffee5, PT ;  /* 0x7ffffee51e00780c */ /* 0x000fe20003f46070 */
[C---:B------:R-:W-:Y:S01]  /*10f60*/  IMAD.WIDE R218, R184.reuse, 0x4, R218 ;  /* 0x00000004b8da7825 */ /* 0x040fe200078e02da */
[----:B------:R-:W-:Y:S03]  /*10f70*/  LDGSTS.E [R249+0x1c008], desc[UR60][R156.64], !P4 ;  /* 0x1c0080009cf97fae */ /* 0x000fe6000e12187c */
[----:B---3--:R-:W-:Y:S02]  /*10f80*/  IMAD.WIDE R154, R184, 0x4, R26 ;  /* 0x00000004b89a7825 */ /* 0x008fe400078e021a */
[----:B------:R-:W3:Y:S02]  /*10f90*/  LDC R30, c[0x0][0x230] ;  /* 0x00008c00ff1e7b82 */ /* 0x000ee40000000800 */
[----:B------:R-:W-:Y:S01]  /*10fa0*/  VIADD R26, R38, 0xffffff62 ;  /* 0xffffff62261a7836 */ /* 0x000fe20000000000 */
[----:B------:R3:W-:Y:S01]  /*10fb0*/  LDGSTS.E [R249+0x1c00c], desc[UR60][R154.64], !P6 ;  /* 0x1c00c0009af97fae */ /* 0x0007e2000f12187c */
[----:B--2---:R-:W-:-:S02]  /*10fc0*/  VIADD R27, R35, 0xffffff47 ;  /* 0xffffff47231b7836 */ /* 0x004fc40000000000 */
[----:B------:R-:W-:Y:S01]  /*10fd0*/  IMAD.WIDE R216, R184, 0x4, R216 ;  /* 0x00000004b8d87825 */ /* 0x000fe200078e02d8 */
[----:B------:R-:W-:Y:S01]  /*10fe0*/  LDGSTS.E [R250+0x10000], desc[UR60][R218.64], !P3 ;  /* 0x10000000dafa7fae */ /* 0x000fe2000d92187c */
[----:B------:R-:W2:Y:S01]  /*10ff0*/  LDC R29, c[0x0][0x230] ;  /* 0x00008c00ff1d7b82 */ /* 0x000ea20000000800 */
[----:B------:R-:W-:Y:S01]  /*11000*/  ISETP.GE.U32.AND P6, PT, R26, 0x7ffffee3, PT ;  /* 0x7ffffee31a00780c */ /* 0x000fe20003fc6070 */
[----:B----4-:R-:W-:Y:S01]  /*11010*/  VIADD R26, R33, 0xffffff46 ;  /* 0xffffff46211a7836 */ /* 0x010fe20000000000 */
[----:B------:R-:W-:Y:S01]  /*11020*/  ISETP.GE.U32.AND P3, PT, R27, 0x7ffffec8, PT ;  /* 0x7ffffec81b00780c */ /* 0x000fe20003f66070 */
[----:B------:R-:W-:Y:S01]  /*11030*/  VIADD R27, R32, 0xffffff45 ;  /* 0xffffff45201b7836 */ /* 0x000fe20000000000 */
[----:B------:R-:W-:Y:S01]  /*11040*/  LDGSTS.E [R250+0x10004], desc[UR60][R216.64], !P0 ;  /* 0x10004000d8fa7fae */ /* 0x000fe2000c12187c */
[----:B------:R-:W-:Y:S02]  /*11050*/  VIADD R31, R37, 0xffffff63 ;  /* 0xffffff63251f7836 */ /* 0x000fe40000000000 */
[----:B------:R-:W4:Y:S01]  /*11060*/  LDC R33, c[0x0][0x230] ;  /* 0x00008c00ff217b82 */ /* 0x000f220000000800 */
[----:B------:R-:W-:Y:S01]  /*11070*/  IMAD.WIDE R214, R184, 0x4, R214 ;  /* 0x00000004b8d67825 */ /* 0x000fe200078e02d6 */
[----:B------:R-:W-:-:S06]  /*11080*/  ISETP.GE.U32.AND P0, PT, R26, 0x7ffffec7, PT ;  /* 0x7ffffec71a00780c */ /* 0x000fcc0003f06070 */
[----:B------:R-:W4:Y:S01]  /*11090*/  LDC R32, c[0x0][0x230] ;  /* 0x00008c00ff207b82 */ /* 0x000f220000000800 */
[----:B------:R-:W-:Y:S01]  /*110a0*/  IMAD.WIDE R212, R184, 0x4, R212 ;  /* 0x00000004b8d47825 */ /* 0x000fe200078e02d4 */
[----:B------:R-:W-:Y:S01]  /*110b0*/  ISETP.GE.U32.AND P4, PT, R31, 0x7ffffee4, PT ;  /* 0x7ffffee41f00780c */ /* 0x000fe20003f86070 */
[----:B------:R-:W-:Y:S02]  /*110c0*/  LDGSTS.E [R250+0x10008], desc[UR60][R214.64], !P5 ;  /* 0x10008000d6fa7fae */ /* 0x000fe4000e92187c */
[----:B------:R-:W-:Y:S01]  /*110d0*/  VIADD R26, R34, 0xffffff44 ;  /* 0xffffff44221a7836 */ /* 0x000fe20000000000 */
[----:B------:R-:W-:Y:S01]  /*110e0*/  ISETP.GE.U32.AND P5, PT, R27, 0x7ffffec6, PT ;  /* 0x7ffffec61b00780c */ /* 0x000fe20003fa6070 */
[----:B------:R-:W-:Y:S01]  /*110f0*/  LDGSTS.E [R250+0x1000c], desc[UR60][R212.64], !P2 ;  /* 0x1000c000d4fa7fae */ /* 0x000fe2000d12187c */
[----:B------:R-:W4:Y:S01]  /*11100*/  LDC R31, c[0x0][0x230] ;  /* 0x00008c00ff1f7b82 */ /* 0x000f220000000800 */
[----:B------:R-:W-:Y:S01]  /*11110*/  IMAD.WIDE R152, R184, 0x4, R152 ;  /* 0x00000004b8987825 */ /* 0x000fe200078e0298 */
[----:B------:R-:W-:Y:S01]  /*11120*/  ISETP.GE.U32.AND P2, PT, R26, 0x7ffffec5, PT ;  /* 0x7ffffec51a00780c */ /* 0x000fe20003f46070 */
[----:B------:R-:W-:Y:S02]  /*11130*/  STL.64 [R1+0x660], R158 ;  /* 0x0006609e01007387 */ /* 0x000fe40000100a00 */
[----:B-1----:R-:W-:-:S03]  /*11140*/  VIADD R26, R28, 0xffffff27 ;  /* 0xffffff271c1a7836 */ /* 0x002fc60000000000 */
[----:B------:R-:W1:Y:S01]  /*11150*/  LDC R34, c[0x0][0x230] ;  /* 0x00008c00ff227b82 */ /* 0x000e620000000800 */
[----:B------:R-:W-:Y:S01]  /*11160*/  STL.64 [R1+0x668], R156 ;  /* 0x0006689c01007387 */ /* 0x000fe20000100a00 */
[----:B---3--:R-:W-:-:S03]  /*11170*/  VIADD R27, R30, 0xffffff26 ;  /* 0xffffff261e1b7836 */ /* 0x008fc60000000000 */
[----:B------:R3:W-:Y:S03]  /*11180*/  STL.64 [R1+0x670], R154 ;  /* 0x0006709a01007387 */ /* 0x0007e60000100a00 */
[----:B------:R-:W1:Y:S01]  /*11190*/  LDC R28, c[0x0][0x230] ;  /* 0x00008c00ff1c7b82 */ /* 0x000e620000000800 */
[----:B------:R2:W-:Y:S04]  /*111a0*/  STL.64 [R1+0x8], R152 ;  /* 0x0000089801007387 */ /* 0x0005e80000100a00 */
[----:B------:R2:W-:Y:S01]  /*111b0*/  LDGSTS.E [R250+0x14000], desc[UR60][R152.64], !P3 ;  /* 0x1400000098fa7fae */ /* 0x0005e2000d92187c */
[----:B------:R-:W-:Y:S02]  /*111c0*/  ISETP.GE.U32.AND P3, PT, R26, 0x7ffffea8, PT ;  /* 0x7ffffea81a00780c */ /* 0x000fe40003f66070 */
[----:B------:R-:W1:Y:S01]  /*111d0*/  LDC R30, c[0x0][0x230] ;  /* 0x00008c00ff1e7b82 */ /* 0x000e620000000800 */
[----:B---3--:R-:W-:Y:S01]  /*111e0*/  IMAD.WIDE R154, R184, 0x4, R150 ;  /* 0x00000004b89a7825 */ /* 0x008fe200078e0296 */
[----:B--2---:R-:W-:-:S04]  /*111f0*/  IADD3 R26, R29, -0xdb, RZ ;  /* 0xffffff251d1a7810 */ /* 0x004fc80007ffe0ff */
[----:B------:R2:W-:Y:S01]  /*11200*/  LDGSTS.E [R250+0x14004], desc[UR60][R154.64], !P0 ;  /* 0x140040009afa7fae */ /* 0x0005e2000c12187c */
[----:B------:R-:W-:Y:S01]  /*11210*/  IMAD.WIDE R152, R184, 0x4, R148 ;  /* 0x00000004b8987825 */ /* 0x000fe200078e0294 */
[----:B------:R-:W-:Y:S02]  /*11220*/  ISETP.GE.U32.AND P0, PT, R27, 0x7ffffea7, PT ;  /* 0x7ffffea71b00780c */ /* 0x000fe40003f06070 */
[----:B------:R2:W-:Y:S01]  /*11230*/  STL.64 [R1+0x10], R154 ;  /* 0x0000109a01007387 */ /* 0x0005e20000100a00 */
[----:B------:R-:W3:Y:S03]  /*11240*/  LDC R29, c[0x0][0x230] ;  /* 0x00008c00ff1d7b82 */ /* 0x000ee60000000800 */
[----:B------:R2:W-:Y:S01]  /*11250*/  LDGSTS.E [R250+0x14008], desc[UR60][R152.64], !P5 ;  /* 0x1400800098fa7fae */ /* 0x0005e2000e92187c */
[----:B------:R-:W-:Y:S01]  /*11260*/  ISETP.GE.U32.AND P5, PT, R26, 0x7ffffea6, PT ;  /* 0x7ffffea61a00780c */ /* 0x000fe20003fa6070 */
[----:B----4-:R-:W-:-:S02]  /*11270*/  VIADD R27, R33, 0xffffff24 ;  /* 0xffffff24211b7836 */ /* 0x010fc40000000000 */
[----:B------:R4:W-:Y:S01]  /*11280*/  STL.64 [R1+0x18], R152 ;  /* 0x0000189801007387 */ /* 0x0009e20000100a00 */
[----:B------:R-:W-:Y:S02]  /*11290*/  VIADD R26, R32, 0xffffff07 ;  /* 0xffffff07201a7836 */ /* 0x000fe40000000000 */
[----:B------:R-:W3:Y:S01]  /*112a0*/  LDC R32, c[0x0][0x230] ;  /* 0x00008c00ff207b82 */ /* 0x000ee20000000800 */
[----:B--2---:R-:W-:-:S04]  /*112b0*/  IMAD.WIDE R154, R184, 0x4, R146 ;  /* 0x00000004b89a7825 */ /* 0x004fc800078e0292 */
[C---:B----4-:R-:W-:Y:S01]  /*112c0*/  IMAD.WIDE R152, R184.reuse, 0x4, R88 ;  /* 0x00000004b8987825 */ /* 0x050fe200078e0258 */
[----:B------:R2:W-:Y:S04]  /*112d0*/  STL.64 [R1+0x20], R154 ;  /* 0x0000209a01007387 */ /* 0x0005e80000100a00 */
[----:B------:R2:W-:Y:S01]  /*112e0*/  LDGSTS.E [R250+0x1400c], desc[UR60][R154.64], !P2 ;  /* 0x1400c0009afa7fae */ /* 0x0005e2000d12187c */
[----:B------:R-:W-:Y:S01]  /*112f0*/  ISETP.GE.U32.AND P2, PT, R27, 0x7ffffea5, PT ;  /* 0x7ffffea51b00780c */ /* 0x000fe20003f46070 */
[----:B------:R-:W-:Y:S02]  /*11300*/  VIADD R27, R31, 0xffffff06 ;  /* 0xffffff061f1b7836 */ /* 0x000fe40000000000 */
[----:B------:R4:W-:Y:S01]  /*11310*/  STL.64 [R1+0x520], R152 ;  /* 0x0005209801007387 */ /* 0x0009e20000100a00 */
[----:B------:R-:W3:Y:S03]  /*11320*/  LDC R31, c[0x0][0x230] ;  /* 0x00008c00ff1f7b82 */ /* 0x000ee60000000800 */
[----:B------:R4:W-:Y:S01]  /*11330*/  LDGSTS.E [R250+0x18000], desc[UR60][R152.64], !P3 ;  /* 0x1800000098fa7fae */ /* 0x0009e2000d92187c */
[----:B--2---:R-:W-:Y:S01]  /*11340*/  IMAD.WIDE R154, R184, 0x4, R86 ;  /* 0x00000004b89a7825 */ /* 0x004fe200078e0256 */
[----:B------:R-:W-:-:S03]  /*11350*/  ISETP.GE.U32.AND P3, PT, R26, 0x7ffffe88, PT ;  /* 0x7ffffe881a00780c */ /* 0x000fc60003f66070 */
[----:B-1----:R-:W-:Y:S02]  /*11360*/  VIADD R26, R34, 0xffffff05 ;  /* 0xffffff05221a7836 */ /* 0x002fe40000000000 */
[----:B----4-:R-:W-:Y:S01]  /*11370*/  IMAD.WIDE R152, R184, 0x4, R84 ;  /* 0x00000004b8987825 */ /* 0x010fe200078e0254 */
[----:B------:R1:W-:Y:S04]  /*11380*/  STL.64 [R1+0x528], R154 ;  /* 0x0005289a01007387 */ /* 0x0003e80000100a00 */
[----:B------:R1:W-:Y:S01]  /*11390*/  LDGSTS.E [R250+0x18004], desc[UR60][R154.64], !P0 ;  /* 0x180040009afa7fae */ /* 0x0003e2000c12187c */
[----:B------:R-:W-:Y:S02]  /*113a0*/  ISETP.GE.U32.AND P0, PT, R27, 0x7ffffe87, PT ;  /* 0x7ffffe871b00780c */ /* 0x000fe40003f06070 */
[----:B------:R-:W2:Y:S01]  /*113b0*/  LDC R27, c[0x0][0x230] ;  /* 0x00008c00ff1b7b82 */ /* 0x000ea20000000800 */
[----:B------:R4:W-:Y:S04]  /*113c0*/  STL.64 [R1+0x530], R152 ;  /* 0x0005309801007387 */ /* 0x0009e80000100a00 */
[----:B------:R4:W-:Y:S01]  /*113d0*/  LDGSTS.E [R250+0x18008], desc[UR60][R152.64], !P5 ;  /* 0x1800800098fa7fae */ /* 0x0009e2000e92187c */
[----:B------:R-:W-:Y:S01]  /*113e0*/  ISETP.GE.U32.AND P5, PT, R26, 0x7ffffe86, PT ;  /* 0x7ffffe861a00780c */ /* 0x000fe20003fa6070 */
[----:B------:R-:W-:-:S02]  /*113f0*/  VIADD R26, R28, 0xffffff04 ;  /* 0xffffff041c1a7836 */ /* 0x000fc40000000000 */
[C---:B-1----:R-:W-:Y:S01]  /*11400*/  IMAD.WIDE R154, R184.reuse, 0x4, R82 ;  /* 0x00000004b89a7825 */ /* 0x042fe200078e0252 */
[----:B------:R-:W1:Y:S04]  /*11410*/  LDC R28, c[0x0][0x230] ;  /* 0x00008c00ff1c7b82 */ /* 0x000e680000000800 */
[----:B------:R3:W-:Y:S01]  /*11420*/  LDGSTS.E [R250+0x1800c], desc[UR60][R154.64], !P2 ;  /* 0x1800c0009afa7fae */ /* 0x0007e2000d12187c */
[----:B----4-:R-:W-:-:S03]  /*11430*/  IMAD.WIDE R152, R184, 0x4, R24 ;  /* 0x00000004b8987825 */ /* 0x010fc600078e0218 */
[----:B------:R-:W4:Y:S01]  /*11440*/  LDC R25, c[0x0][0x230] ;  /* 0x00008c00ff197b82 */ /* 0x000f220000000800 */
[----:B------:R-:W-:Y:S01]  /*11450*/  ISETP.GE.U32.AND P2, PT, R26, 0x7ffffe85, PT ;  /* 0x7ffffe851a00780c */ /* 0x000fe20003f46070 */
[----:B------:R3:W-:Y:S01]  /*11460*/  STL.64 [R1+0x538], R154 ;  /* 0x0005389a01007387 */ /* 0x0007e20000100a00 */
[----:B------:R-:W-:-:S03]  /*11470*/  IMAD.WIDE R156, R184, 0x4, R22 ;  /* 0x00000004b89c7825 */ /* 0x000fc600078e0216 */
[----:B------:R3:W-:Y:S04]  /*11480*/  STL.64 [R1+0x620], R152 ;  /* 0x0006209801007387 */ /* 0x0007e80000100a00 */
[----:B------:R2:W-:Y:S01]  /*11490*/  LDGSTS.E [R250+0x1c000], desc[UR60][R152.64], !P3 ;  /* 0x1c00000098fa7fae */ /* 0x0005e2000d92187c */
[C---:B------:R-:W-:Y:S01]  /*114a0*/  IMAD.WIDE R210, R184.reuse, 0x4, R210 ;  /* 0x00000004b8d27825 */ /* 0x040fe200078e02d2 */
[----:B------:R-:W1:Y:S02]  /*114b0*/  LDC R23, c[0x0][0x230] ;  /* 0x00008c00ff177b82 */ /* 0x000e640000000800 */
[----:B------:R-:W-:Y:S01]  /*114c0*/  LDGSTS.E [R250+0x1c004], desc[UR60][R156.64], !P0 ;  /* 0x1c0040009cfa7fae */ /* 0x000fe2000c12187c */
[----:B---3--:R-:W-:-:S05]  /*114d0*/  IMAD.WIDE R154, R184, 0x4, R20 ;  /* 0x00000004b89a7825 */ /* 0x008fca00078e0214 */
[----:B------:R-:W3:Y:S01]  /*114e0*/  LDC R20, c[0x0][0x230] ;  /* 0x00008c00ff147b82 */ /* 0x000ee20000000800 */
[----:B------:R3:W-:Y:S01]  /*114f0*/  LDGSTS.E [R250+0x1c008], desc[UR60][R154.64], !P5 ;  /* 0x1c0080009afa7fae */ /* 0x0007e2000e92187c */
[----:B--2---:R-:W-:-:S04]  /*11500*/  IMAD.WIDE R152, R184, 0x4, R18 ;  /* 0x00000004b8987825 */ /* 0x004fc800078e0212 */
[----:B------:R-:W-:Y:S01]  /*11510*/  VIADD R19, R32, 0xffffff43 ;  /* 0xffffff4320137836 */ /* 0x000fe20000000000 */
[----:B------:R2:W-:Y:S01]  /*11520*/  LDGSTS.E [R250+0x1c00c], desc[UR60][R152.64], !P2 ;  /* 0x1c00c00098fa7fae */ /* 0x0005e2000d12187c */
[----:B------:R-:W-:Y:S01]  /*11530*/  VIADD R22, R29, 0xffffff60 ;  /* 0xffffff601d167836 */ /* 0x000fe20000000000 */
[----:B------:R-:W2:Y:S02]  /*11540*/  LDC R21, c[0x0][0x230] ;  /* 0x00008c00ff157b82 */ /* 0x000ea40000000800 */
[----:B------:R-:W-:Y:S01]  /*11550*/  ISETP.GE.U32.AND P5, PT, R19, 0x7ffffec4, PT ;  /* 0x7ffffec41300780c */ /* 0x000fe20003fa6070 */
[----:B------:R-:W-:Y:S02]  /*11560*/  VIADD R19, R31, 0xffffff41 ;  /* 0xffffff411f137836 */ /* 0x000fe40000000000 */
[----:B------:R-:W-:Y:S01]  /*11570*/  VIADD R24, R30, 0xffffff61 ;  /* 0xffffff611e187836 */ /* 0x000fe20000000000 */
[----:B------:R-:W-:Y:S01]  /*11580*/  ISETP.GE.U32.AND P0, PT, R22, 0x7ffffee1, PT ;  /* 0x7ffffee11600780c */ /* 0x000fe20003f06070 */
[----:B------:R-:W-:Y:S01]  /*11590*/  LDGSTS.E [R251+0x10000], desc[UR60][R210.64], !P4 ;  /* 0x10000000d2fb7fae */ /* 0x000fe2000e12187c */
[----:B------:R-:W2:Y:S01]  /*115a0*/  LDC R22, c[0x0][0x230] ;  /* 0x00008c00ff167b82 */ /* 0x000ea20000000800 */
[----:B------:R-:W-:Y:S01]  /*115b0*/  ISETP.GE.U32.AND P4, PT, R19, 0x7ffffec2, PT ;  /* 0x7ffffec21300780c */ /* 0x000fe20003f86070 */
[----:B------:R-:W-:Y:S01]  /*115c0*/  VIADD R18, R27, 0xffffff42 ;  /* 0xffffff421b127836 */ /* 0x000fe20000000000 */
[----:B------:R-:W-:Y:S01]  /*115d0*/  ISETP.GE.U32.AND P3, PT, R24, 0x7ffffee2, PT ;  /* 0x7ffffee21800780c */ /* 0x000fe20003f66070 */
[----:B----4-:R-:W-:-:S04]  /*115e0*/  VIADD R19, R25, 0xffffff23 ;  /* 0xffffff2319137836 */ /* 0x010fc80000000000 */
[----:B------:R-:W4:Y:S01]  /*115f0*/  LDC R25, c[0x0][0x230] ;  /* 0x00008c00ff197b82 */ /* 0x000f220000000800 */
[----:B------:R-:W-:Y:S01]  /*11600*/  ISETP.GE.U32.AND P2, PT, R18, 0x7ffffec3, PT ;  /* 0x7ffffec31200780c */ /* 0x000fe20003f46070 */
[----:B------:R-:W-:-:S04]  /*11610*/  IMAD.WIDE R208, R184, 0x4, R208 ;  /* 0x00000004b8d07825 */ /* 0x000fc800078e02d0 */
[----:B-1----:R-:W-:Y:S01]  /*11620*/  VIADD R18, R28, 0xffffff40 ;  /* 0xffffff401c127836 */ /* 0x002fe20000000000 */
[----:B------:R-:W-:Y:S01]  /*11630*/  LDGSTS.E [R251+0x10004], desc[UR60][R208.64], !P6 ;  /* 0x10004000d0fb7fae */ /* 0x000fe2000f12187c */
[----:B------:R-:W1:Y:S01]  /*11640*/  LDC R24, c[0x0][0x230] ;  /* 0x00008c00ff187b82 */ /* 0x000e620000000800 */
[----:B------:R-:W-:Y:S02]  /*11650*/  IMAD.WIDE R206, R184, 0x4, R206 ;  /* 0x00000004b8ce7825 */ /* 0x000fe400078e02ce */
[----:B------:R-:W-:Y:S02]  /*11660*/  ISETP.GE.U32.AND P6, PT, R18, 0x7ffffec1, PT ;  /* 0x7ffffec11200780c */ /* 0x000fe40003fc6070 */
[----:B------:R-:W-:-:S03]  /*11670*/  IMAD.WIDE R204, R184, 0x4, R204 ;  /* 0x00000004b8cc7825 */ /* 0x000fc600078e02cc */
[----:B------:R-:W1:Y:S01]  /*11680*/  LDC R26, c[0x0][0x230] ;  /* 0x00008c00ff1a7b82 */ /* 0x000e620000000800 */
[----:B---3--:R-:W-:Y:S01]  /*11690*/  IADD3 R18, R20, -0xde, RZ ;  /* 0xffffff2214127810 */ /* 0x008fe20007ffe0ff */
[----:B------:R-:W-:Y:S01]  /*116a0*/  STL.64 [R1+0x628], R156 ;  /* 0x0006289c01007387 */ /* 0x000fe20000100a00 */
[----:B------:R-:W-:-:S03]  /*116b0*/  IMAD.WIDE R182, R184, 0x4, R144 ;  /* 0x00000004b8b67825 */ /* 0x000fc600078e0290 */
[----:B------:R-:W-:Y:S01]  /*116c0*/  LDGSTS.E [R251+0x10008], desc[UR60][R206.64], !P3 ;  /* 0x10008000cefb7fae */ /* 0x000fe2000d92187c */
[----:B------:R-:W-:-:S03]  /*116d0*/  ISETP.GE.U32.AND P3, PT, R19, 0x7ffffea4, PT ;  /* 0x7ffffea41300780c */ /* 0x000fc60003f66070 */
[----:B------:R3:W-:Y:S04]  /*116e0*/  STL.64 [R1+0x630], R154 ;  /* 0x0006309a01007387 */ /* 0x0007e80000100a00 */
[----:B------:R-:W-:Y:S01]  /*116f0*/  LDGSTS.E [R251+0x1000c], desc[UR60][R204.64], !P0 ;  /* 0x1000c000ccfb7fae */ /* 0x000fe2000c12187c */
[----:B------:R-:W-:Y:S01]  /*11700*/  ISETP.GE.U32.AND P0, PT, R18, 0x7ffffea3, PT ;  /* 0x7ffffea31200780c */ /* 0x000fe20003f06070 */
[----:B--2---:R-:W-:Y:S02]  /*11710*/  VIADD R18, R21, 0xffffff21 ;  /* 0xffffff2115127836 */ /* 0x004fe40000000000 */
[----:B------:R2:W-:Y:S01]  /*11720*/  STL.64 [R1+0x638], R152 ;  /* 0x0006389801007387 */ /* 0x0005e20000100a00 */
[----:B------:R-:W-:-:S03]  /*11730*/  IMAD.WIDE R20, R184, 0x4, R138 ;  /* 0x00000004b8147825 */ /* 0x000fc600078e028a */
[----:B------:R-:W-:Y:S01]  /*11740*/  LDGSTS.E [R251+0x14000], desc[UR60][R182.64], !P5 ;  /* 0x14000000b6fb7fae */ /* 0x000fe2000e92187c */
[----:B---3--:R-:W-:Y:S01]  /*11750*/  IMAD.WIDE R154, R184, 0x4, R142 ;  /* 0x00000004b89a7825 */ /* 0x008fe200078e028e */
[----:B------:R-:W-:-:S03]  /*11760*/  ISETP.GE.U32.AND P5, PT, R18, 0x7ffffea2, PT ;  /* 0x7ffffea21200780c */ /* 0x000fc60003fa6070 */
[----:B--2---:R-:W-:Y:S01]  /*11770*/  IMAD.WIDE R152, R184, 0x4, R140 ;  /* 0x00000004b8987825 */ /* 0x004fe200078e028c */
[----:B------:R-:W-:Y:S04]  /*11780*/  STL.64 [R1+0x30], R154 ;  /* 0x0000309a01007387 */ /* 0x000fe80000100a00 */
[----:B------:R-:W-:Y:S01]  /*11790*/  LDGSTS.E [R251+0x14004], desc[UR60][R154.64], !P2 ;  /* 0x140040009afb7fae */ /* 0x000fe2000d12187c */
[----:B------:R-:W-:Y:S02]  /*117a0*/  VIADD R19, R23, 0xffffff20 ;  /* 0xffffff2017137836 */ /* 0x000fe40000000000 */
[----:B------:R-:W-:Y:S01]  /*117b0*/  VIADD R18, R22, 0xffffff03 ;  /* 0xffffff0316127836 */ /* 0x000fe20000000000 */
[----:B------:R2:W-:Y:S01]  /*117c0*/  STL.64 [R1+0x38], R152 ;  /* 0x0000389801007387 */ /* 0x0005e20000100a00 */
[----:B------:R-:W-:-:S03]  /*117d0*/  IMAD.WIDE R22, R184, 0x4, R78 ;  /* 0x00000004b8167825 */ /* 0x000fc600078e024e */
[----:B------:R2:W-:Y:S04]  /*117e0*/  LDGSTS.E [R251+0x14008], desc[UR60][R152.64], !P4 ;  /* 0x1400800098fb7fae */ /* 0x0005e8000e12187c */
[----:B------:R4:W-:Y:S04]  /*117f0*/  STL.64 [R1+0x40], R20 ;  /* 0x0000401401007387 */ /* 0x0009e80000100a00 */
[----:B------:R4:W-:Y:S01]  /*11800*/  LDGSTS.E [R251+0x1400c], desc[UR60][R20.64], !P6 ;  /* 0x1400c00014fb7fae */ /* 0x0009e2000f12187c */
[----:B--2---:R-:W-:Y:S01]  /*11810*/  IMAD.WIDE R152, R184, 0x4, R80 ;  /* 0x00000004b8987825 */ /* 0x004fe200078e0250 */
[----:B------:R-:W-:-:S04]  /*11820*/  ISETP.GE.U32.AND P2, PT, R19, 0x7ffffea1, PT ;  /* 0x7ffffea11300780c */ /* 0x000fc80003f46070 */
[----:B------:R2:W-:Y:S01]  /*11830*/  LDGSTS.E [R251+0x18000], desc[UR60][R152.64], !P3 ;  /* 0x1800000098fb7fae */ /* 0x0005e2000d92187c */
[----:B----4-:R-:W-:-:S03]  /*11840*/  VIADD R20, R25, 0xffffff00 ;  /* 0xffffff0019147836 */ /* 0x010fc60000000000 */
[----:B------:R3:W-:Y:S01]  /*11850*/  STL.64 [R1+0x4e0], R152 ;  /* 0x0004e09801007387 */ /* 0x0007e20000100a00 */
[----:B------:R-:W-:-:S03]  /*11860*/  ISETP.GE.U32.AND P4, PT, R18, 0x7ffffe84, PT ;  /* 0x7ffffe841200780c */ /* 0x000fc60003f86070 */
[----:B------:R4:W-:Y:S01]  /*11870*/  LDGSTS.E [R251+0x18004], desc[UR60][R22.64], !P0 ;  /* 0x1800400016fb7fae */ /* 0x0009e2000c12187c */
[----:B------:R-:W-:Y:S01]  /*11880*/  ISETP.GE.U32.AND P0, PT, R20, 0x7ffffe81, PT ;  /* 0x7ffffe811400780c */ /* 0x000fe20003f06070 */
[----:B-1----:R-:W-:Y:S02]  /*11890*/  VIADD R18, R24, 0xffffff02 ;  /* 0xffffff0218127836 */ /* 0x002fe40000000000 */
[----:B------:R1:W-:Y:S01]  /*118a0*/  STL.64 [R1+0x4f0], R22 ;  /* 0x0004f01601007387 */ /* 0x0003e20000100a00 */
[----:B------:R-:W-:-:S03]  /*118b0*/  VIADD R19, R26, 0xffffff01 ;  /* 0xffffff011a137836 */ /* 0x000fc60000000000 */
[----:B------:R-:W2:Y:S04]  /*118c0*/  LDL.LU.64 R20, [R1+0x460] ;  /* 0x0004600001147983 */ /* 0x000ea80000300a00 */
[----:B------:R-:W4:Y:S04]  /*118d0*/  LDL.LU.64 R170, [R1+0x420] ;  /* 0x0004200001aa7983 */ /* 0x000f280000300a00 */
[----:B------:R-:W4:Y:S01]  /*118e0*/  LDL.LU.64 R158, [R1+0x3e0] ;  /* 0x0003e000019e7983 */ /* 0x000f220000300a00 */
[----:B------:R-:W-:-:S03]  /*118f0*/  ISETP.GE.U32.AND P6, PT, R18, 0x7ffffe83, PT ;  /* 0x7ffffe831200780c */ /* 0x000fc60003fc6070 */
[----:B------:R-:W4:Y:S01]  /*11900*/  LDL.LU.64 R166, [R1+0x3a0] ;  /* 0x0003a00001a67983 */ /* 0x000f220000300a00 */
[----:B------:R-:W-:Y:S01]  /*11910*/  ISETP.GE.U32.AND P3, PT, R19, 0x7ffffe82, PT ;  /* 0x7ffffe821300780c */ /* 0x000fe20003f66070 */
[C---:B------:R-:W-:Y:S02]  /*11920*/  IMAD.WIDE R164, R184.reuse, 0x4, R76 ;  /* 0x00000004b8a47825 */ /* 0x040fe400078e024c */
[----:B---3--:R-:W3:Y:S02]  /*11930*/  LDL.LU.64 R152, [R1+0x360] ;  /* 0x0003600001987983 */ /* 0x008ee40000300a00 */
[C---:B------:R-:W-:Y:S02]  /*11940*/  IMAD.WIDE R18, R184.reuse, 0x4, R74 ;  /* 0x00000004b8127825 */ /* 0x040fe400078e024a */
[----:B------:R-:W3:Y:S02]  /*11950*/  LDL.LU.64 R174, [R1+0x320] ;  /* 0x0003200001ae7983 */ /* 0x000ee40000300a00 */
[----:B------:R-:W-:-:S02]  /*11960*/  IMAD.WIDE R16, R184, 0x4, R16 ;  /* 0x00000004b8107825 */ /* 0x000fc400078e0210 */
[----:B------:R-:W3:Y:S02]  /*11970*/  LDL.LU.64 R160, [R1+0x2e0] ;  /* 0x0002e00001a07983 */ /* 0x000ee40000300a00 */
[C---:B------:R-:W-:Y:S02]  /*11980*/  IMAD.WIDE R14, R184.reuse, 0x4, R14 ;  /* 0x00000004b80e7825 */ /* 0x040fe400078e020e */
[----:B------:R-:W3:Y:S04]  /*11990*/  LDL.LU.64 R162, [R1+0x2a0] ;  /* 0x0002a00001a27983 */ /* 0x000ee80000300a00 */
[----:B-1----:R-:W3:Y:S01]  /*119a0*/  LDL.LU.64 R22, [R1+0x260] ;  /* 0x0002600001167983 */ /* 0x002ee20000300a00 */
[----:B------:R-:W-:-:S03]  /*119b0*/  IMAD.WIDE R12, R184, 0x4, R12 ;  /* 0x00000004b80c7825 */ /* 0x000fc600078e020c */
[----:B------:R-:W3:Y:S01]  /*119c0*/  LDL.LU.64 R156, [R1+0x220] ;  /* 0x00022000019c7983 */ /* 0x000ee20000300a00 */
[----:B------:R-:W-:-:S03]  /*119d0*/  IMAD.WIDE R10, R184, 0x4, R10 ;  /* 0x00000004b80a7825 */ /* 0x000fc600078e020a */
[----:B------:R-:W3:Y:S04]  /*119e0*/  LDL.LU.64 R154, [R1+0x1e0] ;  /* 0x0001e000019a7983 */ /* 0x000ee80000300a00 */
[----:B------:R1:W-:Y:S04]  /*119f0*/  STL.64 [R1+0x4e8], R164 ;  /* 0x0004e8a401007387 */ /* 0x0003e80000100a00 */
[----:B------:R3:W-:Y:S04]  /*11a00*/  STL.64 [R1+0x4f8], R18 ;  /* 0x0004f81201007387 */ /* 0x0007e80000100a00 */
[----:B------:R3:W-:Y:S04]  /*11a10*/  STL.64 [R1+0x5e0], R16 ;  /* 0x0005e01001007387 */ /* 0x0007e80000100a00 */
[----:B------:R3:W-:Y:S04]  /*11a20*/  STL.64 [R1+0x5e8], R14 ;  /* 0x0005e80e01007387 */ /* 0x0007e80000100a00 */
[----:B------:R-:W3:Y:S04]  /*11a30*/  LDL.LU.64 R248, [R1+0x1a0] ;  /* 0x0001a00001f87983 */ /* 0x000ee80000300a00 */
[----:B------:R3:W-:Y:S04]  /*11a40*/  STL.64 [R1+0x5f0], R12 ;  /* 0x0005f00c01007387 */ /* 0x0007e80000100a00 */
[----:B------:R-:W-:Y:S04]  /*11a50*/  LDGSTS.E [R251+0x18008], desc[UR60][R164.64], !P5 ;  /* 0x18008000a4fb7fae */ /* 0x000fe8000e92187c */
[----:B------:R3:W-:Y:S01]  /*11a60*/  STL.64 [R1+0x5f8], R10 ;  /* 0x0005f80a01007387 */ /* 0x0007e20000100a00 */
[----:B------:R-:W-:-:S03]  /*11a70*/  IMAD.SHL.U32 R186, R185, 0x80, RZ ;  /* 0x00000080b9ba7824 */ /* 0x000fc600078e00ff */
[----:B------:R3:W-:Y:S04]  /*11a80*/  LDGSTS.E [R251+0x1800c], desc[UR60][R18.64], !P2 ;  /* 0x1800c00012fb7fae */ /* 0x0007e8000d12187c */
[----:B-1----:R-:W3:Y:S04]  /*11a90*/  LDL.LU.64 R164, [R1+0x160] ;  /* 0x0001600001a47983 */ /* 0x002ee80000300a00 */
[----:B------:R-:W3:Y:S04]  /*11aa0*/  LDL.LU.64 R168, [R1+0x120] ;  /* 0x0001200001a87983 */ /* 0x000ee80000300a00 */
[----:B------:R-:W3:Y:S04]  /*11ab0*/  LDL.LU.64 R172, [R1+0xe0] ;  /* 0x0000e00001ac7983 */ /* 0x000ee80000300a00 */
[----:B------:R-:W3:Y:S04]  /*11ac0*/  LDL.LU.64 R176, [R1+0xa0] ;  /* 0x0000a00001b07983 */ /* 0x000ee80000300a00 */
[----:B------:R1:W-:Y:S04]  /*11ad0*/  LDGSTS.E [R251+0x1c000], desc[UR60][R16.64], !P4 ;  /* 0x1c00000010fb7fae */ /* 0x0003e8000e12187c */
[----:B------:R1:W-:Y:S04]  /*11ae0*/  LDGSTS.E [R251+0x1c004], desc[UR60][R14.64], !P6 ;  /* 0x1c0040000efb7fae */ /* 0x0003e8000f12187c */
[----:B------:R1:W-:Y:S04]  /*11af0*/  LDGSTS.E [R251+0x1c008], desc[UR60][R12.64], !P3 ;  /* 0x1c0080000cfb7fae */ /* 0x0003e8000d92187c */
[----:B------:R1:W-:Y:S04]  /*11b00*/  LDGSTS.E [R251+0x1c00c], desc[UR60][R10.64], !P0 ;  /* 0x1c00c0000afb7fae */ /* 0x0003e8000c12187c */
[----:B------:R-:W0:Y:S01]  /*11b10*/  LDGDEPBAR ;  /* 0x00000000000079af */ /* 0x000e220000000000 */
[----:B--2---:R-:W-:-:S04]  /*11b20*/  IMAD.WIDE R20, R186, 0x4, R20 ;  /* 0x00000004ba147825 */ /* 0x004fc800078e0214 */
[C---:B----4-:R-:W-:Y:S01]  /*11b30*/  IMAD.WIDE R170, R186.reuse, 0x4, R170 ;  /* 0x00000004baaa7825 */ /* 0x050fe200078e02aa */
[----:B------:R2:W-:Y:S03]  /*11b40*/  STL.64 [R1+0x460], R20 ;  /* 0x0004601401007387 */ /* 0x0005e60000100a00 */
[C---:B------:R-:W-:Y:S01]  /*11b50*/  IMAD.WIDE R158, R186.reuse, 0x4, R158 ;  /* 0x00000004ba9e7825 */ /* 0x040fe200078e029e */
[----:B------:R4:W-:Y:S03]  /*11b60*/  STL.64 [R1+0x420], R170 ;  /* 0x000420aa01007387 */ /* 0x0009e60000100a00 */
[C---:B------:R-:W-:Y:S01]  /*11b70*/  IMAD.WIDE R166, R186.reuse, 0x4, R166 ;  /* 0x00000004baa67825 */ /* 0x040fe200078e02a6 */
[----:B------:R4:W-:Y:S03]  /*11b80*/  STL.64 [R1+0x6a8], R158 ;  /* 0x0006a89e01007387 */ /* 0x0009e60000100a00 */
[C---:B---3--:R-:W-:Y:S01]  /*11b90*/  IMAD.WIDE R152, R186.reuse, 0x4, R152 ;  /* 0x00000004ba987825 */ /* 0x048fe200078e0298 */
[----:B------:R3:W-:Y:S03]  /*11ba0*/  STL.64 [R1+0x708], R166 ;  /* 0x000708a601007387 */ /* 0x0007e60000100a00 */
[C---:B------:R-:W-:Y:S01]  /*11bb0*/  IMAD.WIDE R174, R186.reuse, 0x4, R174 ;  /* 0x00000004baae7825 */ /* 0x040fe200078e02ae */
        /* <DEDUP_REMOVED lines=10> */
[----:B------:R-:W-:Y:S04]  /*11c60*/  STL.64 [R1+0x8d0], R156 ;  /* 0x0008d09c01007387 */ /* 0x000fe80000100a00 */
[----:B------:R3:W-:Y:S04]  /*11c70*/  STL.64 [R1+0x900], R154 ;  /* 0x0009009a01007387 */ /* 0x0007e80000100a00 */
[----:B------:R3:W-:Y:S04]  /*11c80*/  LDGSTS.E [R4+0x40000], desc[UR60][R20.64], P1 ;  /* 0x4000000014047fae */ /* 0x0007e8000892187c */
[----:B------:R3:W-:Y:S04]  /*11c90*/  LDGSTS.E [R4+0x40400], desc[UR60][R170.64], P1 ;  /* 0x40400000aa047fae */ /* 0x0007e8000892187c */
[----:B------:R3:W-:Y:S01]  /*11ca0*/  LDGSTS.E [R4+0x40800], desc[UR60][R158.64], P1 ;  /* 0x408000009e047fae */ /* 0x0007e2000892187c */
[----:B------:R-:W-:-:S03]  /*11cb0*/  IMAD.WIDE R18, R186, 0x4, R248 ;  /* 0x00000004ba127825 */ /* 0x000fc600078e02f8 */
[----:B------:R3:W-:Y:S04]  /*11cc0*/  LDGSTS.E [R4+0x40c00], desc[UR60][R166.64], P1 ;  /* 0x40c00000a6047fae */ /* 0x0007e8000892187c */
[----:B------:R3:W-:Y:S04]  /*11cd0*/  STL.64 [R1+0x928], R18 ;  /* 0x0009281201007387 */ /* 0x0007e80000100a00 */
[----:B------:R3:W-:Y:S04]  /*11ce0*/  LDGSTS.E [R4+0x41000], desc[UR60][R152.64], P1 ;  /* 0x4100000098047fae */ /* 0x0007e8000892187c */
[----:B------:R3:W-:Y:S04]  /*11cf0*/  LDGSTS.E [R4+0x41400], desc[UR60][R174.64], P1 ;  /* 0x41400000ae047fae */ /* 0x0007e8000892187c */
[----:B------:R3:W-:Y:S01]  /*11d00*/  LDGSTS.E [R4+0x41800], desc[UR60][R160.64], P1 ;  /* 0x41800000a0047fae */ /* 0x0007e2000892187c */
[----:B-1----:R-:W-:-:S03]  /*11d10*/  IMAD.WIDE R16, R186, 0x4, R164 ;  /* 0x00000004ba107825 */ /* 0x002fc600078e02a4 */
[----:B------:R1:W-:Y:S01]  /*11d20*/  LDGSTS.E [R4+0x41c00], desc[UR60][R162.64], P1 ;  /* 0x41c00000a2047fae */ /* 0x0003e2000892187c */
[----:B------:R-:W-:-:S03]  /*11d30*/  IMAD.WIDE R14, R186, 0x4, R168 ;  /* 0x00000004ba0e7825 */ /* 0x000fc600078e02a8 */
[----:B------:R1:W-:Y:S01]  /*11d40*/  STL.64 [R1+0x948], R16 ;  /* 0x0009481001007387 */ /* 0x0003e20000100a00 */
[----:B------:R-:W-:-:S03]  /*11d50*/  IMAD.WIDE R12, R186, 0x4, R172 ;  /* 0x00000004ba0c7825 */ /* 0x000fc600078e02ac */
[----:B------:R1:W-:Y:S01]  /*11d60*/  STL.64 [R1+0x960], R14 ;  /* 0x0009600e01007387 */ /* 0x0003e20000100a00 */
[----:B------:R-:W-:-:S03]  /*11d70*/  IMAD.WIDE R10, R186, 0x4, R176 ;  /* 0x00000004ba0a7825 */ /* 0x000fc600078e02b0 */
[----:B------:R1:W-:Y:S04]  /*11d80*/  STL.64 [R1+0x970], R12 ;  /* 0x0009700c01007387 */ /* 0x0003e80000100a00 */
[----:B--2---:R-:W2:Y:S04]  /*11d90*/  LDL.LU.64 R20, [R1+0x458] ;  /* 0x0004580001147983 */ /* 0x004ea80000300a00 */
[----:B------:R1:W-:Y:S04]  /*11da0*/  STL.64 [R1+0x978], R10 ;  /* 0x0009780a01007387 */ /* 0x0003e80000100a00 */
[----:B------:R-:W2:Y:S04]  /*11db0*/  LDL.LU.64 R172, [R1+0x418] ;  /* 0x0004180001ac7983 */ /* 0x000ea80000300a00 */
[----:B------:R-:W2:Y:S04]  /*11dc0*/  LDL.LU.64 R164, [R1+0x3d8] ;  /* 0x0003d80001a47983 */ /* 0x000ea80000300a00 */
[----:B------:R-:W2:Y:S04]  /*11dd0*/  LDL.LU.64 R168, [R1+0x398] ;  /* 0x0003980001a87983 */ /* 0x000ea80000300a00 */
[----:B----4-:R-:W4:Y:S04]  /*11de0*/  LDL.LU.64 R170, [R1+0x358] ;  /* 0x0003580001aa7983 */ /* 0x010f280000300a00 */
[----:B------:R-:W4:Y:S04]  /*11df0*/  LDL.LU.64 R158, [R1+0x318] ;  /* 0x00031800019e7983 */ /* 0x000f280000300a00 */
[----:B---3--:R-:W3:Y:S04]  /*11e00*/  LDL.LU.64 R166, [R1+0x2d8] ;  /* 0x0002d80001a67983 */ /* 0x008ee80000300a00 */
[----:B------:R-:W3:Y:S04]  /*11e10*/  LDL.LU.64 R152, [R1+0x298] ;  /* 0x0002980001987983 */ /* 0x000ee80000300a00 */
[----:B------:R-:W3:Y:S04]  /*11e20*/  LDL.LU.64 R174, [R1+0x258] ;  /* 0x0002580001ae7983 */ /* 0x000ee80000300a00 */
[----:B------:R-:W3:Y:S04]  /*11e30*/  LDL.LU.64 R160, [R1+0x218] ;  /* 0x0002180001a07983 */ /* 0x000ee80000300a00 */
[----:B------:R-:W1:Y:S04]  /*11e40*/  LDL.LU.64 R162, [R1+0x1d8] ;  /* 0x0001d80001a27983 */ /* 0x000e680000300a00 */
[----:B------:R-:W-:Y:S04]  /*11e50*/  LDGSTS.E [R4+0x42000], desc[UR60][R22.64], P1 ;  /* 0x4200000016047fae */ /* 0x000fe8000892187c */
[----:B------:R-:W-:Y:S04]  /*11e60*/  LDGSTS.E [R4+0x42400], desc[UR60][R156.64], P1 ;  /* 0x424000009c047fae */ /* 0x000fe8000892187c */
[----:B------:R-:W-:Y:S04]  /*11e70*/  LDGSTS.E [R4+0x42800], desc[UR60][R154.64], P1 ;  /* 0x428000009a047fae */ /* 0x000fe8000892187c */
[----:B------:R-:W3:Y:S04]  /*11e80*/  LDL.LU.64 R22, [R1+0x198] ;  /* 0x0001980001167983 */ /* 0x000ee80000300a00 */
[----:B------:R-:W3:Y:S04]  /*11e90*/  LDL.LU.64 R248, [R1+0x158] ;  /* 0x0001580001f87983 */ /* 0x000ee80000300a00 */
[----:B------:R-:W3:Y:S04]  /*11ea0*/  LDL.LU.64 R154, [R1+0x118] ;  /* 0x00011800019a7983 */ /* 0x000ee80000300a00 */
[----:B------:R-:W3:Y:S04]  /*11eb0*/  LDL.LU.64 R156, [R1+0xd8] ;  /* 0x0000d800019c7983 */ /* 0x000ee80000300a00 */
[----:B------:R-:W3:Y:S04]  /*11ec0*/  LDL.LU.64 R176, [R1+0x98] ;  /* 0x0000980001b07983 */ /* 0x000ee80000300a00 */
[----:B------:R1:W-:Y:S04]  /*11ed0*/  LDGSTS.E [R4+0x42c00], desc[UR60][R18.64], P1 ;  /* 0x42c0000012047fae */ /* 0x0003e8000892187c */
[----:B------:R1:W-:Y:S04]  /*11ee0*/  LDGSTS.E [R4+0x43000], desc[UR60][R16.64], P1 ;  /* 0x4300000010047fae */ /* 0x0003e8000892187c */
[----:B------:R1:W-:Y:S04]  /*11ef0*/  LDGSTS.E [R4+0x43400], desc[UR60][R14.64], P1 ;  /* 0x434000000e047fae */ /* 0x0003e8000892187c */
[----:B------:R1:W-:Y:S04]  /*11f00*/  LDGSTS.E [R4+0x43800], desc[UR60][R12.64], P1 ;  /* 0x438000000c047fae */ /* 0x0003e8000892187c */
[----:B------:R1:W-:Y:S01]  /*11f10*/  LDGSTS.E [R4+0x43c00], desc[UR60][R10.64], P1 ;  /* 0x43c000000a047fae */ /* 0x0003e2000892187c */
[----:B--2---:R-:W-:-:S04]  /*11f20*/  IMAD.WIDE R20, R186, 0x4, R20 ;  /* 0x00000004ba147825 */ /* 0x004fc800078e0214 */
[C---:B------:R-:W-:Y:S01]  /*11f30*/  IMAD.WIDE R172, R186.reuse, 0x4, R172 ;  /* 0x00000004baac7825 */ /* 0x040fe200078e02ac */
[----:B------:R2:W-:Y:S03]  /*11f40*/  STL.64 [R1+0x320], R20 ;  /* 0x0003201401007387 */ /* 0x0005e60000100a00 */
[C---:B------:R-:W-:Y:S01]  /*11f50*/  IMAD.WIDE R164, R186.reuse, 0x4, R164 ;  /* 0x00000004baa47825 */ /* 0x040fe200078e02a4 */
[----:B------:R2:W-:Y:S03]  /*11f60*/  STL.64 [R1+0x360], R172 ;  /* 0x000360ac01007387 */ /* 0x0005e60000100a00 */
[C---:B------:R-:W-:Y:S01]  /*11f70*/  IMAD.WIDE R168, R186.reuse, 0x4, R168 ;  /* 0x00000004baa87825 */ /* 0x040fe200078e02a8 */
[----:B------:R2:W-:Y:S03]  /*11f80*/  STL.64 [R1+0x3a0], R164 ;  /* 0x0003a0a401007387 */ /* 0x0005e60000100a00 */
[C---:B----4-:R-:W-:Y:S01]  /*11f90*/  IMAD.WIDE R170, R186.reuse, 0x4, R170 ;  /* 0x00000004baaa7825 */ /* 0x050fe200078e02aa */
        /* <DEDUP_REMOVED lines=10> */
[----:B------:R-:W-:Y:S03]  /*12040*/  STL.64 [R1+0x850], R174 ;  /* 0x000850ae01007387 */ /* 0x000fe60000100a00 */
[C---:B-1----:R-:W-:Y:S01]  /*12050*/  IMAD.WIDE R162, R186.reuse, 0x4, R162 ;  /* 0x00000004baa27825 */ /* 0x042fe200078e02a2 */
[----:B------:R1:W-:Y:S04]  /*12060*/  STL.64 [R1+0x890], R160 ;  /* 0x000890a001007387 */ /* 0x0003e80000100a00 */
[----:B------:R1:W-:Y:S04]  /*12070*/  STL.64 [R1+0x8c8], R162 ;  /* 0x0008c8a201007387 */ /* 0x0003e80000100a00 */
[----:B------:R1:W-:Y:S04]  /*12080*/  LDGSTS.E [R5+0x40080], desc[UR60][R20.64], P1 ;  /* 0x4008000014057fae */ /* 0x0003e8000892187c */
[----:B------:R1:W-:Y:S01]  /*12090*/  LDGSTS.E [R5+0x40480], desc[UR60][R172.64], P1 ;  /* 0x40480000ac057fae */ /* 0x0003e2000892187c */
[----:B------:R-:W-:-:S03]  /*120a0*/  IMAD.WIDE R18, R186, 0x4, R22 ;  /* 0x00000004ba127825 */ /* 0x000fc600078e0216 */
[----:B------:R1:W-:Y:S01]  /*120b0*/  LDGSTS.E [R5+0x40880], desc[UR60][R164.64], P1 ;  /* 0x40880000a4057fae */ /* 0x0003e2000892187c */
[----:B------:R-:W-:-:S03]  /*120c0*/  IMAD.WIDE R16, R186, 0x4, R248 ;  /* 0x00000004ba107825 */ /* 0x000fc600078e02f8 */
[----:B------:R1:W-:Y:S01]  /*120d0*/  STL.64 [R1+0x8f8], R18 ;  /* 0x0008f81201007387 */ /* 0x0003e20000100a00 */
[----:B------:R-:W-:-:S03]  /*120e0*/  IMAD.WIDE R14, R186, 0x4, R154 ;  /* 0x00000004ba0e7825 */ /* 0x000fc600078e029a */
[----:B------:R1:W-:Y:S01]  /*120f0*/  STL.64 [R1+0x920], R16 ;  /* 0x0009201001007387 */ /* 0x0003e20000100a00 */
[----:B------:R-:W-:-:S03]  /*12100*/  IMAD.WIDE R12, R186, 0x4, R156 ;  /* 0x00000004ba0c7825 */ /* 0x000fc600078e029c */
[----:B------:R1:W-:Y:S01]  /*12110*/  STL.64 [R1+0x940], R14 ;  /* 0x0009400e01007387 */ /* 0x0003e20000100a00 */
[----:B------:R-:W-:-:S03]  /*12120*/  IMAD.WIDE R10, R186, 0x4, R176 ;  /* 0x00000004ba0a7825 */ /* 0x000fc600078e02b0 */
[----:B--2---:R-:W2:Y:S04]  /*12130*/  LDL.LU.64 R20, [R1+0x450] ;  /* 0x0004500001147983 */ /* 0x004ea80000300a00 */
[----:B------:R2:W-:Y:S04]  /*12140*/  STL.64 [R1+0x958], R12 ;  /* 0x0009580c01007387 */ /* 0x0005e80000100a00 */
[----:B------:R-:W2:Y:S04]  /*12150*/  LDL.LU.64 R156, [R1+0x410] ;  /* 0x00041000019c7983 */ /* 0x000ea80000300a00 */
[----:B------:R2:W-:Y:S04]  /*12160*/  STL.64 [R1+0x968], R10 ;  /* 0x0009680a01007387 */ /* 0x0005e80000100a00 */
[----:B------:R-:W2:Y:S04]  /*12170*/  LDL.LU.64 R154, [R1+0x3d0] ;  /* 0x0003d000019a7983 */ /* 0x000ea80000300a00 */
[----:B------:R-:W2:Y:S04]  /*12180*/  LDL.LU.64 R22, [R1+0x390] ;  /* 0x0003900001167983 */ /* 0x000ea80000300a00 */
[----:B------:R-:W2:Y:S04]  /*12190*/  LDL.LU.64 R172, [R1+0x350] ;  /* 0x0003500001ac7983 */ /* 0x000ea80000300a00 */
[----:B------:R-:W2:Y:S04]  /*121a0*/  LDL.LU.64 R164, [R1+0x310] ;  /* 0x0003100001a47983 */ /* 0x000ea80000300a00 */
[----:B------:R2:W-:Y:S04]  /*121b0*/  LDGSTS.E [R5+0x40c80], desc[UR60][R168.64], P1 ;  /* 0x40c80000a8057fae */ /* 0x0005e8000892187c */
[----:B------:R2:W-:Y:S04]  /*121c0*/  LDGSTS.E [R5+0x41080], desc[UR60][R170.64], P1 ;  /* 0x41080000aa057fae */ /* 0x0005e8000892187c */
[----:B------:R2:W-:Y:S04]  /*121d0*/  LDGSTS.E [R5+0x41480], desc[UR60][R158.64], P1 ;  /* 0x414800009e057fae */ /* 0x0005e8000892187c */
[----:B----4-:R-:W4:Y:S04]  /*121e0*/  LDL.LU.64 R168, [R1+0x2d0] ;  /* 0x0002d00001a87983 */ /* 0x010f280000300a00 */
[----:B------:R-:W4:Y:S04]  /*121f0*/  LDL.LU.64 R170, [R1+0x290] ;  /* 0x0002900001aa7983 */ /* 0x000f280000300a00 */
[----:B---3--:R-:W3:Y:S04]  /*12200*/  LDL.LU.64 R158, [R1+0x250] ;  /* 0x00025000019e7983 */ /* 0x008ee80000300a00 */
[----:B------:R3:W-:Y:S04]  /*12210*/  LDGSTS.E [R5+0x41880], desc[UR60][R166.64], P1 ;  /* 0x41880000a6057fae */ /* 0x0007e8000892187c */
[----:B------:R-:W-:Y:S04]  /*12220*/  LDGSTS.E [R5+0x41c80], desc[UR60][R152.64], P1 ;  /* 0x41c8000098057fae */ /* 0x000fe8000892187c */
[----:B------:R-:W-:Y:S04]  /*12230*/  LDGSTS.E [R5+0x42080], desc[UR60][R174.64], P1 ;  /* 0x42080000ae057fae */ /* 0x000fe8000892187c */
[----:B------:R-:W3:Y:S04]  /*12240*/  LDL.LU.64 R166, [R1+0x210] ;  /* 0x0002100001a67983 */ /* 0x000ee80000300a00 */
[----:B------:R-:W3:Y:S04]  /*12250*/  LDL.LU.64 R152, [R1+0x1d0] ;  /* 0x0001d00001987983 */ /* 0x000ee80000300a00 */
[----:B------:R-:W3:Y:S04]  /*12260*/  LDL.LU.64 R248, [R1+0x190] ;  /* 0x0001900001f87983 */ /* 0x000ee80000300a00 */
[----:B------:R-:W-:Y:S04]  /*12270*/  LDGSTS.E [R5+0x42480], desc[UR60][R160.64], P1 ;  /* 0x42480000a0057fae */ /* 0x000fe8000892187c */
[----:B------:R-:W-:Y:S04]  /*12280*/  LDGSTS.E [R5+0x42880], desc[UR60][R162.64], P1 ;  /* 0x42880000a2057fae */ /* 0x000fe8000892187c */
[----:B------:R3:W-:Y:S04]  /*12290*/  LDGSTS.E [R5+0x42c80], desc[UR60][R18.64], P1 ;  /* 0x42c8000012057fae */ /* 0x0007e8000892187c */
[----:B-1----:R-:W3:Y:S04]  /*122a0*/  LDL.LU.64 R160, [R1+0x150] ;  /* 0x0001500001a07983 */ /* 0x002ee80000300a00 */
[----:B------:R-:W3:Y:S04]  /*122b0*/  LDL.LU.64 R162, [R1+0x110] ;  /* 0x0001100001a27983 */ /* 0x000ee80000300a00 */
[----:B------:R-:W3:Y:S04]  /*122c0*/  LDL.LU.64 R174, [R1+0xd0] ;  /* 0x0000d00001ae7983 */ /* 0x000ee80000300a00 */
[----:B------:R-:W3:Y:S04]  /*122d0*/  LDL.LU.64 R176, [R1+0x90] ;  /* 0x0000900001b07983 */ /* 0x000ee80000300a00 */
        /* <DEDUP_REMOVED lines=14> */
[----:B------:R2:W-:Y:S04]  /*123c0*/  STL.64 [R1+0x3e0], R172 ;  /* 0x0003e0ac01007387 */ /* 0x0005e80000100a00 */
[----:B------:R2:W-:Y:S04]  /*123d0*/  STL.64 [R1+0x6f8], R164 ;  /* 0x0006f8a401007387 */ /* 0x0005e80000100a00 */
[----:B------:R2:W-:Y:S04]  /*123e0*/  LDGSTS.E [R6+0x40100], desc[UR60][R20.64], P1 ;  /* 0x4010000014067fae */ /* 0x0005e8000892187c */
[----:B------:R2:W-:Y:S01]  /*123f0*/  LDGSTS.E [R6+0x40500], desc[UR60][R156.64], P1 ;  /* 0x405000009c067fae */ /* 0x0005e2000892187c */
[----:B----4-:R-:W-:-:S03]  /*12400*/  IMAD.WIDE R168, R186, 0x4, R168 ;  /* 0x00000004baa87825 */ /* 0x010fc600078e02a8 */
[----:B------:R4:W-:Y:S01]  /*12410*/  LDGSTS.E [R6+0x40900], desc[UR60][R154.64], P1 ;  /* 0x409000009a067fae */ /* 0x0009e2000892187c */
[----:B------:R-:W-:-:S03]  /*12420*/  IMAD.WIDE R170, R186, 0x4, R170 ;  /* 0x00000004baaa7825 */ /* 0x000fc600078e02aa */
[----:B------:R4:W-:Y:S01]  /*12430*/  STL.64 [R1+0x768], R168 ;  /* 0x000768a801007387 */ /* 0x0009e20000100a00 */
[----:B---3--:R-:W-:-:S03]  /*12440*/  IMAD.WIDE R158, R186, 0x4, R158 ;  /* 0x00000004ba9e7825 */ /* 0x008fc600078e029e */
[----:B------:R-:W-:Y:S04]  /*12450*/  STL.64 [R1+0x7c8], R170 ;  /* 0x0007c8aa01007387 */ /* 0x000fe80000100a00 */
[----:B------:R3:W-:Y:S04]  /*12460*/  STL.64 [R1+0x808], R158 ;  /* 0x0008089e01007387 */ /* 0x0007e80000100a00 */
[----:B------:R3:W-:Y:S04]  /*12470*/  LDGSTS.E [R6+0x40d00], desc[UR60][R22.64], P1 ;  /* 0x40d0000016067fae */ /* 0x0007e8000892187c */
[----:B------:R3:W-:Y:S01]  /*12480*/  LDGSTS.E [R6+0x41100], desc[UR60][R172.64], P1 ;  /* 0x41100000ac067fae */ /* 0x0007e2000892187c */
[----:B------:R-:W-:-:S03]  /*12490*/  IMAD.WIDE R166, R186, 0x4, R166 ;  /* 0x00000004baa67825 */ /* 0x000fc600078e02a6 */
[----:B------:R3:W-:Y:S01]  /*124a0*/  LDGSTS.E [R6+0x41500], desc[UR60][R164.64], P1 ;  /* 0x41500000a4067fae */ /* 0x0007e2000892187c */
[----:B------:R-:W-:-:S03]  /*124b0*/  IMAD.WIDE R18, R186, 0x4, R152 ;  /* 0x00000004ba127825 */ /* 0x000fc600078e0298 */
[----:B------:R3:W-:Y:S01]  /*124c0*/  STL.64 [R1+0x848], R166 ;  /* 0x000848a601007387 */ /* 0x0007e20000100a00 */
[----:B-1----:R-:W-:-:S03]  /*124d0*/  IMAD.WIDE R16, R186, 0x4, R248 ;  /* 0x00000004ba107825 */ /* 0x002fc600078e02f8 */
[----:B------:R1:W-:Y:S04]  /*124e0*/  STL.64 [R1+0x888], R18 ;  /* 0x0008881201007387 */ /* 0x0003e80000100a00 */
[----:B------:R1:W-:Y:S04]  /*124f0*/  STL.64 [R1+0x8c0], R16 ;  /* 0x0008c01001007387 */ /* 0x0003e80000100a00 */
[----:B------:R1:W-:Y:S04]  /*12500*/  LDGSTS.E [R6+0x41900], desc[UR60][R168.64], P1 ;  /* 0x41900000a8067fae */ /* 0x0003e8000892187c */
[----:B------:R-:W-:Y:S01]  /*12510*/  LDGSTS.E [R6+0x41d00], desc[UR60][R170.64], P1 ;  /* 0x41d00000aa067fae */ /* 0x000fe2000892187c */
[----:B------:R-:W-:-:S03]  /*12520*/  IMAD.WIDE R14, R186, 0x4, R160 ;  /* 0x00000004ba0e7825 */ /* 0x000fc600078e02a0 */
[----:B------:R-:W-:Y:S01]  /*12530*/  LDGSTS.E [R6+0x42100], desc[UR60][R158.64], P1 ;  /* 0x421000009e067fae */ /* 0x000fe2000892187c */
        /* <DEDUP_REMOVED lines=13> */
[----:B------:R-:W2:Y:S04]  /*12610*/  LDL.LU.64 R22, [R1+0x2c8] ;  /* 0x0002c80001167983 */ /* 0x000ea80000300a00 */
[----:B------:R-:W2:Y:S04]  /*12620*/  LDL.LU.64 R172, [R1+0x288] ;  /* 0x0002880001ac7983 */ /* 0x000ea80000300a00 */
[----:B------:R-:W2:Y:S04]  /*12630*/  LDL.LU.64 R164, [R1+0x248] ;  /* 0x0002480001a47983 */ /* 0x000ea80000300a00 */
[----:B----4-:R-:W1:Y:S04]  /*12640*/  LDL.LU.64 R168, [R1+0x208] ;  /* 0x0002080001a87983 */ /* 0x010e680000300a00 */
[----:B------:R-:W4:Y:S04]  /*12650*/  LDL.LU.64 R248, [R1+0x1c8] ;  /* 0x0001c80001f87983 */ /* 0x000f280000300a00 */
[----:B---3--:R-:W3:Y:S04]  /*12660*/  LDL.LU.64 R158, [R1+0x188] ;  /* 0x00018800019e7983 */ /* 0x008ee80000300a00 */
[----:B------:R-:W-:Y:S04]  /*12670*/  LDGSTS.E [R6+0x42500], desc[UR60][R166.64], P1 ;  /* 0x42500000a6067fae */ /* 0x000fe8000892187c */
[----:B------:R4:W-:Y:S04]  /*12680*/  LDGSTS.E [R6+0x42900], desc[UR60][R18.64], P1 ;  /* 0x4290000012067fae */ /* 0x0009e8000892187c */
[----:B------:R3:W-:Y:S04]  /*12690*/  LDGSTS.E [R6+0x42d00], desc[UR60][R16.64], P1 ;  /* 0x42d0000010067fae */ /* 0x0007e8000892187c */
[----:B------:R-:W3:Y:S04]  /*126a0*/  LDL.LU.64 R166, [R1+0x148] ;  /* 0x0001480001a67983 */ /* 0x000ee80000300a00 */
        /* <DEDUP_REMOVED lines=25> */
[----:B------:R1:W-:Y:S03]  /*12840*/  STL.64 [R1+0x7c0], R164 ;  /* 0x0007c0a401007387 */ /* 0x0003e60000100a00 */
[C---:B----4-:R-:W-:Y:S01]  /*12850*/  IMAD.WIDE R18, R186.reuse, 0x4, R248 ;  /* 0x00000004ba127825 */ /* 0x050fe200078e02f8 */
[----:B------:R4:W-:Y:S03]  /*12860*/  STL.64 [R1+0x800], R168 ;  /* 0x000800a801007387 */ /* 0x0009e60000100a00 */
[C---:B---3--:R-:W-:Y:S01]  /*12870*/  IMAD.WIDE R16, R186.reuse, 0x4, R158 ;  /* 0x00000004ba107825 */ /* 0x048fe200078e029e */
        /* <DEDUP_REMOVED lines=11> */
[----:B--2---:R-:W3:Y:S04]  /*12930*/  LDL.LU.64 R20, [R1+0x440] ;  /* 0x0004400001147983 */ /* 0x004ee80000300a00 */
        /* <DEDUP_REMOVED lines=10> */
[----:B------:R-:W2:Y:S04]  /*129e0*/  LDL.LU.64 R152, [R1+0x2c0] ;  /* 0x0002c00001987983 */ /* 0x000ea80000300a00 */
[----:B------:R-:W2:Y:S04]  /*129f0*/  LDL.LU.64 R156, [R1+0x280] ;  /* 0x00028000019c7983 */ /* 0x000ea80000300a00 */
[----:B------:R-:W2:Y:S04]  /*12a00*/  LDL.LU.64 R154, [R1+0x240] ;  /* 0x00024000019a7983 */ /* 0x000ea80000300a00 */
[----:B------:R-:W-:Y:S04]  /*12a10*/  LDGSTS.E [R7+0x41980], desc[UR60][R22.64], P1 ;  /* 0x4198000016077fae */ /* 0x000fe8000892187c */
[----:B------:R-:W-:Y:S04]  /*12a20*/  LDGSTS.E [R7+0x41d80], desc[UR60][R172.64], P1 ;  /* 0x41d80000ac077fae */ /* 0x000fe8000892187c */
[----:B------:R-:W-:Y:S04]  /*12a30*/  LDGSTS.E [R7+0x42180], desc[UR60][R164.64], P1 ;  /* 0x42180000a4077fae */ /* 0x000fe8000892187c */
[----:B------:R-:W2:Y:S04]  /*12a40*/  LDL.LU.64 R22, [R1+0x200] ;  /* 0x0002000001167983 */ /* 0x000ea80000300a00 */
[----:B------:R-:W2:Y:S04]  /*12a50*/  LDL.LU.64 R248, [R1+0x1c0] ;  /* 0x0001c00001f87983 */ /* 0x000ea80000300a00 */
[----:B-1----:R-:W2:Y:S04]  /*12a60*/  LDL.LU.64 R164, [R1+0x180] ;  /* 0x0001800001a47983 */ /* 0x002ea80000300a00 */
[----:B------:R-:W-:Y:S04]  /*12a70*/  LDGSTS.E [R7+0x42580], desc[UR60][R168.64], P1 ;  /* 0x42580000a8077fae */ /* 0x000fe8000892187c */
[----:B------:R1:W-:Y:S04]  /*12a80*/  LDGSTS.E [R7+0x42980], desc[UR60][R18.64], P1 ;  /* 0x4298000012077fae */ /* 0x0003e8000892187c */
[----:B------:R1:W-:Y:S04]  /*12a90*/  LDGSTS.E [R7+0x42d80], desc[UR60][R16.64], P1 ;  /* 0x42d8000010077fae */ /* 0x0003e8000892187c */
[----:B----4-:R-:W4:Y:S04]  /*12aa0*/  LDL.LU.64 R168, [R1+0x140] ;  /* 0x0001400001a87983 */ /* 0x010f280000300a00 */
[----:B------:R-:W4:Y:S04]  /*12ab0*/  LDL.LU.64 R172, [R1+0x100] ;  /* 0x0001000001ac7983 */ /* 0x000f280000300a00 */
[----:B------:R-:W4:Y:S04]  /*12ac0*/  LDL.LU.64 R174, [R1+0xc0] ;  /* 0x0000c00001ae7983 */ /* 0x000f280000300a00 */
[----:B------:R-:W4:Y:S04]  /*12ad0*/  LDL.LU.64 R176, [R1+0x80] ;  /* 0x0000800001b07983 */ /* 0x000f280000300a00 */
[----:B------:R1:W-:Y:S04]  /*12ae0*/  LDGSTS.E [R7+0x43180], desc[UR60][R14.64], P1 ;  /* 0x431800000e077fae */ /* 0x0003e8000892187c */
[----:B------:R4:W-:Y:S04]  /*12af0*/  LDGSTS.E [R7+0x43580], desc[UR60][R12.64], P1 ;  /* 0x435800000c077fae */ /* 0x0009e8000892187c */
[----:B------:R4:W-:Y:S04]  /*12b00*/  LDGSTS.E [R7+0x43980], desc[UR60][R10.64], P1 ;  /* 0x439800000a077fae */ /* 0x0009e8000892187c */
[----:B------:R4:W-:Y:S01]  /*12b10*/  LDGSTS.E [R7+0x43d80], desc[UR60][R4.64], P1 ;  /* 0x43d8000004077fae */ /* 0x0009e2000892187c */
[----:B---3--:R-:W-:-:S04]  /*12b20*/  IMAD.WIDE R20, R186, 0x4, R20 ;  /* 0x00000004ba147825 */ /* 0x008fc800078e0214 */
[C---:B--2---:R-:W-:Y:S01]  /*12b30*/  IMAD.WIDE R166, R186.reuse, 0x4, R166 ;  /* 0x00000004baa67825 */ /* 0x044fe200078e02a6 */
        /* <DEDUP_REMOVED lines=17> */
[----:B------:R-:W-:Y:S04]  /*12c50*/  STL.64 [R1+0x450], R156 ;  /* 0x0004509c01007387 */ /* 0x000fe80000100a00 */
[----:B------:R3:W-:Y:S04]  /*12c60*/  STL.64 [R1+0x758], R154 ;  /* 0x0007589a01007387 */ /* 0x0007e80000100a00 */
[----:B------:R3:W-:Y:S04]  /*12c70*/  LDGSTS.E [R8+0x40e00], desc[UR60][R158.64], P1 ;  /* 0x40e000009e087fae */ /* 0x0007e8000892187c */
[----:B------:R3:W-:Y:S01]  /*12c80*/  LDGSTS.E [R8+0x41200], desc[UR60][R160.64], P1 ;  /* 0x41200000a0087fae */ /* 0x0007e2000892187c */
[----:B-1----:R-:W-:-:S03]  /*12c90*/  IMAD.WIDE R18, R186, 0x4, R22 ;  /* 0x00000004ba127825 */ /* 0x002fc600078e0216 */
[----:B------:R1:W-:Y:S01]  /*12ca0*/  LDGSTS.E [R8+0x41600], desc[UR60][R162.64], P1 ;  /* 0x41600000a2087fae */ /* 0x0003e2000892187c */
[----:B------:R-:W-:-:S03]  /*12cb0*/  IMAD.WIDE R16, R186, 0x4, R248 ;  /* 0x00000004ba107825 */ /* 0x000fc600078e02f8 */
[----:B------:R1:W-:Y:S01]  /*12cc0*/  STL.64 [R1+0x7b8], R18 ;  /* 0x0007b81201007387 */ /* 0x0003e20000100a00 */
[----:B------:R-:W-:-:S03]  /*12cd0*/  IMAD.WIDE R14, R186, 0x4, R164 ;  /* 0x00000004ba0e7825 */ /* 0x000fc600078e02a4 */
[----:B------:R1:W-:Y:S04]  /*12ce0*/  STL.64 [R1+0x7f8], R16 ;  /* 0x0007f81001007387 */ /* 0x0003e80000100a00 */
[----:B------:R1:W-:Y:S04]  /*12cf0*/  STL.64 [R1+0x838], R14 ;  /* 0x0008380e01007387 */ /* 0x0003e80000100a00 */
[----:B------:R-:W-:Y:S04]  /*12d00*/  LDGSTS.E [R8+0x41a00], desc[UR60][R152.64], P1 ;  /* 0x41a0000098087fae */ /* 0x000fe8000892187c */
[----:B------:R-:W-:Y:S01]  /*12d10*/  LDGSTS.E [R8+0x41e00], desc[UR60][R156.64], P1 ;  /* 0x41e000009c087fae */ /* 0x000fe2000892187c */
[----:B----4-:R-:W-:-:S03]  /*12d20*/  IMAD.WIDE R12, R186, 0x4, R168 ;  /* 0x00000004ba0c7825 */ /* 0x010fc600078e02a8 */
[----:B------:R-:W-:Y:S01]  /*12d30*/  LDGSTS.E [R8+0x42200], desc[UR60][R154.64], P1 ;  /* 0x422000009a087fae */ /* 0x000fe2000892187c */
[----:B------:R-:W-:-:S03]  /*12d40*/  IMAD.WIDE R10, R186, 0x4, R172 ;  /* 0x00000004ba0a7825 */ /* 0x000fc600078e02ac */
[----:B------:R4:W-:Y:S01]  /*12d50*/  STL.64 [R1+0x878], R12 ;  /* 0x0008780c01007387 */ /* 0x0009e20000100a00 */
[----:B------:R-:W-:-:S03]  /*12d60*/  IMAD.WIDE R6, R186, 0x4, R174 ;  /* 0x00000004ba067825 */ /* 0x000fc600078e02ae */
[----:B------:R4:W-:Y:S01]  /*12d70*/  STL.64 [R1+0x8b0], R10 ;  /* 0x0008b00a01007387 */ /* 0x0009e20000100a00 */
[----:B------:R-:W-:-:S03]  /*12d80*/  IMAD.WIDE R4, R186, 0x4, R176 ;  /* 0x00000004ba047825 */ /* 0x000fc600078e02b0 */
[----:B------:R-:W4:Y:S04]  /*12d90*/  LDL.LU.64 R22, [R1+0x438] ;  /* 0x0004380001167983 */ /* 0x000f280000300a00 */
[----:B------:R1:W-:Y:S04]  /*12da0*/  STL.64 [R1+0x8e0], R6 ;  /* 0x0008e00601007387 */ /* 0x0003e80000100a00 */
[----:B--2---:R-:W2:Y:S04]  /*12db0*/  LDL.LU.64 R20, [R1+0x3f8] ;  /* 0x0003f80001147983 */ /* 0x004ea80000300a00 */
[----:B------:R1:W-:Y:S04]  /*12dc0*/  STL.64 [R1+0x908], R4 ;  /* 0x0009080401007387 */ /* 0x0003e80000100a00 */
[----:B------:R-:W2:Y:S04]  /*12dd0*/  LDL.LU.64 R168, [R1+0x3b8] ;  /* 0x0003b80001a87983 */ /* 0x000ea80000300a00 */
[----:B------:R-:W2:Y:S04]  /*12de0*/  LDL.LU.64 R164, [R1+0x378] ;  /* 0x0003780001a47983 */ /* 0x000ea80000300a00 */
[----:B---3--:R-:W3:Y:S04]  /*12df0*/  LDL.LU.64 R166, [R1+0x338] ;  /* 0x0003380001a67983 */ /* 0x008ee80000300a00 */
[----:B------:R-:W3:Y:S04]  /*12e00*/  LDL.LU.64 R170, [R1+0x2f8] ;  /* 0x0002f80001aa7983 */ /* 0x000ee80000300a00 */
[----:B------:R-:W3:Y:S04]  /*12e10*/  LDL.LU.64 R158, [R1+0x2b8] ;  /* 0x0002b800019e7983 */ /* 0x000ee80000300a00 */
[----:B------:R-:W3:Y:S04]  /*12e20*/  LDL.LU.64 R160, [R1+0x278] ;  /* 0x0002780001a07983 */ /* 0x000ee80000300a00 */
[----:B------:R-:W1:Y:S04]  /*12e30*/  LDL.LU.64 R162, [R1+0x238] ;  /* 0x0002380001a27983 */ /* 0x000e680000300a00 */
[----:B------:R-:W3:Y:S04]  /*12e40*/  LDL.LU.64 R152, [R1+0x1f8] ;  /* 0x0001f80001987983 */ /* 0x000ee80000300a00 */
[----:B------:R-:W3:Y:S04]  /*12e50*/  LDL.LU.64 R248, [R1+0x1b8] ;  /* 0x0001b80001f87983 */ /* 0x000ee80000300a00 */
        /* <DEDUP_REMOVED lines=9> */
[----:B------:R1:W-:Y:S04]  /*12ef0*/  LDGSTS.E [R8+0x43600], desc[UR60][R10.64], P1 ;  /* 0x436000000a087fae */ /* 0x0003e8000892187c */
[----:B------:R1:W-:Y:S04]  /*12f00*/  LDGSTS.E [R8+0x43a00], desc[UR60][R6.64], P1 ;  /* 0x43a0000006087fae */ /* 0x0003e8000892187c */
[----:B------:R1:W-:Y:S01]  /*12f10*/  LDGSTS.E [R8+0x43e00], desc[UR60][R4.64], P1 ;  /* 0x43e0000004087fae */ /* 0x0003e2000892187c */
[----:B----4-:R-:W-:-:S04]  /*12f20*/  IMAD.WIDE R22, R186, 0x4, R22 ;  /* 0x00000004ba167825 */ /* 0x010fc800078e0216 */
[C---:B--2---:R-:W-:Y:S01]  /*12f30*/  IMAD.WIDE R20, R186.reuse, 0x4, R20 ;  /* 0x00000004ba147825 */ /* 0x044fe200078e0214 */
        /* <DEDUP_REMOVED lines=10> */
[----:B------:R-:W-:Y:S03]  /*12fe0*/  STL.64 [R1+0x3c8], R170 ;  /* 0x0003c8aa01007387 */ /* 0x000fe60000100a00 */
[C---:B------:R-:W-:Y:S01]  /*12ff0*/  IMAD.WIDE R160, R186.reuse, 0x4, R160 ;  /* 0x00000004baa07825 */ /* 0x040fe200078e02a0 */
[----:B------:R3:W-:Y:S03]  /*13000*/  STL.64 [R1+0x408], R158 ;  /* 0x0004089e01007387 */ /* 0x0007e60000100a00 */
[C---:B-1----:R-:W-:Y:S01]  /*13010*/  IMAD.WIDE R162, R186.reuse, 0x4, R162 ;  /* 0x00000004baa27825 */ /* 0x042fe200078e02a2 */
        /* <DEDUP_REMOVED lines=14> */
[----:B------:R-:W3:Y:S04]  /*13100*/  LDL.LU.64 R156, [R1+0x430] ;  /* 0x00043000019c7983 */ /* 0x000ee80000300a00 */
[----:B------:R1:W-:Y:S04]  /*13110*/  STL.64 [R1+0x8a8], R6 ;  /* 0x0008a80601007387 */ /* 0x0003e80000100a00 */
[----:B------:R-:W3:Y:S04]  /*13120*/  LDL.LU.64 R154, [R1+0x3f0] ;  /* 0x0003f000019a7983 */ /* 0x000ee80000300a00 */
[----:B------:R1:W-:Y:S04]  /*13130*/  STL.64 [R1+0x8d8], R4 ;  /* 0x0008d80401007387 */ /* 0x0003e80000100a00 */
[----:B------:R1:W-:Y:S04]  /*13140*/  LDGSTS.E [R9+0x40280], desc[UR60][R22.64], P1 ;  /* 0x4028000016097fae */ /* 0x0003e8000892187c */
[----:B------:R-:W3:Y:S04]  /*13150*/  LDL.LU.64 R152, [R1+0x3b0] ;  /* 0x0003b00001987983 */ /* 0x000ee80000300a00 */
[----:B------:R1:W-:Y:S04]  /*13160*/  LDGSTS.E [R9+0x40680], desc[UR60][R20.64], P1 ;  /* 0x4068000014097fae */ /* 0x0003e8000892187c */
[----:B--2---:R-:W2:Y:S04]  /*13170*/  LDL.LU.64 R22, [R1+0x370] ;  /* 0x0003700001167983 */ /* 0x004ea80000300a00 */
[----:B------:R2:W-:Y:S04]  /*13180*/  LDGSTS.E [R9+0x40a80], desc[UR60][R168.64], P1 ;  /* 0x40a80000a8097fae */ /* 0x0005e8000892187c */
[----:B----4-:R-:W4:Y:S04]  /*13190*/  LDL.LU.64 R20, [R1+0x330] ;  /* 0x0003300001147983 */ /* 0x010f280000300a00 */
[----:B------:R4:W-:Y:S04]  /*131a0*/  LDGSTS.E [R9+0x40e80], desc[UR60][R164.64], P1 ;  /* 0x40e80000a4097fae */ /* 0x0009e8000892187c */
[----:B------:R-:W4:Y:S04]  /*131b0*/  LDL.LU.64 R168, [R1+0x2f0] ;  /* 0x0002f00001a87983 */ /* 0x000f280000300a00 */
[----:B------:R4:W-:Y:S04]  /*131c0*/  LDGSTS.E [R9+0x41280], desc[UR60][R166.64], P1 ;  /* 0x41280000a6097fae */ /* 0x0009e8000892187c */
[----:B---3--:R-:W3:Y:S04]  /*131d0*/  LDL.LU.64 R164, [R1+0x2b0] ;  /* 0x0002b00001a47983 */ /* 0x008ee80000300a00 */
[----:B------:R-:W-:Y:S04]  /*131e0*/  LDGSTS.E [R9+0x41680], desc[UR60][R170.64], P1 ;  /* 0x41680000aa097fae */ /* 0x000fe8000892187c */
[----:B------:R-:W3:Y:S04]  /*131f0*/  LDL.LU.64 R166, [R1+0x270] ;  /* 0x0002700001a67983 */ /* 0x000ee80000300a00 */
[----:B------:R-:W3:Y:S04]  /*13200*/  LDL.LU.64 R248, [R1+0x230] ;  /* 0x0002300001f87983 */ /* 0x000ee80000300a00 */
[----:B------:R-:W-:Y:S04]  /*13210*/  LDGSTS.E [R9+0x41a80], desc[UR60][R158.64], P1 ;  /* 0x41a800009e097fae */ /* 0x000fe8000892187c */
[----:B------:R-:W-:Y:S04]  /*13220*/  LDGSTS.E [R9+0x41e80], desc[UR60][R160.64], P1 ;  /* 0x41e80000a0097fae */ /* 0x000fe8000892187c */
[----:B------:R-:W-:Y:S04]  /*13230*/  LDGSTS.E [R9+0x42280], desc[UR60][R162.64], P1 ;  /* 0x42280000a2097fae */ /* 0x000fe8000892187c */
[----:B------:R-:W3:Y:S04]  /*13240*/  LDL.LU.64 R158, [R1+0x1f0] ;  /* 0x0001f000019e7983 */ /* 0x000ee80000300a00 */
[----:B-1----:R-:W3:Y:S04]  /*13250*/  LDL.LU.64 R160, [R1+0x1b0] ;  /* 0x0001b00001a07983 */ /* 0x002ee80000300a00 */
        /* <DEDUP_REMOVED lines=10> */
[----:B------:R-:W-:Y:S04]  /*13300*/  LDGSTS.E [R9+0x43a80], desc[UR60][R6.64], P1 ;  /* 0x43a8000006097fae */ /* 0x000fe8000892187c */
[----:B------:R1:W-:Y:S01]  /*13310*/  LDGSTS.E [R9+0x43e80], desc[UR60][R4.64], P1 ;  /* 0x43e8000004097fae */ /* 0x0003e2000892187c */
[----:B------:R-:W-:-:S04]  /*13320*/  IMAD.WIDE R156, R186, 0x4, R156 ;  /* 0x00000004ba9c7825 */ /* 0x000fc800078e029c */
[C---:B------:R-:W-:Y:S01]  /*13330*/  IMAD.WIDE R154, R186.reuse, 0x4, R154 ;  /* 0x00000004ba9a7825 */ /* 0x040fe200078e029a */
[----:B------:R1:W-:Y:S04]  /*13340*/  STL.64 [R1+0x278], R156 ;  /* 0x0002789c01007387 */ /* 0x0003e80000100a00 */
[----:B------:R1:W-:Y:S04]  /*13350*/  STL.64 [R1+0x2b8], R154 ;  /* 0x0002b89a01007387 */ /* 0x0003e80000100a00 */
[----:B------:R1:W-:Y:S01]  /*13360*/  LDGSTS.E [R242+0x40300], desc[UR60][R156.64], P1 ;  /* 0x403000009cf27fae */ /* 0x0003e2000892187c */
[----:B------:R-:W-:-:S03]  /*13370*/  IMAD.WIDE R152, R186, 0x4, R152 ;  /* 0x00000004ba987825 */ /* 0x000fc600078e0298 */
[----:B------:R1:W-:Y:S01]  /*13380*/  LDGSTS.E [R242+0x40700], desc[UR60][R154.64], P1 ;  /* 0x407000009af27fae */ /* 0x0003e2000892187c */
[----:B--2---:R-:W-:-:S03]  /*13390*/  IMAD.WIDE R22, R186, 0x4, R22 ;  /* 0x00000004ba167825 */ /* 0x004fc600078e0216 */
[----:B------:R2:W-:Y:S01]  /*133a0*/  STL.64 [R1+0x2f8], R152 ;  /* 0x0002f89801007387 */ /* 0x0005e20000100a00 */
[----:B----4-:R-:W-:-:S03]  /*133b0*/  IMAD.WIDE R20, R186, 0x4, R20 ;  /* 0x00000004ba147825 */ /* 0x010fc600078e0214 */
[----:B------:R4:W-:Y:S01]  /*133c0*/  STL.64 [R1+0x338], R22 ;  /* 0x0003381601007387 */ /* 0x0009e20000100a00 */
[----:B------:R-:W-:-:S03]  /*133d0*/  IMAD.WIDE R168, R186, 0x4, R168 ;  /* 0x00000004baa87825 */ /* 0x000fc600078e02a8 */
[----:B------:R4:W-:Y:S01]  /*133e0*/  STL.64 [R1+0x378], R20 ;  /* 0x0003781401007387 */ /* 0x0009e20000100a00 */
[----:B---3--:R-:W-:-:S03]  /*133f0*/  IMAD.WIDE R164, R186, 0x4, R164 ;  /* 0x00000004baa47825 */ /* 0x008fc600078e02a4 */
[----:B------:R-:W-:Y:S01]  /*13400*/  STL.64 [R1+0x3b8], R168 ;  /* 0x0003b8a801007387 */ /* 0x000fe20000100a00 */
[----:B------:R-:W-:-:S03]  /*13410*/  IMAD.WIDE R166, R186, 0x4, R166 ;  /* 0x00000004baa67825 */ /* 0x000fc600078e02a6 */
[----:B------:R3:W-:Y:S01]  /*13420*/  STL.64 [R1+0x3f8], R164 ;  /* 0x0003f8a401007387 */ /* 0x0007e20000100a00 */
[----:B-1----:R-:W-:-:S03]  /*13430*/  IMAD.WIDE R18, R186, 0x4, R248 ;  /* 0x00000004ba127825 */ /* 0x002fc600078e02f8 */
        /* <DEDUP_REMOVED lines=17> */
[----:B------:R-:W3:Y:S04]  /*13550*/  LDL.LU.64 R162, [R1+0x428] ;  /* 0x0004280001a27983 */ /* 0x000ee80000300a00 */
[----:B------:R-:W-:Y:S04]  /*13560*/  STL.64 [R1+0x868], R6 ;  /* 0x0008680601007387 */ /* 0x000fe80000100a00 */
[----:B------:R-:W3:Y:S04]  /*13570*/  LDL.LU.64 R160, [R1+0x3e8] ;  /* 0x0003e80001a07983 */ /* 0x000ee80000300a00 */
[----:B------:R1:W-:Y:S04]  /*13580*/  STL.64 [R1+0x8a0], R4 ;  /* 0x0008a00401007387 */ /* 0x0003e80000100a00 */
[----:B------:R-:W3:Y:S04]  /*13590*/  LDL.LU.64 R158, [R1+0x3a8] ;  /* 0x0003a800019e7983 */ /* 0x000ee80000300a00 */
[----:B------:R-:W3:Y:S04]  /*135a0*/  LDL.LU.64 R156, [R1+0x368] ;  /* 0x00036800019c7983 */ /* 0x000ee80000300a00 */
[----:B------:R-:W3:Y:S04]  /*135b0*/  LDL.LU.64 R154, [R1+0x328] ;  /* 0x00032800019a7983 */ /* 0x000ee80000300a00 */
[----:B--2---:R-:W2:Y:S04]  /*135c0*/  LDL.LU.64 R152, [R1+0x2e8] ;  /* 0x0002e80001987983 */ /* 0x004ea80000300a00 */
[----:B----4-:R-:W4:Y:S04]  /*135d0*/  LDL.LU.64 R22, [R1+0x2a8] ;  /* 0x0002a80001167983 */ /* 0x010f280000300a00 */
[----:B------:R-:W4:Y:S04]  /*135e0*/  LDL.LU.64 R20, [R1+0x268] ;  /* 0x0002680001147983 */ /* 0x000f280000300a00 */
[----:B------:R-:W-:Y:S04]  /*135f0*/  LDGSTS.E [R242+0x41700], desc[UR60][R168.64], P1 ;  /* 0x41700000a8f27fae */ /* 0x000fe8000892187c */
[----:B------:R-:W4:Y:S04]  /*13600*/  LDL.LU.64 R248, [R1+0x228] ;  /* 0x0002280001f87983 */ /* 0x000f280000300a00 */
[----:B------:R-:W-:Y:S04]  /*13610*/  LDGSTS.E [R242+0x41b00], desc[UR60][R164.64], P1 ;  /* 0x41b00000a4f27fae */ /* 0x000fe8000892187c */
[----:B------:R-:W-:Y:S04]  /*13620*/  LDGSTS.E [R242+0x41f00], desc[UR60][R166.64], P1 ;  /* 0x41f00000a6f27fae */ /* 0x000fe8000892187c */
[----:B------:R4:W-:Y:S04]  /*13630*/  LDGSTS.E [R242+0x42300], desc[UR60][R18.64], P1 ;  /* 0x4230000012f27fae */ /* 0x0009e8000892187c */
[----:B---3--:R-:W3:Y:S04]  /*13640*/  LDL.LU.64 R164, [R1+0x1e8] ;  /* 0x0001e80001a47983 */ /* 0x008ee80000300a00 */
        /* <DEDUP_REMOVED lines=22> */
[C---:B--2---:R-:W-:Y:S01]  /*137b0*/  IMAD.WIDE R152, R186.reuse, 0x4, R152 ;  /* 0x00000004ba987825 */ /* 0x044fe200078e0298 */
[----:B------:R2:W-:Y:S03]  /*137c0*/  STL.64 [R1+0x380], R154 ;  /* 0x0003809a01007387 */ /* 0x0005e60000100a00 */
[C---:B----4-:R-:W-:Y:S01]  /*137d0*/  IMAD.WIDE R22, R186.reuse, 0x4, R22 ;  /* 0x00000004ba167825 */ /* 0x050fe200078e0216 */
        /* <DEDUP_REMOVED lines=8> */
[----:B---3--:R-:W-:-:S03]  /*13860*/  IMAD.WIDE R16, R186, 0x4, R164 ;  /* 0x00000004ba107825 */ /* 0x008fc600078e02a4 */
[----:B------:R2:W-:Y:S01]  /*13870*/  LDGSTS.E [R243+0x40b80], desc[UR60][R158.64], P1 ;  /* 0x40b800009ef37fae */ /* 0x0005e2000892187c */
[----:B-1----:R-:W-:-:S03]  /*13880*/  IMAD.WIDE R14, R186, 0x4, R166 ;  /* 0x00000004ba0e7825 */ /* 0x002fc600078e02a6 */
[----:B------:R2:W-:Y:S01]  /*13890*/  STL.64 [R1+0x698], R16 ;  /* 0x0006981001007387 */ /* 0x0005e20000100a00 */
[----:B------:R-:W-:-:S03]  /*138a0*/  IMAD.WIDE R12, R186, 0x4, R168 ;  /* 0x00000004ba0c7825 */ /* 0x000fc600078e02a8 */
[----:B------:R2:W-:Y:S01]  /*138b0*/  STL.64 [R1+0x6e0], R14 ;  /* 0x0006e00e01007387 */ /* 0x0005e20000100a00 */
[----:B------:R-:W-:-:S03]  /*138c0*/  IMAD.WIDE R10, R186, 0x4, R170 ;  /* 0x00000004ba0a7825 */ /* 0x000fc600078e02aa */
[----:B------:R2:W-:Y:S04]  /*138d0*/  STL.64 [R1+0x740], R12 ;  /* 0x0007400c01007387 */ /* 0x0005e80000100a00 */
[----:B------:R2:W-:Y:S01]  /*138e0*/  STL.64 [R1+0x7a0], R10 ;  /* 0x0007a00a01007387 */ /* 0x0005e20000100a00 */
[----:B------:R-:W-:-:S03]  /*138f0*/  IMAD.WIDE R8, R186, 0x4, R172 ;  /* 0x00000004ba087825 */ /* 0x000fc600078e02ac */
[----:B------:R2:W-:Y:S01]  /*13900*/  LDGSTS.E [R243+0x40f80], desc[UR60][R156.64], P1 ;  /* 0x40f800009cf37fae */ /* 0x0005e2000892187c */
[----:B------:R-:W-:-:S03]  /*13910*/  IMAD.WIDE R4, R186, 0x4, R176 ;  /* 0x00000004ba047825 */ /* 0x000fc600078e02b0 */
[----:B------:R2:W-:Y:S04]  /*13920*/  LDGSTS.E [R243+0x41380], desc[UR60][R154.64], P1 ;  /* 0x413800009af37fae */ /* 0x0005e8000892187c */
[----:B------:R-:W3:Y:S01]  /*13930*/  LDL R177, [R1+0x65c] ;  /* 0x00065c0001b17983 */ /* 0x000ee20000100800 */
[----:B------:R-:W-:-:S03]  /*13940*/  IMAD.WIDE R6, R186, 0x4, R174 ;  /* 0x00000004ba067825 */ /* 0x000fc600078e02ae */
[----:B------:R2:W-:Y:S04]  /*13950*/  STL.64 [R1+0x7e0], R8 ;  /* 0x0007e00801007387 */ /* 0x0005e80000100a00 */
[----:B------:R2:W-:Y:S04]  /*13960*/  STL.64 [R1+0x820], R6 ;  /* 0x0008200601007387 */ /* 0x0005e80000100a00 */
[----:B------:R2:W-:Y:S04]  /*13970*/  STL.64 [R1+0x860], R4 ;  /* 0x0008600401007387 */ /* 0x0005e80000100a00 */
[----:B------:R2:W-:Y:S04]  /*13980*/  LDGSTS.E [R243+0x41780], desc[UR60][R152.64], P1 ;  /* 0x4178000098f37fae */ /* 0x0005e8000892187c */
        /* <DEDUP_REMOVED lines=9> */
[----:B------:R2:W-:Y:S01]  /*13a20*/  LDGSTS.E [R243+0x43f80], desc[UR60][R4.64], P1 ;  /* 0x43f8000004f37fae */ /* 0x0005e2000892187c */
[----:B------:R-:W-:-:S03]  /*13a30*/  CS2R R88, SRZ ;  /* 0x0000000000587805 */ /* 0x000fc6000001ff00 */
[----:B------:R-:W0:Y:S01]  /*13a40*/  LDGDEPBAR ;  /* 0x00000000000079af */ /* 0x000e220000000000 */
[----:B------:R-:W-:Y:S02]  /*13a50*/  CS2R R90, SRZ ;  /* 0x00000000005a7805 */ /* 0x000fe4000001ff00 */
[----:B------:R-:W-:Y:S02]  /*13a60*/  CS2R R92, SRZ ;  /* 0x00000000005c7805 */ /* 0x000fe4000001ff00 */
[----:B------:R-:W-:Y:S02]  /*13a70*/  CS2R R94, SRZ ;  /* 0x00000000005e7805 */ /* 0x000fe4000001ff00 */
[----:B------:R-:W-:Y:S02]  /*13a80*/  CS2R R96, SRZ ;  /* 0x0000000000607805 */ /* 0x000fe4000001ff00 */
[----:B------:R-:W-:Y:S02]  /*13a90*/  CS2R R98, SRZ ;  /* 0x0000000000627805 */ /* 0x000fe4000001ff00 */
[----:B------:R-:W-:-:S02]  /*13aa0*/  CS2R R100, SRZ ;  /* 0x0000000000647805 */ /* 0x000fc4000001ff00 */
        /* <DEDUP_REMOVED lines=57> */
[----:B---3--:R-:W-:-:S13]  /*13e40*/  ISETP.GE.AND P0, PT, R177, 0x80, PT ;  /* 0x00000080b100780c */ /* 0x008fda0003f06270 */
[----:B--2---:R-:W-:Y:S05]  /*13e50*/  @!P0 BRA `(.L_x_0) ;  /* 0x000000ec002c8947 */ /* 0x004fea0003800000 */
[----:B------:R-:W2:Y:S04]  /*13e60*/  LDL.LU.64 R170, [R1+0x60] ;  /* 0x0000600001aa7983 */ /* 0x000ea80000300a00 */
[----:B------:R-:W3:Y:S04]  /*13e70*/  LDL.LU.64 R172, [R1+0x58] ;  /* 0x0000580001ac7983 */ /* 0x000ee80000300a00 */
[----:B------:R-:W4:Y:S01]  /*13e80*/  LDL.LU.64 R174, [R1+0x50] ;  /* 0x0000500001ae7983 */ /* 0x000f220000300a00 */
[----:B------:R-:W-:Y:S02]  /*13e90*/  IMAD.MOV.U32 R4, RZ, RZ, R240 ;  /* 0x000000ffff047224 */ /* 0x000fe400078e00f0 */
[----:B------:R-:W-:Y:S01]  /*13ea0*/  IMAD.MOV.U32 R5, RZ, RZ, R241 ;  /* 0x000000ffff057224 */ /* 0x000fe200078e00f1 */
[----:B------:R-:W-:Y:S04]  /*13eb0*/  STL [R1+0xba0], R184 ;  /* 0x000ba0b801007387 */ /* 0x000fe80000100800 */
[----:B-----5:R-:W-:Y:S04]  /*13ec0*/  STL.64 [R1+0xb98], R2 ;  /* 0x000b980201007387 */ /* 0x020fe80000100a00 */
[----:B------:R-:W-:Y:S01]  /*13ed0*/  STL.64 [R1+0xba8], R4 ;  /* 0x000ba80401007387 */ /* 0x000fe20000100a00 */
[----:B------:R-:W-:-:S02]  /*13ee0*/  IMAD.MOV.U32 R12, RZ, RZ, R196 ;  /* 0x000000ffff0c7224 */ /* 0x000fc400078e00c4 */
[----:B------:R-:W-:Y:S02]  /*13ef0*/  IMAD.MOV.U32 R13, RZ, RZ, R197 ;  /* 0x000000ffff0d7224 */ /* 0x000fe400078e00c5 */
[----:B--2---:R-:W-:Y:S02]  /*13f00*/  IMAD.MOV.U32 R6, RZ, RZ, R170 ;  /* 0x000000ffff067224 */ /* 0x004fe400078e00aa */
[----:B------:R-:W-:Y:S02]  /*13f10*/  IMAD.MOV.U32 R7, RZ, RZ, R171 ;  /* 0x000000ffff077224 */ /* 0x000fe400078e00ab */
[----:B---3--:R-:W-:Y:S01]  /*13f20*/  IMAD.MOV.U32 R8, RZ, RZ, R172 ;  /* 0x000000ffff087224 */ /* 0x008fe200078e00ac */
[----:B------:R-:W-:Y:S02]  /*13f30*/  MOV R9, R173 ;  /* 0x000000ad00097202 */ /* 0x000fe40000000f00 */
[----:B------:R1:W-:Y:S01]  /*13f40*/  STL.64 [R1+0xbb0], R6 ;  /* 0x000bb00601007387 */ /* 0x0003e20000100a00 */
[----:B----4-:R-:W-:-:S02]  /*13f50*/  IMAD.MOV.U32 R10, RZ, RZ, R174 ;  /* 0x000000ffff0a7224 */ /* 0x010fc400078e00ae */
[----:B------:R-:W-:Y:S01]  /*13f60*/  IMAD.MOV.U32 R11, RZ, RZ, R175 ;  /* 0x000000ffff0b7224 */ /* 0x000fe200078e00af */
[----:B------:R2:W-:Y:S04]  /*13f70*/  STL.64 [R1+0xbb8], R8 ;  /* 0x000bb80801007387 */ /* 0x0005e80000100a00 */
[----:B-1----:R-:W3:Y:S04]  /*13f80*/  LDL.LU.64 R6, [R1+0x500] ;  /* 0x0005000001067983 */ /* 0x002ee80000300a00 */
[----:B------:R-:W4:Y:S04]  /*13f90*/  LDL.LU.64 R4, [R1+0x508] ;  /* 0x0005080001047983 */ /* 0x000f280000300a00 */
[----:B------:R-:W4:Y:S04]  /*13fa0*/  LDL.LU.64 R240, [R1+0x510] ;  /* 0x0005100001f07983 */ /* 0x000f280000300a00 */
[----:B------:R-:W4:Y:S04]  /*13fb0*/  LDL.LU.64 R242, [R1+0x518] ;  /* 0x0005180001f27983 */ /* 0x000f280000300a00 */
[----:B------:R-:W4:Y:S04]  /*13fc0*/  LDL.LU.64 R184, [R1+0x4d0] ;  /* 0x0004d00001b87983 */ /* 0x000f280000300a00 */
[----:B------:R-:W4:Y:S04]  /*13fd0*/  LDL.LU.64 R2, [R1+0x4d8] ;  /* 0x0004d80001027983 */ /* 0x000f280000300a00 */
[----:B------:R-:W4:Y:S04]  /*13fe0*/  LDL.LU.64 R248, [R1+0x4a0] ;  /* 0x0004a00001f87983 */ /* 0x000f280000300a00 */
[----:B------:R-:W4:Y:S04]  /*13ff0*/  LDL.LU.64 R250, [R1+0x4a8] ;  /* 0x0004a80001fa7983 */ /* 0x000f280000300a00 */
[----:B--2---:R-:W2:Y:S04]  /*14000*/  LDL.LU.64 R8, [R1+0x4b8] ;  /* 0x0004b80001087983 */ /* 0x004ea80000300a00 */
[----:B------:R1:W-:Y:S04]  /*14010*/  STL.64 [R1+0xbc0], R10 ;  /* 0x000bc00a01007387 */ /* 0x0003e80000100a00 */
[----:B-1----:R-:W2:Y:S04]  /*14020*/  LDL.LU.64 R10, [R1+0x4b0] ;  /* 0x0004b000010a7983 */ /* 0x002ea80000300a00 */
[----:B------:R1:W-:Y:S04]  /*14030*/  STL.64 [R1+0xbc8], R12 ;  /* 0x000bc80c01007387 */ /* 0x0003e80000100a00 */
[----:B-1----:R-:W2:Y:S01]  /*14040*/  LDL.LU.64 R12, [R1+0x4c8] ;  /* 0x0004c800010c7983 */ /* 0x002ea20000300a00 */
[----:B------:R-:W-:-:S02]  /*14050*/  IMAD.MOV.U32 R14, RZ, RZ, R198 ;  /* 0x000000ffff0e7224 */ /* 0x000fc400078e00c6 */
[----:B------:R-:W-:Y:S02]  /*14060*/  IMAD.MOV.U32 R15, RZ, RZ, R199 ;  /* 0x000000ffff0f7224 */ /* 0x000fe400078e00c7 */
[----:B------:R-:W-:Y:S02]  /*14070*/  IMAD.MOV.U32 R16, RZ, RZ, R200 ;  /* 0x000000ffff107224 */ /* 0x000fe400078e00c8 */
[----:B------:R-:W-:Y:S01]  /*14080*/  IMAD.MOV.U32 R17, RZ, RZ, R201 ;  /* 0x000000ffff117224 */ /* 0x000fe200078e00c9 */
[----:B------:R1:W-:Y:S01]  /*14090*/  STL.64 [R1+0xbd0], R14 ;  /* 0x000bd00e01007387 */ /* 0x0003e20000100a00 */
[----:B------:R-:W-:Y:S02]  /*140a0*/  IMAD.MOV.U32 R18, RZ, RZ, R202 ;  /* 0x000000ffff127224 */ /* 0x000fe400078e00ca */
[----:B------:R-:W-:Y:S01]  /*140b0*/  IMAD.MOV.U32 R19, RZ, RZ, R203 ;  /* 0x000000ffff137224 */ /* 0x000fe200078e00cb */
[----:B------:R-:W-:Y:S01]  /*140c0*/  MOV R22, R188 ;  /* 0x000000bc00167202 */ /* 0x000fe20000000f00 */
[----:B------:R-:W-:-:S02]  /*140d0*/  IMAD.MOV.U32 R20, RZ, RZ, R190 ;  /* 0x000000ffff147224 */ /* 0x000fc400078e00be */
[----:B------:R-:W-:Y:S02]  /*140e0*/  IMAD.MOV.U32 R21, RZ, RZ, R191 ;  /* 0x000000ffff157224 */ /* 0x000fe400078e00bf */
[----:B------:R-:W-:Y:S02]  /*140f0*/  IMAD.MOV.U32 R23, RZ, RZ, R189 ;  /* 0x000000ffff177224 */ /* 0x000fe400078e00bd */
[----:B------:R-:W-:Y:S01]  /*14100*/  IMAD.MOV.U32 R188, RZ, RZ, R192 ;  /* 0x000000ffffbc7224 */ /* 0x000fe200078e00c0 */
[----:B-1----:R-:W2:Y:S01]  /*14110*/  LDL.LU.64 R14, [R1+0x4c0] ;  /* 0x0004c000010e7983 */ /* 0x002ea20000300a00 */
[----:B------:R-:W-:Y:S01]  /*14120*/  IMAD.MOV.U32 R152, RZ, RZ, R194 ;  /* 0x000000ffff987224 */ /* 0x000fe200078e00c2 */
[----:B------:R-:W-:Y:S01]  /*14130*/  MOV R197, R211 ;  /* 0x000000d300c57202 */ /* 0x000fe20000000f00 */
[----:B------:R-:W-:Y:S01]  /*14140*/  IMAD.MOV.U32 R153, RZ, RZ, R195 ;  /* 0x000000ffff997224 */ /* 0x000fe200078e00c3 */
[----:B------:R-:W-:Y:S01]  /*14150*/  STL.64 [R1+0xbd8], R16 ;  /* 0x000bd81001007387 */ /* 0x000fe20000100a00 */
[----:B------:R-:W-:Y:S01]  /*14160*/  IMAD.MOV.U32 R202, RZ, RZ, R206 ;  /* 0x000000ffffca7224 */ /* 0x000fe200078e00ce */
[----:B------:R-:W-:Y:S01]  /*14170*/  MOV R172, R222 ;  /* 0x000000de00ac7202 */ /* 0x000fe20000000f00 */
[----:B------:R-:W-:Y:S01]  /*14180*/  IMAD.MOV.U32 R203, RZ, RZ, R205 ;  /* 0x000000ffffcb7224 */ /* 0x000fe200078e00cd */
[----:B------:R1:W-:Y:S01]  /*14190*/  STL.64 [R1+0xbe0], R18 ;  /* 0x000be01201007387 */ /* 0x0003e20000100a00 */
[----:B------:R-:W-:Y:S01]  /*141a0*/  IMAD.MOV.U32 R200, RZ, RZ, R208 ;  /* 0x000000ffffc87224 */ /* 0x000fe200078e00d0 */
[----:B------:R-:W-:Y:S01]  /*141b0*/  MOV R160, R237 ;  /* 0x000000ed00a07202 */ /* 0x000fe20000000f00 */
[----:B------:R-:W-:Y:S01]  /*141c0*/  IMAD.MOV.U32 R201, RZ, RZ, R207 ;  /* 0x000000ffffc97224 */ /* 0x000fe200078e00cf */
[----:B------:R1:W-:Y:S01]  /*141d0*/  STL.64 [R1+0xbe8], R20 ;  /* 0x000be81401007387 */ /* 0x0003e20000100a00 */
[----:B------:R-:W-:-:S02]  /*141e0*/  IMAD.MOV.U32 R198, RZ, RZ, R210 ;  /* 0x000000ffffc67224 */ /* 0x000fc400078e00d2 */
[----:B------:R-:W-:Y:S01]  /*141f0*/  IMAD.MOV.U32 R199, RZ, RZ, R209 ;  /* 0x000000ffffc77224 */ /* 0x000fe200078e00d1 */
[----:B------:R-:W-:Y:S01]  /*14200*/  STL.64 [R1+0xbf0], R22 ;  /* 0x000bf01601007387 */ /* 0x000fe20000100a00 */
[----:B------:R-:W-:Y:S02]  /*14210*/  IMAD.MOV.U32 R156, RZ, RZ, R181 ;  /* 0x000000ffff9c7224 */ /* 0x000fe400078e00b5 */
[----:B------:R-:W-:Y:S01]  /*14220*/  IMAD.MOV.U32 R196, RZ, RZ, R212 ;  /* 0x000000ffffc47224 */ /* 0x000fe200078e00d4 */
[----:B------:R-:W-:Y:S01]  /*14230*/  STL [R1+0xbf8], R188 ;  /* 0x000bf8bc01007387 */ /* 0x000fe20000100800 */
[----:B------:R-:W-:Y:S02]  /*14240*/  IMAD.MOV.U32 R171, RZ, RZ, R218 ;  /* 0x000000ffffab7224 */ /* 0x000fe400078e00da */
[----:B------:R-:W-:Y:S01]  /*14250*/  IMAD.MOV.U32 R181, RZ, RZ, R217 ;  /* 0x000000ffffb57224 */ /* 0x000fe200078e00d9 */
[----:B------:R-:W-:Y:S01]  /*14260*/  STL.64 [R1+0xc00], R152 ;  /* 0x000c009801007387 */ /* 0x000fe20000100a00 */
[----:B------:R-:W-:-:S02]  /*14270*/  IMAD.MOV.U32 R173, RZ, RZ, R220 ;  /* 0x000000ffffad7224 */ /* 0x000fc400078e00dc */
[----:B------:R-:W-:Y:S02]  /*14280*/  IMAD.MOV.U32 R176, RZ, RZ, R219 ;  /* 0x000000ffffb07224 */ /* 0x000fe400078e00db */
[----:B------:R-:W-:Y:S02]  /*14290*/  IMAD.MOV.U32 R187, RZ, RZ, R180 ;  /* 0x000000ffffbb7224 */ /* 0x000fe400078e00b4 */
[----:B------:R-:W-:Y:S02]  /*142a0*/  IMAD.MOV.U32 R174, RZ, RZ, R221 ;  /* 0x000000ffffae7224 */ /* 0x000fe400078e00dd */
[----:B------:R-:W-:Y:S02]  /*142b0*/  IMAD.MOV.U32 R154, RZ, RZ, R193 ;  /* 0x000000ffff9a7224 */ /* 0x000fe400078e00c1 */
[----:B------:R-:W-:Y:S02]  /*142c0*/  IMAD.MOV.U32 R169, RZ, RZ, R224 ;  /* 0x000000ffffa97224 */ /* 0x000fe400078e00e0 */
        /* <DEDUP_REMOVED lines=21> */
[----:B---3--:R-:W-:Y:S02]  /*14420*/  IMAD.MOV.U32 R206, RZ, RZ, R6 ;  /* 0x000000ffffce7224 */ /* 0x008fe400078e0006 */
[----:B------:R-:W-:Y:S02]  /*14430*/  IMAD.MOV.U32 R205, RZ, RZ, R7 ;  /* 0x000000ffffcd7224 */ /* 0x000fe400078e0007 */
[----:B------:R-:W3:Y:S01]  /*14440*/  LDL.LU.64 R6, [R1+0x480] ;  /* 0x0004800001067983 */ /* 0x000ee20000300a00 */
[----:B----4-:R-:W-:Y:S02]  /*14450*/  IMAD.MOV.U32 R208, RZ, RZ, R4 ;  /* 0x000000ffffd07224 */ /* 0x010fe400078e0004 */
[----:B------:R-:W-:-:S02]  /*14460*/  IMAD.MOV.U32 R207, RZ, RZ, R5 ;  /* 0x000000ffffcf7224 */ /* 0x000fc400078e0005 */
[----:B------:R-:W4:Y:S01]  /*14470*/  LDL.LU.64 R4, [R1+0x488] ;  /* 0x0004880001047983 */ /* 0x000f220000300a00 */
[----:B------:R-:W-:Y:S02]  /*14480*/  IMAD.MOV.U32 R210, RZ, RZ, R240 ;  /* 0x000000ffffd27224 */ /* 0x000fe400078e00f0 */
[----:B------:R-:W-:Y:S01]  /*14490*/  IMAD.MOV.U32 R209, RZ, RZ, R241 ;  /* 0x000000ffffd17224 */ /* 0x000fe200078e00f1 */
[----:B------:R-:W-:Y:S01]  /*144a0*/  MOV R211, R243 ;  /* 0x000000f300d37202 */ /* 0x000fe20000000f00 */
[----:B------:R-:W4:Y:S01]  /*144b0*/  LDL.LU.64 R240, [R1+0x490] ;  /* 0x0004900001f07983 */ /* 0x000f220000300a00 */
[----:B------:R-:W-:Y:S02]  /*144c0*/  IMAD.MOV.U32 R212, RZ, RZ, R242 ;  /* 0x000000ffffd47224 */ /* 0x000fe400078e00f2 */
[----:B------:R-:W-:Y:S01]  /*144d0*/  IMAD.MOV.U32 R218, RZ, RZ, R184 ;  /* 0x000000ffffda7224 */ /* 0x000fe200078e00b8 */
[----:B------:R-:W4:Y:S01]  /*144e0*/  LDL.LU.64 R242, [R1+0x498] ;  /* 0x0004980001f27983 */ /* 0x000f220000300a00 */
[----:B------:R-:W-:-:S03]  /*144f0*/  IMAD.MOV.U32 R217, RZ, RZ, R185 ;  /* 0x000000ffffd97224 */ /* 0x000fc600078e00b9 */
[----:B------:R-:W4:Y:S01]  /*14500*/  LDL.LU.64 R184, [R1+0x470] ;  /* 0x0004700001b87983 */ /* 0x000f220000300a00 */
[----:B------:R-:W-:Y:S02]  /*14510*/  IMAD.MOV.U32 R220, RZ, RZ, R2 ;  /* 0x000000ffffdc7224 */ /* 0x000fe400078e0002 */
[----:B------:R-:W-:Y:S02]  /*14520*/  IMAD.MOV.U32 R219, RZ, RZ, R3 ;  /* 0x000000ffffdb7224 */ /* 0x000fe400078e0003 */
[----:B------:R-:W4:Y:S01]  /*14530*/  LDL.LU.64 R2, [R1+0x478] ;  /* 0x0004780001027983 */ /* 0x000f220000300a00 */
[----:B------:R-:W-:Y:S02]  /*14540*/  IMAD.MOV.U32 R222, RZ, RZ, R248 ;  /* 0x000000ffffde7224 */ /* 0x000fe400078e00f8 */
[----:B------:R-:W-:Y:S02]  /*14550*/  IMAD.MOV.U32 R221, RZ, RZ, R249 ;  /* 0x000000ffffdd7224 */ /* 0x000fe400078e00f9 */
[----:B------:R-:W4:Y:S01]  /*14560*/  LDL.LU.64 R248, [R1] ;  /* 0x0000000001f87983 */ /* 0x000f220000300a00 */
[----:B------:R-:W-:-:S02]  /*14570*/  IMAD.MOV.U32 R225, RZ, RZ, R250 ;  /* 0x000000ffffe17224 */ /* 0x000fc400078e00fa */
[----:B------:R-:W-:Y:S02]  /*14580*/  IMAD.MOV.U32 R224, RZ, RZ, R251 ;  /* 0x000000ffffe07224 */ /* 0x000fe400078e00fb */
[----:B------:R-:W4:Y:S01]  /*14590*/  LDL.LU.64 R250, [R1+0x28] ;  /* 0x0000280001fa7983 */ /* 0x000f220000300a00 */
[----:B--2---:R-:W-:Y:S02]  /*145a0*/  IMAD.MOV.U32 R229, RZ, RZ, R8 ;  /* 0x000000ffffe57224 */ /* 0x004fe400078e0008 */
[----:B------:R-:W-:Y:S01]  /*145b0*/  IMAD.MOV.U32 R228, RZ, RZ, R9 ;  /* 0x000000ffffe47224 */ /* 0x000fe200078e0009 */
[----:B------:R-:W-:Y:S01]  /*145c0*/  MOV R227, R10 ;  /* 0x0000000a00e37202 */ /* 0x000fe20000000f00 */
[----:B------:R-:W-:Y:S02]  /*145d0*/  IMAD.MOV.U32 R226, RZ, RZ, R11 ;  /* 0x000000ffffe27224 */ /* 0x000fe400078e000b */
[----:B------:R-:W-:Y:S02]  /*145e0*/  IMAD.MOV.U32 R216, RZ, RZ, R12 ;  /* 0x000000ffffd87224 */ /* 0x000fe400078e000c */
[----:B------:R-:W-:-:S02]  /*145f0*/  IMAD.MOV.U32 R215, RZ, RZ, R13 ;  /* 0x000000ffffd77224 */ /* 0x000fc400078e000d */
[----:B------:R-:W2:Y:S04]  /*14600*/  LDL.LU.64 R12, [R1+0x48] ;  /* 0x00004800010c7983 */ /* 0x000ea80000300a00 */
[----:B------:R-:W2:Y:S04]  /*14610*/  LDL.LU.64 R10, [R1+0x468] ;  /* 0x00046800010a7983 */ /* 0x000ea80000300a00 */
[----:B------:R-:W2:Y:S04]  /*14620*/  LDL.LU.64 R8, [R1+0x8] ;  /* 0x0000080001087983 */ /* 0x000ea80000300a00 */
[----:B-1----:R-:W2:Y:S01]  /*14630*/  LDL.LU.64 R18, [R1+0x10] ;  /* 0x0000100001127983 */ /* 0x002ea20000300a00 */
[----:B------:R-:W-:Y:S01]  /*14640*/  IMAD.MOV.U32 R239, RZ, RZ, R244 ;  /* 0x000000ffffef7224 */ /* 0x000fe200078e00f4 */
[----:B------:R-:W-:Y:S01]  /*14650*/  MOV R238, R245 ;  /* 0x000000f500ee7202 */ /* 0x000fe20000000f00 */
[----:B------:R-:W-:-:S02]  /*14660*/  IMAD.MOV.U32 R214, RZ, RZ, R14 ;  /* 0x000000ffffd67224 */ /* 0x000fc400078e000e */
[----:B------:R-:W-:Y:S02]  /*14670*/  IMAD.MOV.U32 R213, RZ, RZ, R15 ;  /* 0x000000ffffd57224 */ /* 0x000fe400078e000f */
[----:B---3--:R-:W-:Y:S02]  /*14680*/  IMAD.MOV.U32 R231, RZ, RZ, R6 ;  /* 0x000000ffffe77224 */ /* 0x008fe400078e0006 */
[----:B------:R-:W-:Y:S02]  /*14690*/  IMAD.MOV.U32 R230, RZ, RZ, R7 ;  /* 0x000000ffffe67224 */ /* 0x000fe400078e0007 */
[----:B------:R-:W3:Y:S01]  /*146a0*/  LDL.LU.64 R6, [R1+0x18] ;  /* 0x0000180001067983 */ /* 0x000ee20000300a00 */
[----:B----4-:R-:W-:Y:S02]  /*146b0*/  IMAD.MOV.U32 R233, RZ, RZ, R4 ;  /* 0x000000ffffe97224 */ /* 0x010fe400078e0004 */
[----:B------:R-:W-:Y:S02]  /*146c0*/  IMAD.MOV.U32 R232, RZ, RZ, R5 ;  /* 0x000000ffffe87224 */ /* 0x000fe400078e0005 */
[----:B------:R-:W4:Y:S01]  /*146d0*/  LDL.LU.64 R4, [R1+0x20] ;  /* 0x0000200001047983 */ /* 0x000f220000300a00 */
[----:B------:R-:W-:-:S02]  /*146e0*/  IMAD.MOV.U32 R237, RZ, RZ, R242 ;  /* 0x000000ffffed7224 */ /* 0x000fc400078e00f2 */
[----:B------:R-:W-:Y:S02]  /*146f0*/  IMAD.MOV.U32 R236, RZ, RZ, R243 ;  /* 0x000000ffffec7224 */ /* 0x000fe400078e00f3 */
[----:B------:R-:W-:Y:S02]  /*14700*/  IMAD.MOV.U32 R243, RZ, RZ, R184 ;  /* 0x000000fffff37224 */ /* 0x000fe400078e00b8 */
[----:B------:R-:W-:Y:S02]  /*14710*/  IMAD.MOV.U32 R242, RZ, RZ, R185 ;  /* 0x000000fffff27224 */ /* 0x000fe400078e00b9 */
[----:B------:R-:W4:Y:S01]  /*14720*/  LDL.LU.64 R184, [R1+0x30] ;  /* 0x0000300001b87983 */ /* 0x000f220000300a00 */
[----:B------:R-:W-:Y:S02]  /*14730*/  IMAD.MOV.U32 R245, RZ, RZ, R2 ;  /* 0x000000fffff57224 */ /* 0x000fe400078e0002 */
[----:B------:R-:W-:Y:S02]  /*14740*/  IMAD.MOV.U32 R244, RZ, RZ, R3 ;  /* 0x000000fffff47224 */ /* 0x000fe400078e0003 */
[----:B------:R-:W4:Y:S04]  /*14750*/  LDL.LU.64 R2, [R1+0x38] ;  /* 0x0000380001027983 */ /* 0x000f280000300a00 */
[----:B------:R-:W4:Y:S01]  /*14760*/  LDL.LU.64 R16, [R1+0x40] ;  /* 0x0000400001107983 */ /* 0x000f220000300a00 */
[----:B------:R-:W-:-:S03]  /*14770*/  IMAD.MOV.U32 R235, RZ, RZ, R240 ;  /* 0x000000ffffeb7224 */ /* 0x000fc600078e00f0 */
[----:B------:R-:W4:Y:S01]  /*14780*/  LDL.LU.64 R14, [R1+0x600] ;  /* 0x00060000010e7983 */ /* 0x000f220000300a00 */
[----:B------:R-:W-:Y:S02]  /*14790*/  IMAD.MOV.U32 R234, RZ, RZ, R241 ;  /* 0x000000ffffea7224 */ /* 0x000fe400078e00f1 */
[----:B------:R-:W-:Y:S02]  /*147a0*/  IMAD.MOV.U32 R241, RZ, RZ, R246 ;  /* 0x000000fffff17224 */ /* 0x000fe400078e00f6 */
[----:B------:R-:W-:Y:S02]  /*147b0*/  IMAD.MOV.U32 R240, RZ, RZ, R247 ;  /* 0x000000fffff07224 */ /* 0x000fe400078e00f7 */
[----:B------:R-:W-:Y:S02]  /*147c0*/  IMAD.MOV.U32 R247, RZ, RZ, R248 ;  /* 0x000000fffff77224 */ /* 0x000fe400078e00f8 */
[----:B------:R-:W-:Y:S02]  /*147d0*/  IMAD.MOV.U32 R246, RZ, RZ, R249 ;  /* 0x000000fffff67224 */ /* 0x000fe400078e00f9 */
[----:B------:R-:W-:-:S02]  /*147e0*/  IMAD.MOV.U32 R249, RZ, RZ, R250 ;  /* 0x000000fffff97224 */ /* 0x000fc400078e00fa */
[----:B------:R-:W-:Y:S02]  /*147f0*/  IMAD.MOV.U32 R248, RZ, RZ, R251 ;  /* 0x000000fffff87224 */ /* 0x000fe400078e00fb */
[----:B--2---:R-:W-:Y:S02]  /*14800*/  IMAD.MOV.U32 R251, RZ, RZ, R12 ;  /* 0x000000fffffb7224 */ /* 0x004fe400078e000c */
[----:B------:R-:W-:Y:S02]  /*14810*/  IMAD.MOV.U32 R250, RZ, RZ, R13 ;  /* 0x000000fffffa7224 */ /* 0x000fe400078e000d */
[----:B------:R-:W2:Y:S01]  /*14820*/  LDL.LU.64 R12, [R1+0x608] ;  /* 0x00060800010c7983 */ /* 0x000ea20000300a00 */
[----:B------:R-:W-:-:S03]  /*14830*/  MOV R252, R11 ;  /* 0x0000000b00fc7202 */ /* 0x000fc60000000f00 */
[----:B------:R1:W-:Y:S01]  /*14840*/  STL [R1], R10 ;  /* 0x0000000a01007387 */ /* 0x0003e20000100800 */
[----:B------:R-:W-:-:S03]  /*14850*/  IMAD.MOV.U32 R20, RZ, RZ, R9 ;  /* 0x000000ffff147224 */ /* 0x000fc600078e0009 */
[----:B-1----:R-:W2:Y:S04]  /*14860*/  LDL.LU.64 R10, [R1+0x610] ;  /* 0x00061000010a7983 */ /* 0x002ea80000300a00 */
[----:B------:R1:W-:Y:S04]  /*14870*/  STL [R1+0x8], R8 ;  /* 0x0000080801007387 */ /* 0x0003e80000100800 */
[----:B-1----:R-:W2:Y:S04]  /*14880*/  LDL.LU.64 R8, [R1+0x618] ;  /* 0x0006180001087983 */ /* 0x002ea80000300a00 */
[----:B------:R-:W-:Y:S04]  /*14890*/  STL [R1+0x4], R20 ;  /* 0x0000041401007387 */ /* 0x000fe80000100800 */
[----:B------:R1:W-:Y:S04]  /*148a0*/  STL [R1+0x10], R18 ;  /* 0x0000101201007387 */ /* 0x0003e80000100800 */
[----:B------:R-:W2:Y:S01]  /*148b0*/  LDL.LU.64 R190, [R1+0x5c0] ;  /* 0x0005c00001be7983 */ /* 0x000ea20000300a00 */
[----:B-1----:R-:W-:-:S05]  /*148c0*/  IMAD.MOV.U32 R18, RZ, RZ, R19 ;  /* 0x000000ffff127224 */ /* 0x002fca00078e0013 */
[----:B------:R1:W-:Y:S04]  /*148d0*/  STL [R1+0xc], R18 ;  /* 0x00000c1201007387 */ /* 0x0003e80000100800 */
[----:B---3--:R3:W-:Y:S04]  /*148e0*/  STL [R1+0x18], R6 ;  /* 0x0000180601007387 */ /* 0x0087e80000100800 */
[----:B-1----:R-:W2:Y:S01]  /*148f0*/  LDL.LU.64 R18, [R1+0x5c8] ;  /* 0x0005c80001127983 */ /* 0x002ea20000300a00 */
[----:B---3--:R-:W-:-:S05]  /*14900*/  IMAD.MOV.U32 R6, RZ, RZ, R7 ;  /* 0x000000ffff067224 */ /* 0x008fca00078e0007 */
[----:B------:R1:W-:Y:S04]  /*14910*/  STL [R1+0x14], R6 ;  /* 0x0000140601007387 */ /* 0x0003e80000100800 */
[----:B----4-:R3:W-:Y:S04]  /*14920*/  STL [R1+0x20], R4 ;  /* 0x0000200401007387 */ /* 0x0107e80000100800 */
[----:B-1----:R-:W4:Y:S01]  /*14930*/  LDL.LU.64 R6, [R1+0x5d0] ;  /* 0x0005d00001067983 */ /* 0x002f220000300a00 */
[----:B---3--:R-:W-:-:S05]  /*14940*/  IMAD.MOV.U32 R4, RZ, RZ, R5 ;  /* 0x000000ffff047224 */ /* 0x008fca00078e0005 */
[----:B------:R1:W-:Y:S04]  /*14950*/  STL [R1+0x1c], R4 ;  /* 0x00001c0401007387 */ /* 0x0003e80000100800 */
[----:B------:R-:W-:Y:S04]  /*14960*/  STL [R1+0x28], R182 ;  /* 0x000028b601007387 */ /* 0x000fe80000100800 */
[----:B------:R-:W-:Y:S04]  /*14970*/  STL [R1+0x24], R183 ;  /* 0x000024b701007387 */ /* 0x000fe80000100800 */
[----:B-1----:R-:W3:Y:S01]  /*14980*/  LDL.LU.64 R4, [R1+0x5d8] ;  /* 0x0005d80001047983 */ /* 0x002ee20000300a00 */
[----:B------:R-:W-:-:S03]  /*14990*/  IMAD.MOV.U32 R20, RZ, RZ, R185 ;  /* 0x000000ffff147224 */ /* 0x000fc600078e00b9 */
[----:B------:R1:W-:Y:S04]  /*149a0*/  STL [R1+0x30], R184 ;  /* 0x000030b801007387 */ /* 0x0003e80000100800 */
[----:B-1----:R-:W3:Y:S04]  /*149b0*/  LDL.LU.64 R184, [R1+0x5a0] ;  /* 0x0005a00001b87983 */ /* 0x002ee80000300a00 */
[----:B------:R1:W-:Y:S04]  /*149c0*/  STL [R1+0x2c], R20 ;  /* 0x00002c1401007387 */ /* 0x0003e80000100800 */
[----:B------:R1:W-:Y:S02]  /*149d0*/  STL [R1+0x38], R2 ;  /* 0x0000380201007387 */ /* 0x0003e40000100800 */
[----:B-1----:R-:W-:-:S02]  /*149e0*/  IMAD.MOV.U32 R20, RZ, RZ, R3 ;  /* 0x000000ffff147224 */ /* 0x002fc400078e0003 */
[----:B------:R-:W3:Y:S04]  /*149f0*/  LDL.LU.64 R2, [R1+0x5a8] ;  /* 0x0005a80001027983 */ /* 0x000ee80000300a00 */
        /* <DEDUP_REMOVED lines=9> */
[----:B--2---:R2:W-:Y:S01]  /*14a90*/  STL [R1+0x50], R12 ;  /* 0x0000500c01007387 */ /* 0x0045e20000100800 */
[----:B-1----:R-:W-:-:S03]  /*14aa0*/  IMAD.MOV.U32 R20, RZ, RZ, R13 ;  /* 0x000000ffff147224 */ /* 0x002fc600078e000d */
[----:B--2---:R-:W2:Y:S04]  /*14ab0*/  LDL.LU.64 R12, [R1+0x580] ;  /* 0x00058000010c7983 */ /* 0x004ea80000300a00 */
[----:B------:R1:W-:Y:S04]  /*14ac0*/  STL [R1+0x4c], R20 ;  /* 0x00004c1401007387 */ /* 0x0003e80000100800 */
[----:B------:R1:W-:Y:S02]  /*14ad0*/  STL [R1+0x58], R10 ;  /* 0x0000580a01007387 */ /* 0x0003e40000100800 */
[----:B-1----:R-:W-:-:S02]  /*14ae0*/  IMAD.MOV.U32 R20, RZ, RZ, R11 ;  /* 0x000000ffff147224 */ /* 0x002fc400078e000b */
[----:B------:R-:W2:Y:S04]  /*14af0*/  LDL.LU.64 R10, [R1+0x588] ;  /* 0x00058800010a7983 */ /* 0x000ea80000300a00 */
        /* <DEDUP_REMOVED lines=10> */
[----:B-1----:R-:W-:-:S02]  /*14ba0*/  MOV R20, R19 ;  /* 0x0000001300147202 */ /* 0x002fc40000000f00 */
[----:B------:R-:W2:Y:S04]  /*14bb0*/  LDL.LU.64 R18, [R1+0x560] ;  /* 0x0005600001127983 */ /* 0x000ea80000300a00 */
[----:B------:R1:W-:Y:S04]  /*14bc0*/  STL [R1+0x6c], R20 ;  /* 0x00006c1401007387 */ /* 0x0003e80000100800 */
[----:B----4-:R4:W-:Y:S01]  /*14bd0*/  STL [R1+0x78], R6 ;  /* 0x0000780601007387 */ /* 0x0109e20000100800 */
[----:B-1----:R-:W-:-:S03]  /*14be0*/  IMAD.MOV.U32 R20, RZ, RZ, R7 ;  /* 0x000000ffff147224 */ /* 0x002fc600078e0007 */
[----:B----4-:R-:W4:Y:S04]  /*14bf0*/  LDL.LU.64 R6, [R1+0x568] ;  /* 0x0005680001067983 */ /* 0x010f280000300a00 */
[----:B------:R1:W-:Y:S04]  /*14c00*/  STL [R1+0x74], R20 ;  /* 0x0000741401007387 */ /* 0x0003e80000100800 */
[----:B---3--:R3:W-:Y:S01]  /*14c10*/  STL [R1+0x80], R4 ;  /* 0x0000800401007387 */ /* 0x0087e20000100800 */
[----:B-1----:R-:W-:-:S03]  /*14c20*/  IMAD.MOV.U32 R20, RZ, RZ, R5 ;  /* 0x000000ffff147224 */ /* 0x002fc600078e0005 */
[----:B---3--:R-:W3:Y:S04]  /*14c30*/  LDL.LU.64 R4, [R1+0x570] ;  /* 0x0005700001047983 */ /* 0x008ee80000300a00 */
        /* <DEDUP_REMOVED lines=37> */
[----:B----4-:R4:W-:Y:S01]  /*14e90*/  STL [R1+0xd0], R6 ;  /* 0x0000d00601007387 */ /* 0x0109e20000100800 */
[----:B-1----:R-:W-:-:S03]  /*14ea0*/  IMAD.MOV.U32 R20, RZ, RZ, R7 ;  /* 0x000000ffff147224 */ /* 0x002fc600078e0007 */
[----:B----4-:R-:W4:Y:S04]  /*14eb0*/  LDL.LU.64 R6, [R1+0x4e0] ;  /* 0x0004e00001067983 */ /* 0x010f280000300a00 */
[----:B------:R1:W-:Y:S04]  /*14ec0*/  STL [R1+0xcc], R20 ;  /* 0x0000cc1401007387 */ /* 0x0003e80000100800 */
[----:B---3--:R3:W-:Y:S01]  /*14ed0*/  STL [R1+0xd8], R4 ;  /* 0x0000d80401007387 */ /* 0x0087e20000100800 */
[----:B-1----:R-:W-:-:S03]  /*14ee0*/  MOV R20, R5 ;  /* 0x0000000500147202 */ /* 0x002fc60000000f00 */
        /* <DEDUP_REMOVED lines=51> */
[----:B-1----:R-:W-:-:S02]  /*15220*/  MOV R20, R3 ;  /* 0x0000000300147202 */ /* 0x002fc40000000f00 */
        /* <DEDUP_REMOVED lines=103> */
[----:B-1----:R-:W-:-:S02]  /*158a0*/  MOV R20, R11 ;  /* 0x0000000b00147202 */ /* 0x002fc40000000f00 */
        /* <DEDUP_REMOVED lines=103> */
[----:B-1----:R-:W-:-:S03]  /*15f20*/  MOV R20, R7 ;  /* 0x0000000700147202 */ /* 0x002fc60000000f00 */
        /* <DEDUP_REMOVED lines=155> */
[----:B-1----:R-:W-:-:S03]  /*168e0*/  MOV R20, R13 ;  /* 0x0000000d00147202 */ /* 0x002fc60000000f00 */
        /* <DEDUP_REMOVED lines=14> */
[----:B------:R1:W-:Y:S04]  /*169d0*/  STL [R1+0x438], R18 ;  /* 0x0004381201007387 */ /* 0x0003e80000100800 */
[----:B-1----:R-:W2:Y:S01]  /*169e0*/  LDL.LU.64 R20, [R1+0x890] ;  /* 0x0008900001147983 */ /* 0x002ea20000300a00 */
[----:B------:R-:W-:-:S05]  /*169f0*/  IMAD.MOV.U32 R18, RZ, RZ, R19 ;  /* 0x000000ffff127224 */ /* 0x000fca00078e0013 */
        /* <DEDUP_REMOVED lines=17> */
[----:B------:R1:W-:Y:S04]  /*16b10*/  STL [R1+0x460], R16 ;  /* 0x0004601001007387 */ /* 0x0003e80000100800 */
[----:B-1----:R-:W3:Y:S01]  /*16b20*/  LDL.LU.64 R18, [R1+0x6e8] ;  /* 0x0006e80001127983 */ /* 0x002ee20000300a00 */
[----:B------:R-:W-:-:S05]  /*16b30*/  IMAD.MOV.U32 R16, RZ, RZ, R17 ;  /* 0x000000ffff107224 */ /* 0x000fca00078e0011 */
[----:B------:R1:W-:Y:S04]  /*16b40*/  STL [R1+0x45c], R16 ;  /* 0x00045c1001007387 */ /* 0x0003e80000100800 */
[----:B------:R1:W-:Y:S04]  /*16b50*/  STL [R1+0x468], R14 ;  /* 0x0004680e01007387 */ /* 0x0003e80000100800 */
[----:B-1----:R-:W3:Y:S01]  /*16b60*/  LDL.LU.64 R16, [R1+0x698] ;  /* 0x0006980001107983 */ /* 0x002ee20000300a00 */
[----:B------:R-:W-:-:S05]  /*16b70*/  IMAD.MOV.U32 R14, RZ, RZ, R15 ;  /* 0x000000ffff0e7224 */ /* 0x000fca00078e000f */
[----:B------:R1:W-:Y:S04]  /*16b80*/  STL [R1+0x464], R14 ;  /* 0x0004640e01007387 */ /* 0x0003e80000100800 */
[----:B--2---:R2:W-:Y:S04]  /*16b90*/  STL [R1+0x470], R12 ;  /* 0x0004700c01007387 */ /* 0x0045e80000100800 */
[----:B-1----:R-:W3:Y:S01]  /*16ba0*/  LDL.LU.64 R14, [R1+0x900] ;  /* 0x00090000010e7983 */ /* 0x002ee20000300a00 */
[----:B--2---:R-:W-:-:S03]  /*16bb0*/  IMAD.MOV.U32 R12, RZ, RZ, R13 ;  /* 0x000000ffff0c7224 */ /* 0x004fc600078e000d */
[----:B------:R1:W-:Y:S04]  /*16bc0*/  STL [R1+0x478], R10 ;  /* 0x0004780a01007387 */ /* 0x0003e80000100800 */
[----:B------:R2:W-:Y:S01]  /*16bd0*/  STL [R1+0x46c], R12 ;  /* 0x00046c0c01007387 */ /* 0x0005e20000100800 */
[----:B-1----:R-:W-:-:S03]  /*16be0*/  IMAD.MOV.U32 R10, RZ, RZ, R11 ;  /* 0x000000ffff0a7224 */ /* 0x002fc600078e000b */
[----:B--2---:R-:W2:Y:S04]  /*16bf0*/  LDL.LU.64 R12, [R1+0x8c8] ;  /* 0x0008c800010c7983 */ /* 0x004ea80000300a00 */
[----:B------:R1:W-:Y:S04]  /*16c00*/  STL [R1+0x480], R8 ;  /* 0x0004800801007387 */ /* 0x0003e80000100800 */
[----:B------:R1:W-:Y:S02]  /*16c10*/  STL [R1+0x474], R10 ;  /* 0x0004740a01007387 */ /* 0x0003e40000100800 */
[----:B-1----:R-:W-:-:S02]  /*16c20*/  MOV R8, R9 ;  /* 0x0000000900087202 */ /* 0x002fc40000000f00 */
[----:B------:R-:W2:Y:S04]  /*16c30*/  LDL.LU.64 R10, [R1+0x888] ;  /* 0x00088800010a7983 */ /* 0x000ea80000300a00 */
[----:B------:R-:W-:Y:S01]  /*16c40*/  STL [R1+0x488], R190 ;  /* 0x000488be01007387 */ /* 0x000fe20000100800 */
[----:B------:R-:W-:-:S03]  /*16c50*/  IMAD.MOV.U32 R22, RZ, RZ, R191 ;  /* 0x000000ffff167224 */ /* 0x000fc600078e00bf */
[----:B------:R1:W-:Y:S04]  /*16c60*/  STL [R1+0x47c], R8 ;  /* 0x00047c0801007387 */ /* 0x0003e80000100800 */
[----:B-1----:R-:W2:Y:S04]  /*16c70*/  LDL.LU.64 R8, [R1+0x840] ;  /* 0x0008400001087983 */ /* 0x002ea80000300a00 */
[----:B------:R1:W-:Y:S04]  /*16c80*/  STL [R1+0x490], R20 ;  /* 0x0004901401007387 */ /* 0x0003e80000100800 */
[----:B------:R-:W-:Y:S04]  /*16c90*/  STL [R1+0x484], R22 ;  /* 0x0004841601007387 */ /* 0x000fe80000100800 */
[----:B------:R-:W2:Y:S01]  /*16ca0*/  LDL.LU.64 R190, [R1+0x7f8] ;  /* 0x0007f80001be7983 */ /* 0x000ea20000300a00 */
[----:B-1----:R-:W-:-:S03]  /*16cb0*/  IMAD.MOV.U32 R20, RZ, RZ, R21 ;  /* 0x000000ffff147224 */ /* 0x002fc600078e0015 */
[----:B----4-:R-:W-:Y:S04]  /*16cc0*/  STL [R1+0x498], R6 ;  /* 0x0004980601007387 */ /* 0x010fe80000100800 */
[----:B------:R1:W-:Y:S02]  /*16cd0*/  STL [R1+0x48c], R20 ;  /* 0x00048c1401007387 */ /* 0x0003e40000100800 */
[----:B-1----:R-:W-:Y:S02]  /*16ce0*/  IMAD.MOV.U32 R20, RZ, RZ, R7 ;  /* 0x000000ffff147224 */ /* 0x002fe400078e0007 */
[----:B------:R-:W4:Y:S04]  /*16cf0*/  LDL.LU.64 R6, [R1+0x7b0] ;  /* 0x0007b00001067983 */ /* 0x000f280000300a00 */
        /* <DEDUP_REMOVED lines=16> */
[----:B------:R-:W-:Y:S04]  /*16e00*/  STL [R1+0x4b4], R20 ;  /* 0x0004b41401007387 */ /* 0x000fe80000100800 */
[----:B------:R1:W-:Y:S02]  /*16e10*/  STL [R1+0x4c0], R16 ;  /* 0x0004c01001007387 */ /* 0x0003e40000100800 */
[----:B-1----:R-:W-:-:S02]  /*16e20*/  IMAD.MOV.U32 R16, RZ, RZ, R17 ;  /* 0x000000ffff107224 */ /* 0x002fc400078e0011 */
[----:B------:R1:W-:Y:S04]  /*16e30*/  STL [R1+0x4c8], R14 ;  /* 0x0004c80e01007387 */ /* 0x0003e80000100800 */
[----:B------:R1:W-:Y:S02]  /*16e40*/  STL [R1+0x4bc], R16 ;  /* 0x0004bc1001007387 */ /* 0x0003e40000100800 */
[----:B-1----:R-:W-:Y:S02]  /*16e50*/  IMAD.MOV.U32 R14, RZ, RZ, R15 ;  /* 0x000000ffff0e7224 */ /* 0x002fe400078e000f */
[----:B------:R-:W3:Y:S04]  /*16e60*/  LDL.LU.64 R16, [R1+0x8c0] ;  /* 0x0008c00001107983 */ /* 0x000ee80000300a00 */
[----:B--2---:R1:W-:Y:S04]  /*16e70*/  STL [R1+0x4d0], R12 ;  /* 0x0004d00c01007387 */ /* 0x0043e80000100800 */
[----:B------:R2:W-:Y:S01]  /*16e80*/  STL [R1+0x4c4], R14 ;  /* 0x0004c40e01007387 */ /* 0x0005e20000100800 */
        /* <DEDUP_REMOVED lines=10> */
[----:B------:R-:W-:Y:S04]  /*16f30*/  STL [R1+0x4e8], R190 ;  /* 0x0004e8be01007387 */ /* 0x000fe80000100800 */
[----:B------:R1:W-:Y:S01]  /*16f40*/  STL [R1+0x4dc], R8 ;  /* 0x0004dc0801007387 */ /* 0x0003e20000100800 */
[----:B------:R-:W-:-:S03]  /*16f50*/  MOV R22, R191 ;  /* 0x000000bf00167202 */ /* 0x000fc60000000f00 */
[----:B-1----:R-:W2:Y:S04]  /*16f60*/  LDL.LU.64 R8, [R1+0x7a8] ;  /* 0x0007a80001087983 */ /* 0x002ea80000300a00 */
        /* <DEDUP_REMOVED lines=10> */
[----:B------:R1:W-:Y:S04]  /*17010*/  STL [R1+0x500], R184 ;  /* 0x000500b801007387 */ /* 0x0003e80000100800 */
[----:B------:R-:W3:Y:S01]  /*17020*/  LDL.LU.64 R190, [R1+0x8f0] ;  /* 0x0008f00001be7983 */ /* 0x000ee20000300a00 */
[----:B-1----:R-:W-:-:S03]  /*17030*/  IMAD.MOV.U32 R22, RZ, RZ, R185 ;  /* 0x000000ffff167224 */ /* 0x002fc600078e00b9 */
[----:B------:R1:W-:Y:S04]  /*17040*/  STL [R1+0x508], R2 ;  /* 0x0005080201007387 */ /* 0x0003e80000100800 */
[----:B------:R1:W-:Y:S04]  /*17050*/  STL [R1+0x4fc], R22 ;  /* 0x0004fc1601007387 */ /* 0x0003e80000100800 */
[----:B------:R-:W3:Y:S01]  /*17060*/  LDL.LU.64 R184, [R1+0x8b8] ;  /* 0x0008b80001b87983 */ /* 0x000ee20000300a00 */
[----:B-1----:R-:W-:-:S03]  /*17070*/  IMAD.MOV.U32 R2, RZ, RZ, R3 ;  /* 0x000000ffff027224 */ /* 0x002fc600078e0003 */
[----:B------:R-:W-:Y:S04]  /*17080*/  STL [R1+0x510], R18 ;  /* 0x0005101201007387 */ /* 0x000fe80000100800 */
[----:B------:R1:W-:Y:S01]  /*17090*/  STL [R1+0x504], R2 ;  /* 0x0005040201007387 */ /* 0x0003e20000100800 */
[----:B------:R-:W-:-:S03]  /*170a0*/  IMAD.MOV.U32 R22, RZ, RZ, R19 ;  /* 0x000000ffff167224 */ /* 0x000fc600078e0013 */
[----:B-1----:R-:W3:Y:S04]  /*170b0*/  LDL.LU.64 R2, [R1+0x878] ;  /* 0x0008780001027983 */ /* 0x002ee80000300a00 */
        /* <DEDUP_REMOVED lines=18> */
[----:B------:R1:W-:Y:S04]  /*171e0*/  STL [R1+0x538], R8 ;  /* 0x0005380801007387 */ /* 0x0003e80000100800 */
[----:B------:R1:W-:Y:S02]  /*171f0*/  STL [R1+0x540], R20 ;  /* 0x0005401401007387 */ /* 0x0003e40000100800 */
[----:B-1----:R-:W-:-:S05]  /*17200*/  IMAD.MOV.U32 R8, RZ, RZ, R9 ;  /* 0x000000ffff087224 */ /* 0x002fca00078e0009 */
[----:B------:R1:W-:Y:S01]  /*17210*/  STL [R1+0x534], R8 ;  /* 0x0005340801007387 */ /* 0x0003e20000100800 */
[----:B------:R-:W-:-:S03]  /*17220*/  IMAD.MOV.U32 R20, RZ, RZ, R21 ;  /* 0x000000ffff147224 */ /* 0x000fc600078e0015 */
[----:B-1----:R-:W2:Y:S04]  /*17230*/  LDL.LU.64 R8, [R1+0x918] ;  /* 0x0009180001087983 */ /* 0x002ea80000300a00 */
[----:B----4-:R-:W-:Y:S04]  /*17240*/  STL [R1+0x548], R6 ;  /* 0x0005480601007387 */ /* 0x010fe80000100800 */
[----:B------:R1:W-:Y:S02]  /*17250*/  STL [R1+0x53c], R20 ;  /* 0x00053c1401007387 */ /* 0x0003e40000100800 */
[----:B-1----:R-:W-:-:S02]  /*17260*/  IMAD.MOV.U32 R20, RZ, RZ, R7 ;  /* 0x000000ffff147224 */ /* 0x002fc400078e0007 */
[----:B------:R-:W4:Y:S04]  /*17270*/  LDL.LU.64 R6, [R1+0x8e8] ;  /* 0x0008e80001067983 */ /* 0x000f280000300a00 */
[----:B------:R-:W-:Y:S04]  /*17280*/  STL [R1+0x544], R20 ;  /* 0x0005441401007387 */ /* 0x000fe80000100800 */
[----:B---3--:R1:W-:Y:S04]  /*17290*/  STL [R1+0x550], R4 ;  /* 0x0005500401007387 */ /* 0x0083e80000100800 */
[----:B------:R-:W-:Y:S01]  /*172a0*/  STL [R1+0x558], R190 ;  /* 0x000558be01007387 */ /* 0x000fe20000100800 */
[----:B-1----:R-:W-:-:S05]  /*172b0*/  MOV R4, R5 ;  /* 0x0000000500047202 */ /* 0x002fca0000000f00 */
[----:B------:R1:W-:Y:S01]  /*172c0*/  STL [R1+0x54c], R4 ;  /* 0x00054c0401007387 */ /* 0x0003e20000100800 */
[----:B------:R-:W-:-:S03]  /*172d0*/  IMAD.MOV.U32 R20, RZ, RZ, R191 ;  /* 0x000000ffff147224 */ /* 0x000fc600078e00bf */
[----:B-1----:R-:W3:Y:S04]  /*172e0*/  LDL.LU.64 R4, [R1+0x8b0] ;  /* 0x0008b00001047983 */ /* 0x002ee80000300a00 */
[----:B------:R-:W-:Y:S04]  /*172f0*/  STL [R1+0x560], R184 ;  /* 0x000560b801007387 */ /* 0x000fe80000100800 */
[----:B------:R1:W-:Y:S02]  /*17300*/  STL [R1+0x554], R20 ;  /* 0x0005541401007387 */ /* 0x0003e40000100800 */
[----:B-1----:R-:W-:-:S02]  /*17310*/  IMAD.MOV.U32 R20, RZ, RZ, R185 ;  /* 0x000000ffff147224 */ /* 0x002fc400078e00b9 */
[----:B------:R-:W3:Y:S04]  /*17320*/  LDL.LU.64 R184, [R1+0x870] ;  /* 0x0008700001b87983 */ /* 0x000ee80000300a00 */
[----:B------:R-:W-:Y:S04]  /*17330*/  STL [R1+0x55c], R20 ;  /* 0x00055c1401007387 */ /* 0x000fe80000100800 */
[----:B------:R1:W-:Y:S04]  /*17340*/  STL [R1+0x568], R2 ;  /* 0x0005680201007387 */ /* 0x0003e80000100800 */
[----:B------:R-:W-:Y:S01]  /*17350*/  STL [R1+0x570], R18 ;  /* 0x0005701201007387 */ /* 0x000fe20000100800 */
[----:B-1----:R-:W-:-:S05]  /*17360*/  IMAD.MOV.U32 R2, RZ, RZ, R3 ;  /* 0x000000ffff027224 */ /* 0x002fca00078e0003 */
[----:B------:R1:W-:Y:S04]  /*17370*/  STL [R1+0x564], R2 ;  /* 0x0005640201007387 */ /* 0x0003e80000100800 */
[----:B-1----:R-:W3:Y:S01]  /*17380*/  LDL.LU.64 R2, [R1+0x828] ;  /* 0x0008280001027983 */ /* 0x002ee20000300a00 */
[----:B------:R-:W-:-:S03]  /*17390*/  IMAD.MOV.U32 R18, RZ, RZ, R19 ;  /* 0x000000ffff127224 */ /* 0x000fc600078e0013 */
[----:B------:R1:W-:Y:S04]  /*173a0*/  STL [R1+0x578], R16 ;  /* 0x0005781001007387 */ /* 0x0003e80000100800 */
[----:B------:R-:W-:Y:S04]  /*173b0*/  STL [R1+0x56c], R18 ;  /* 0x00056c1201007387 */ /* 0x000fe80000100800 */
[----:B------:R-:W3:Y:S01]  /*173c0*/  LDL.LU.64 R190, [R1+0x7e0] ;  /* 0x0007e00001be7983 */ /* 0x000ee20000300a00 */
[----:B-1----:R-:W-:-:S05]  /*173d0*/  IMAD.MOV.U32 R16, RZ, RZ, R17 ;  /* 0x000000ffff107224 */ /* 0x002fca00078e0011 */
[----:B------:R-:W-:Y:S04]  /*173e0*/  STL [R1+0x574], R16 ;  /* 0x0005741001007387 */ /* 0x000fe80000100800 */
[----:B--2---:R1:W-:Y:S04]  /*173f0*/  STL [R1+0x580], R14 ;  /* 0x0005800e01007387 */ /* 0x0043e80000100800 */
[----:B------:R-:W2:Y:S01]  /*17400*/  LDL.LU.64 R152, [R1+0x970] ;  /* 0x0009700001987983 */ /* 0x000ea20000300a00 */
[----:B-1----:R-:W-:-:S05]  /*17410*/  IMAD.MOV.U32 R14, RZ, RZ, R15 ;  /* 0x000000ffff0e7224 */ /* 0x002fca00078e000f */
[----:B------:R-:W-:Y:S04]  /*17420*/  STL [R1+0x57c], R14 ;  /* 0x00057c0e01007387 */ /* 0x000fe80000100800 */
[----:B------:R1:W-:Y:S04]  /*17430*/  STL [R1+0x588], R12 ;  /* 0x0005880c01007387 */ /* 0x0003e80000100800 */
[----:B------:R-:W2:Y:S01]  /*17440*/  LDL.LU.64 R188, [R1+0x958] ;  /* 0x0009580001bc7983 */ /* 0x000ea20000300a00 */
[----:B-1----:R-:W-:-:S05]  /*17450*/  IMAD.MOV.U32 R12, RZ, RZ, R13 ;  /* 0x000000ffff0c7224 */ /* 0x002fca00078e000d */
[----:B------:R-:W-:Y:S04]  /*17460*/  STL [R1+0x584], R12 ;  /* 0x0005840c01007387 */ /* 0x000fe80000100800 */
[----:B------:R1:W-:Y:S04]  /*17470*/  STL [R1+0x590], R10 ;  /* 0x0005900a01007387 */ /* 0x0003e80000100800 */
[----:B------:R-:W2:Y:S04]  /*17480*/  LDL.LU.64 R22, [R1+0x938] ;  /* 0x0009380001167983 */ /* 0x000ea80000300a00 */
        /* <DEDUP_REMOVED lines=8> */
[----:B----4-:R1:W-:Y:S04]  /*17510*/  STL [R1+0x5a0], R6 ;  /* 0x0005a00601007387 */ /* 0x0103e80000100800 */
[----:B------:R-:W4:Y:S04]  /*17520*/  LDL.LU.64 R14, [R1+0x868] ;  /* 0x00086800010e7983 */ /* 0x000f280000300a00 */
[----:B------:R-:W4:Y:S01]  /*17530*/  LDL.LU.64 R12, [R1+0x820] ;  /* 0x00082000010c7983 */ /* 0x000f220000300a00 */
[----:B-1----:R-:W-:-:S05]  /*17540*/  IMAD.MOV.U32 R6, RZ, RZ, R7 ;  /* 0x000000ffff067224 */ /* 0x002fca00078e0007 */
[----:B------:R-:W-:Y:S04]  /*17550*/  STL [R1+0x59c], R6 ;  /* 0x00059c0601007387 */ /* 0x000fe80000100800 */
[----:B---3--:R1:W-:Y:S04]  /*17560*/  STL [R1+0x5a8], R4 ;  /* 0x0005a80401007387 */ /* 0x0083e80000100800 */
[----:B------:R-:W3:Y:S04]  /*17570*/  LDL.LU.64 R10, [R1+0x978] ;  /* 0x00097800010a7983 */ /* 0x000ee80000300a00 */
[----:B------:R-:W3:Y:S01]  /*17580*/  LDL.LU.64 R8, [R1+0x968] ;  /* 0x0009680001087983 */ /* 0x000ee20000300a00 */
[----:B-1----:R-:W-:-:S05]  /*17590*/  IMAD.MOV.U32 R4, RZ, RZ, R5 ;  /* 0x000000ffff047224 */ /* 0x002fca00078e0005 */
[----:B------:R1:W-:Y:S04]  /*175a0*/  STL [R1+0x5a4], R4 ;  /* 0x0005a40401007387 */ /* 0x0003e80000100800 */
[----:B------:R1:W-:Y:S04]  /*175b0*/  STL [R1+0x5b0], R184 ;  /* 0x0005b0b801007387 */ /* 0x0003e80000100800 */
[----:B------:R-:W3:Y:S01]  /*175c0*/  LDL.LU.64 R6, [R1+0x950] ;  /* 0x0009500001067983 */ /* 0x000ee20000300a00 */
[----:B------:R-:W-:-:S03]  /*175d0*/  IMAD.MOV.U32 R182, RZ, RZ, R185 ;  /* 0x000000ffffb67224 */ /* 0x000fc600078e00b9 */
[----:B-1----:R-:W3:Y:S04]  /*175e0*/  LDL.LU.64 R4, [R1+0x930] ;  /* 0x0009300001047983 */ /* 0x002ee80000300a00 */
[----:B------:R1:W-:Y:S04]  /*175f0*/  STL [R1+0x5ac], R182 ;  /* 0x0005acb601007387 */ /* 0x0003e80000100800 */
[----:B------:R1:W-:Y:S04]  /*17600*/  STL [R1+0x5b8], R2 ;  /* 0x0005b80201007387 */ /* 0x0003e80000100800 */
[----:B------:R-:W3:Y:S01]  /*17610*/  LDL.LU.64 R184, [R1+0x908] ;  /* 0x0009080001b87983 */ /* 0x000ee20000300a00 */
[----:B-1----:R-:W-:-:S03]  /*17620*/  MOV R182, R3 ;  /* 0x0000000300b67202 */ /* 0x002fc60000000f00 */
[----:B------:R-:W3:Y:S04]  /*17630*/  LDL.LU.64 R2, [R1+0x8d8] ;  /* 0x0008d80001027983 */ /* 0x000ee80000300a00 */
[----:B------:R1:W-:Y:S04]  /*17640*/  STL [R1+0x5b4], R182 ;  /* 0x0005b4b601007387 */ /* 0x0003e80000100800 */
[----:B------:R1:W-:Y:S04]  /*17650*/  STL [R1+0x5c0], R190 ;  /* 0x0005c0be01007387 */ /* 0x0003e80000100800 */
[----:B-1----:R-:W3:Y:S01]  /*17660*/  LDL.LU.64 R182, [R1+0x8a0] ;  /* 0x0008a00001b67983 */ /* 0x002ee20000300a00 */
[----:B------:R-:W-:-:S03]  /*17670*/  IMAD.MOV.U32 R190, RZ, RZ, R191 ;  /* 0x000000ffffbe7224 */ /* 0x000fc600078e00bf */
[----:B--2---:R-:W-:Y:S01]  /*17680*/  STL [R1+0x5c8], R152 ;  /* 0x0005c89801007387 */ /* 0x004fe20000100800 */
[----:B------:R-:W-:-:S03]  /*17690*/  IMAD.MOV.U32 R223, RZ, RZ, R153 ;  /* 0x000000ffffdf7224 */ /* 0x000fc600078e0099 */
[----:B------:R1:W-:Y:S04]  /*176a0*/  STL [R1+0x5bc], R190 ;  /* 0x0005bcbe01007387 */ /* 0x0003e80000100800 */
[----:B-1----:R-:W2:Y:S04]  /*176b0*/  LDL.LU.64 R190, [R1+0x860] ;  /* 0x0008600001be7983 */ /* 0x002ea80000300a00 */
[----:B------:R1:W5:Y:S04]  /*176c0*/  LDL.LU.64 R152, [R1+0xc00] ;  /* 0x000c000001987983 */ /* 0x0003680000300a00 */
[----:B------:R1:W-:Y:S04]  /*176d0*/  STL [R1+0x5d0], R188 ;  /* 0x0005d0bc01007387 */ /* 0x0003e80000100800 */
[----:B------:R-:W-:Y:S04]  /*176e0*/  STL [R1+0x5c4], R223 ;  /* 0x0005c4df01007387 */ /* 0x000fe80000100800 */
[----:B-1----:R1:W5:Y:S04]  /*176f0*/  LDL.LU R188, [R1+0xbf8] ;  /* 0x000bf80001bc7983 */ /* 0x0023680000300800 */
[----:B------:R-:W-:Y:S04]  /*17700*/  STL [R1+0x5d8], R22 ;  /* 0x0005d81601007387 */ /* 0x000fe80000100800 */
[----:B------:R1:W-:Y:S02]  /*17710*/  STL [R1+0x5cc], R189 ;  /* 0x0005ccbd01007387 */ /* 0x0003e40000100800 */
[----:B-1----:R-:W-:-:S02]  /*17720*/  IMAD.MOV.U32 R189, RZ, RZ, R23 ;  /* 0x000000ffffbd7224 */ /* 0x002fc400078e0017 */
[----:B------:R1:W5:Y:S04]  /*17730*/  LDL.LU.64 R22, [R1+0xbf0] ;  /* 0x000bf00001167983 */ /* 0x0003680000300a00 */
        /* <DEDUP_REMOVED lines=12> */
[----:B----4-:R-:W-:Y:S04]  /*17800*/  STL [R1+0x5f8], R14 ;  /* 0x0005f80e01007387 */ /* 0x010fe80000100800 */
[----:B------:R4:W-:Y:S02]  /*17810*/  STL [R1+0x5ec], R189 ;  /* 0x0005ecbd01007387 */ /* 0x0009e40000100800 */
[----:B----4-:R-:W-:-:S02]  /*17820*/  IMAD.MOV.U32 R189, RZ, RZ, R15 ;  /* 0x000000ffffbd7224 */ /* 0x010fc400078e000f */
[----:B------:R1:W5:Y:S04]  /*17830*/  LDL.LU.64 R14, [R1+0xbd0] ;  /* 0x000bd000010e7983 */ /* 0x0003680000300a00 */
[----:B------:R-:W-:Y:S04]  /*17840*/  STL [R1+0x600], R12 ;  /* 0x0006000c01007387 */ /* 0x000fe80000100800 */
[----:B------:R4:W-:Y:S02]  /*17850*/  STL [R1+0x5f4], R189 ;  /* 0x0005f4bd01007387 */ /* 0x0009e40000100800 */
[----:B----4-:R-:W-:-:S02]  /*17860*/  IMAD.MOV.U32 R189, RZ, RZ, R13 ;  /* 0x000000ffffbd7224 */ /* 0x010fc400078e000d */
[----:B------:R1:W5:Y:S04]  /*17870*/  LDL.LU.64 R12, [R1+0xbc8] ;  /* 0x000bc800010c7983 */ /* 0x0003680000300a00 */
[----:B---3--:R-:W-:Y:S04]  /*17880*/  STL [R1+0x608], R10 ;  /* 0x0006080a01007387 */ /* 0x008fe80000100800 */
[----:B------:R3:W-:Y:S02]  /*17890*/  STL [R1+0x5fc], R189 ;  /* 0x0005fcbd01007387 */ /* 0x0007e40000100800 */
[----:B---3--:R-:W-:-:S02]  /*178a0*/  IMAD.MOV.U32 R189, RZ, RZ, R11 ;  /* 0x000000ffffbd7224 */ /* 0x008fc400078e000b */
[----:B------:R1:W5:Y:S04]  /*178b0*/  LDL.LU.64 R10, [R1+0xbc0] ;  /* 0x000bc000010a7983 */ /* 0x0003680000300a00 */
[----:B------:R-:W-:Y:S04]  /*178c0*/  STL [R1+0x610], R8 ;  /* 0x0006100801007387 */ /* 0x000fe80000100800 */
        /* <DEDUP_REMOVED lines=11> */
[----:B------:R3:W-:Y:S04]  /*17980*/  STL [R1+0x628], R184 ;  /* 0x000628b801007387 */ /* 0x0007e80000100800 */
[----:B------:R-:W-:Y:S04]  /*17990*/  STL [R1+0x61c], R189 ;  /* 0x00061cbd01007387 */ /* 0x000fe80000100800 */
[----:B---3--:R-:W3:Y:S04]  /*179a0*/  LDL.LU R184, [R1+0xba0] ;  /* 0x000ba00001b87983 */ /* 0x008ee80000300800 */
[----:B------:R-:W-:Y:S04]  /*179b0*/  STL [R1+0x630], R2 ;  /* 0x0006300201007387 */ /* 0x000fe80000100800 */
[----:B------:R4:W-:Y:S01]  /*179c0*/  STL [R1+0x624], R185 ;  /* 0x000624b901007387 */ /* 0x0009e20000100800 */
[----:B------:R-:W-:Y:S01]  /*179d0*/  SHF.R.S32.HI R44, RZ, 0x1f, R177 ;  /* 0x0000001fff2c7819 */ /* 0x000fe200000114b1 */
[----:B------:R-:W-:Y:S01]  /*179e0*/  UMOV UR4, 0x1 ;  /* 0x0000000100047882 */ /* 0x000fe20000000000 */
[----:B----4-:R-:W-:-:S02]  /*179f0*/  MOV R185, R3 ;  /* 0x0000000300b97202 */ /* 0x010fc40000000f00 */
[----:B------:R1:W5:Y:S04]  /*17a00*/  LDL.LU.64 R2, [R1+0xb98] ;  /* 0x000b980001027983 */ /* 0x0003680000300a00 */
[----:B------:R4:W-:Y:S01]  /*17a10*/  STL [R1+0x638], R182 ;  /* 0x000638b601007387 */ /* 0x0009e20000100800 */
[----:B------:R-:W-:-:S03]  /*17a20*/  LEA.HI R44, R44, R177, RZ, 0x7 ;  /* 0x000000b12c2c7211 */ /* 0x000fc600078f38ff */
[----:B------:R-:W-:Y:S01]  /*17a30*/  STL [R1+0x62c], R185 ;  /* 0x00062cb901007387 */ /* 0x000fe20000100800 */
[----:B------:R-:W-:Y:S02]  /*17a40*/  IMAD.U32 R177, RZ, RZ, UR4 ;  /* 0x00000004ffb17e24 */ /* 0x000fe4000f8e00ff */
[----:B----4-:R-:W-:-:S05]  /*17a50*/  IMAD.MOV.U32 R182, RZ, RZ, R183 ;  /* 0x000000ffffb67224 */ /* 0x010fca00078e00b7 */
[----:B------:R4:W-:Y:S04]  /*17a60*/  STL [R1+0x634], R182 ;  /* 0x000634b601007387 */ /* 0x0009e80000100800 */
[----:B--2---:R-:W-:Y:S01]  /*17a70*/  STL [R1+0x640], R190 ;  /* 0x000640be01007387 */ /* 0x004fe20000100800 */
[----:B----4-:R-:W-:-:S05]  /*17a80*/  IMAD.MOV.U32 R182, RZ, RZ, R191 ;  /* 0x000000ffffb67224 */ /* 0x010fca00078e00bf */
[----:B------:R-:W-:Y:S04]  /*17a90*/  STL [R1+0x63c], R182 ;  /* 0x00063cb601007387 */ /* 0x000fe80000100800 */
[----:B------:R2:W-:Y:S01]  /*17aa0*/  STL [R1+0x644], R177 ;  /* 0x000644b101007387 */ /* 0x0005e20000100800 */
[----:B------:R-:W-:Y:S01]  /*17ab0*/  UMOV UR4, 0xffffffff ;  /* 0xffffffff00047882 */ /* 0x000fe20000000000 */
[----:B--2---:R-:W-:-:S05]  /*17ac0*/  SHF.R.S32.HI R177, RZ, 0x7, R44 ;  /* 0x00000007ffb17819 */ /* 0x004fca000001142c */
[----:B------:R2:W-:Y:S01]  /*17ad0*/  STL [R1+0x64c], R177 ;  /* 0x00064cb101007387 */ /* 0x0005e20000100800 */
[----:B------:R-:W-:-:S05]  /*17ae0*/  VIADD R189, R177, 0xfffffffe ;  /* 0xfffffffeb1bd7836 */ /* 0x000fca0000000000 */
[----:B------:R1:W-:Y:S01]  /*17af0*/  STL [R1+0x65c], R189 ;  /* 0x00065cbd01007387 */ /* 0x0003e20000100800 */
[----:B--2---:R-:W-:-:S05]  /*17b00*/  IMAD.U32 R177, RZ, RZ, UR4 ;  /* 0x00000004ffb17e24 */ /* 0x004fca000f8e00ff */
[----:B------:R1:W-:Y:S01]  /*17b10*/  STL [R1+0x648], R177 ;  /* 0x000648b101007387 */ /* 0x0003e20000100800 */
[----:B------:R-:W-:Y:S01]  /*17b20*/  SHF.R.S32.HI R185, RZ, 0x1f, R186 ;  /* 0x0000001fffb97819 */ /* 0x000fe200000114ba */
[----:B------:R-:W-:Y:S01]  /*17b30*/  IMAD.MOV.U32 R182, RZ, RZ, RZ ;  /* 0x000000ffffb67224 */ /* 0x000fe200078e00ff */
[----:B------:R-:W-:Y:S02]  /*17b40*/  CS2R R88, SRZ ;  /* 0x0000000000587805 */ /* 0x000fe4000001ff00 */
[----:B------:R-:W-:Y:S02]  /*17b50*/  CS2R R90, SRZ ;  /* 0x00000000005a7805 */ /* 0x000fe4000001ff00 */
[C---:B------:R-:W-:Y:S01]  /*17b60*/  SHF.L.U64.HI R185, R186.reuse, 0x2, R185 ;  /* 0x00000002bab97819 */ /* 0x040fe200000102b9 */
[----:B------:R-:W-:Y:S01]  /*17b70*/  IMAD.SHL.U32 R186, R186, 0x4, RZ ;  /* 0x00000004baba7824 */ /* 0x000fe200078e00ff */
        /* <DEDUP_REMOVED lines=62> */
[----:B---3--:R-:W-:-:S04]  /*17f60*/  SHF.R.S32.HI R183, RZ, 0x1f, R184 ;  /* 0x0000001fffb77819 */ /* 0x008fc800000114b8 */
[C---:B------:R-:W-:Y:S01]  /*17f70*/  SHF.L.U64.HI R183, R184.reuse, 0x2, R183 ;  /* 0x00000002b8b77819 */ /* 0x040fe200000102b7 */
[----:B-1----:R-:W-:-:S07]  /*17f80*/  IMAD.SHL.U32 R184, R184, 0x4, RZ ;  /* 0x00000004b8b87824 */ /* 0x002fce00078e00ff */
.L_x_1:
[----:B------:R-:W2:Y:S01]  /*17f90*/  LDL.LU R189, [R1+0x648] ;  /* 0x0006480001bd7983 */ /* 0x000ea20000300800 */
[----:B------:R-:W-:-:S04]  /*17fa0*/  DEPBAR.LE SB0, 0x2 ;  /* 0x000080800000791a */ /* 0x000fc80000000000 */
[----:B------:R-:W3:Y:S01]  /*17fb0*/  LDL R177, [R1+0x658] ;  /* 0x0006580001b17983 */ /* 0x000ee20000100800 */
[----:B------:R-:W-:Y:S06]  /*17fc0*/  BAR.SYNC.DEFER_BLOCKING 0x0 ;  /* 0x0000000000007b1d */ /* 0x000fec0000010000 */
[----:B------:R-:W-:Y:S01]  /*17fd0*/  UMOV UR7, 0x40000040 ;  /* 0x4000004000077882 */ /* 0x000fe20000000000 */
[----:B-----5:R1:W-:Y:S04]  /*17fe0*/  STL [R1+0xb98], R0 ;  /* 0x000b980001007387 */ /* 0x0203e80000100800 */
[----:B-1----:R-:W4:Y:S01]  /*17ff0*/  LDL.LU R0, [R1+0x644] ;  /* 0x0006440001007983 */ /* 0x002f220000300800 */
[----:B------:R-:W-:Y:S01]  /*18000*/  WARPGROUP.ARRIVE ;  /* 0x00000000000079c5 */ /* 0x000fe20000000000 */
[----:B--2---:R-:W-:-:S02]  /*18010*/  R2UR UR4, R189 ;  /* 0x00000000bd0472ca */ /* 0x004fc400000e0000 */
[----:B---3--:R-:W-:-:S11]  /*18020*/  R2UR UR20, R177 ;  /* 0x00000000b11472ca */ /* 0x008fd600000e0000 */
[----:B------:R-:W-:-:S04]  /*18030*/  UIADD3 UR4, UR4, 0x1, URZ ;  /* 0x0000000104047890 */ /* 0x000fc8000fffe03f */
[----:B------:R-:W-:-:S04]  /*18040*/  UISETP.GT.AND UP0, UPT, UR4, 0x2, UPT ;  /* 0x000000020400788c */ /* 0x000fc8000bf04270 */
[----:B------:R-:W-:-:S04]  /*18050*/  USEL UR5, UR4, URZ, !UP0 ;  /* 0x0000003f04057287 */ /* 0x000fc8000c000000 */
[----:B------:R-:W-:Y:S02]  /*18060*/  ULEA UR4, UR5, UR20, 0x10 ;  /* 0x0000001405047291 */ /* 0x000fe4000f8e803f */
[----:B------:R-:W-:Y:S02]  /*18070*/  IMAD.U32 R177, RZ, RZ, UR5 ;  /* 0x00000005ffb17e24 */ /* 0x000fe4000f8e00ff */
[----:B------:R-:W-:Y:S02]  /*18080*/  UIADD3 UR5, UR4, 0x30000, URZ ;  /* 0x0003000004057890 */ /* 0x000fe4000fffe03f */
[----:B------:R-:W-:Y:S02]  /*18090*/  USHF.R.U32.HI UR4, URZ, 0x4, UR4 ;  /* 0x000000043f047899 */ /* 0x000fe40008011604 */
[----:B------:R-:W-:Y:S02]  /*180a0*/  USHF.R.U32.HI UR5, URZ, 0x4, UR5 ;  /* 0x000000043f057899 */ /* 0x000fe40008011605 */
[----:B------:R-:W-:-:S02]  /*180b0*/  USGXT.U32 UR4, UR4, 0xe ;  /* 0x0000000e0404789a */ /* 0x000fc40008000000 */
[----:B------:R-:W-:-:S03]  /*180c0*/  USGXT.U32 UR6, UR5, 0xe ;  /* 0x0000000e0506789a */ /* 0x000fc60008000000 */
[----:B------:R-:W-:-:S06]  /*180d0*/  UMOV UR5, 0x40000040 ;  /* 0x4000004000057882 */ /* 0x000fcc0000000000 */
[----:B------:R-:W-:Y:S01]  /*180e0*/  HGMMA.64x128x8.F32.TF32 R88, gdesc[UR4], R88 ;  /* 0x05e00000045879f0 */ /* 0x000fe20008702858 */
[----:B------:R-:W-:Y:S02]  /*180f0*/  UIADD3 UR8, UP0, UR4, 0x2, URZ ;  /* 0x0000000204087890 */ /* 0x000fe4000ff1e03f */
[----:B------:R-:W-:Y:S01]  /*18100*/  UIADD3 UR10, UP1, UR6, 0x2, URZ ;  /* 0x00000002060a7890 */ /* 0x000fe2000ff3e03f */
[----:B------:R-:W-:Y:S01]  /*18110*/  UMOV UR4, URZ ;  /* 0x0000003f00047c82 */ /* 0x000fe20008000000 */
[----:B------:R-:W-:Y:S01]  /*18120*/  UMOV UR5, URZ ;  /* 0x0000003f00057c82 */ /* 0x000fe20008000000 */
[----:B------:R-:W-:Y:S02]  /*18130*/  UIADD3.X UR9, UR4, 0x40000040, URZ, UP0, !UPT ;  /* 0x4000004004097890 */ /* 0x000fe400087fe43f */
[----:B------:R-:W-:-:S09]  /*18140*/  UIADD3.X UR11, UR5, 0x40000040, URZ, UP1, !UPT ;  /* 0x40000040050b7890 */ /* 0x000fd20008ffe43f */
[----:B------:R-:W-:Y:S01]  /*18150*/  HGMMA.64x128x8.F32.TF32 R88, gdesc[UR8], R88 ;  /* 0x05e00000085879f0 */ /* 0x000fe20008702858 */
[----:B------:R-:W-:Y:S02]  /*18160*/  UIADD3.64 UR12, UR8, 0x2, URZ ;  /* 0x00000002080c7897 */ /* 0x000fe4000fffe03f */
[----:B------:R-:W-:-:S09]  /*18170*/  UIADD3.64 UR14, UR10, 0x2, URZ ;  /* 0x000000020a0e7897 */ /* 0x000fd2000fffe03f */
[----:B------:R-:W-:Y:S01]  /*18180*/  HGMMA.64x128x8.F32.TF32 R88, gdesc[UR12], R88 ;  /* 0x05e000000c5879f0 */ /* 0x000fe20008702858 */
[----:B------:R-:W-:Y:S02]  /*18190*/  UIADD3.64 UR12, UR8, 0x4, URZ ;  /* 0x00000004080c7897 */ /* 0x000fe4000fffe03f */
[----:B------:R-:W-:Y:S02]  /*181a0*/  UIADD3.64 UR14, UR10, 0x4, URZ ;  /* 0x000000040a0e7897 */ /* 0x000fe4000fffe03f */
[----:B------:R-:W-:Y:S02]  /*181b0*/  UIADD3.64 UR16, UR8, 0x3fe, URZ ;  /* 0x000003fe08107897 */ /* 0x000fe4000fffe03f */
[----:B------:R-:W-:-:S05]  /*181c0*/  UIADD3.64 UR18, UR10, 0x3fe, URZ ;  /* 0x000003fe0a127897 */ /* 0x000fca000fffe03f */
[----:B------:R-:W-:Y:S02]  /*181d0*/  HGMMA.64x128x8.F32.TF32 R88, gdesc[UR12], R88 ;  /* 0x05e000000c5879f0 */ /* 0x000fe40008702858 */
[----:B------:R-:W-:Y:S01]  /*181e0*/  UMOV UR4, UR18 ;  /* 0x0000001200047c82 */ /* 0x000fe20008000000 */
[----:B------:R-:W-:-:S09]  /*181f0*/  UMOV UR5, UR19 ;  /* 0x0000001300057c82 */ /* 0x000fd20008000000 */
[----:B------:R-:W-:Y:S01]  /*18200*/  HGMMA.64x128x8.F32.TF32 R88, gdesc[UR16], R88 ;  /* 0x05e00000105879f0 */ /* 0x000fe20008702858 */
[----:B------:R-:W-:Y:S02]  /*18210*/  UIADD3.64 UR16, UR8, 0x400, URZ ;  /* 0x0000040008107897 */ /* 0x000fe4000fffe03f */
[----:B------:R-:W-:Y:S02]  /*18220*/  UIADD3.64 UR18, UR10, 0x400, URZ ;  /* 0x000004000a127897 */ /* 0x000fe4000fffe03f */
[----:B------:R-:W-:-:S07]  /*18230*/  UIADD3.64 UR22, UR10, 0x402, URZ ;  /* 0x000004020a167897 */ /* 0x000fce000fffe03f */
[----:B------:R-:W-:Y:S01]  /*18240*/  HGMMA.64x128x8.F32.TF32 R88, gdesc[UR16], R88 ;  /* 0x05e00000105879f0 */ /* 0x000fe20008702858 */
[----:B------:R-:W-:Y:S01]  /*18250*/  UMOV UR17, UR20 ;  /* 0x0000001400117c82 */ /* 0x000fe20008000000 */
[----:B------:R-:W-:Y:S02]  /*18260*/  UIADD3.64 UR20, UR8, 0x402, URZ ;  /* 0x0000040208147897 */ /* 0x000fe4000fffe03f */
[----:B------:R-:W-:Y:S02]  /*18270*/  UIADD3.64 UR24, UR8, 0x404, URZ ;  /* 0x0000040408187897 */ /* 0x000fe4000fffe03f */
[----:B------:R-:W-:-:S06]  /*18280*/  UIADD3.64 UR26, UR10, 0x404, URZ ;  /* 0x000004040a1a7897 */ /* 0x000fcc000fffe03f */
[----:B------:R-:W-:Y:S01]  /*18290*/  HGMMA.64x128x8.F32.TF32 R88, gdesc[UR20], R88 ;  /* 0x05e00000145879f0 */ /* 0x000fe20008702858 */
[----:B------:R-:W-:Y:S02]  /*182a0*/  UIADD3.64 UR28, UR8, 0x7fe, URZ ;  /* 0x000007fe081c7897 */ /* 0x000fe4000fffe03f */
[----:B------:R-:W-:-:S09]  /*182b0*/  UIADD3.64 UR30, UR10, 0x7fe, URZ ;  /* 0x000007fe0a1e7897 */ /* 0x000fd2000fffe03f */
        /* <DEDUP_REMOVED lines=19> */
[----:B------:R-:W-:Y:S01]  /*183f0*/  UMOV UR20, UR4 ;  /* 0x0000000400147c82 */ /* 0x000fe20008000000 */
[----:B------:R-:W-:Y:S01]  /*18400*/  UMOV UR21, UR5 ;  /* 0x0000000500157c82 */ /* 0x000fe20008000000 */
[----:B------:R-:W-:Y:S02]  /*18410*/  UIADD3.64 UR56, UR8, 0xc04, URZ ;  /* 0x00000c0408387897 */ /* 0x000fe4000fffe03f */
[----:B------:R-:W-:Y:S02]  /*18420*/  UIADD3.64 UR58, UR10, 0xc04, URZ ;  /* 0x00000c040a3a7897 */ /* 0x000fe4000fffe03f */
[----:B------:R-:W-:-:S05]  /*18430*/  UIADD3.64 UR4, UR8, 0x1fe, URZ ;  /* 0x000001fe08047897 */ /* 0x000fca000fffe03f */
[----:B------:R-:W-:-:S12]  /*18440*/  HGMMA.64x128x8.F32.TF32 R88, gdesc[UR52], R88 ;  /* 0x05e00000345879f0 */ /* 0x000fd80008702858 */
[----:B------:R-:W-:-:S12]  /*18450*/  HGMMA.64x128x8.F32.TF32 R88, gdesc[UR56], R88 ;  /* 0x05e00000385879f0 */ /* 0x000fd80008702858 */
[----:B------:R-:W-:Y:S01]  /*18460*/  HGMMA.64x128x8.F32.TF32 R24, gdesc[UR4], R24 ;  /* 0x05e00000041879f0 */ /* 0x000fe20008702818 */
[----:B------:R-:W-:Y:S01]  /*18470*/  UIADD3.64 UR4, UR8, 0x200, URZ ;  /* 0x0000020008047897 */ /* 0x000fe2000fffe03f */
[----:B------:R-:W-:Y:S01]  /*18480*/  UMOV UR6, UR10 ;  /* 0x0000000a00067c82 */ /* 0x000fe20008000000 */
[----:B------:R-:W-:Y:S01]  /*18490*/  UMOV UR7, UR11 ;  /* 0x0000000b00077c82 */ /* 0x000fe20008000000 */
[----:B------:R-:W-:-:S08]  /*184a0*/  UIADD3.64 UR12, UR10, 0x2, URZ ;  /* 0x000000020a0c7897 */ /* 0x000fd0000fffe03f */
[----:B------:R-:W-:Y:S01]  /*184b0*/  HGMMA.64x128x8.F32.TF32 R24, gdesc[UR4], R24 ;  /* 0x05e00000041879f0 */ /* 0x000fe20008702818 */
[----:B------:R-:W-:Y:S01]  /*184c0*/  UIADD3.64 UR4, UR8, 0x202, URZ ;  /* 0x0000020208047897 */ /* 0x000fe2000fffe03f */
[----:B------:R-:W-:Y:S01]  /*184d0*/  UMOV UR6, UR12 ;  /* 0x0000000c00067c82 */ /* 0x000fe20008000000 */
[----:B------:R-:W-:Y:S01]  /*184e0*/  UMOV UR7, UR13 ;  /* 0x0000000d00077c82 */ /* 0x000fe20008000000 */
[----:B------:R-:W-:-:S08]  /*184f0*/  UIADD3.64 UR12, UR8, 0x204, URZ ;  /* 0x00000204080c7897 */ /* 0x000fd0000fffe03f */
[----:B------:R-:W-:Y:S01]  /*18500*/  HGMMA.64x128x8.F32.TF32 R24, gdesc[UR4], R24 ;  /* 0x05e00000041879f0 */ /* 0x000fe20008702818 */
[----:B------:R-:W-:-:S11]  /*18510*/  UIADD3.64 UR4, UR8, 0x5fe, URZ ;  /* 0x000005fe08047897 */ /* 0x000fd6000fffe03f */
[----:B------:R-:W-:Y:S01]  /*18520*/  HGMMA.64x128x8.F32.TF32 R24, gdesc[UR12], R24 ;  /* 0x05e000000c1879f0 */ /* 0x000fe20008702818 */
[----:B------:R-:W-:Y:S01]  /*18530*/  UMOV UR6, UR20 ;  /* 0x0000001400067c82 */ /* 0x000fe20008000000 */
[----:B------:R-:W-:Y:S01]  /*18540*/  UMOV UR7, UR21 ;  /* 0x0000001500077c82 */ /* 0x000fe20008000000 */
[----:B------:R-:W-:Y:S01]  /*18550*/  UMOV UR11, UR17 ;  /* 0x00000011000b7c82 */ /* 0x000fe20008000000 */
[----:B------:R-:W-:-:S08]  /*18560*/  UIADD3.64 UR16, UR8, 0x600, URZ ;  /* 0x0000060008107897 */ /* 0x000fd0000fffe03f */
[----:B------:R-:W-:Y:S01]  /*18570*/  HGMMA.64x128x8.F32.TF32 R24, gdesc[UR4], R24 ;  /* 0x05e00000041879f0 */ /* 0x000fe20008702818 */
[----:B------:R-:W-:-:S11]  /*18580*/  UIADD3.64 UR20, UR8, 0x602, URZ ;  /* 0x0000060208147897 */ /* 0x000fd6000fffe03f */
        /* <DEDUP_REMOVED lines=15> */
[----:B------:R1:W-:Y:S01]  /*18680*/  STL [R1+0x648], R177 ;  /* 0x000648b101007387 */ /* 0x0003e20000100800 */
[----:B----4-:R-:W-:-:S03]  /*18690*/  R2UR UR10, R0 ;  /* 0x00000000000a72ca */ /* 0x010fc600000e0000 */
[----:B------:R-:W2:Y:S01]  /*186a0*/  LDL R0, [R1+0x65c] ;  /* 0x00065c0001007983 */ /* 0x000ea20000100800 */
[----:B------:R-:W-:Y:S02]  /*186b0*/  UIADD3.64 UR52, UR8, 0xe02, URZ ;  /* 0x00000e0208347897 */ /* 0x000fe4000fffe03f */
[----:B------:R-:W-:Y:S01]  /*186c0*/  UIADD3.64 UR56, UR8, 0xe04, URZ ;  /* 0x00000e0408387897 */ /* 0x000fe2000fffe03f */
[----:B-1----:R-:W1:Y:S03]  /*186d0*/  LDC R177, c[0x0][0x230] ;  /* 0x00008c00ffb17b82 */ /* 0x002e660000000800 */
[----:B------:R-:W-:-:S12]  /*186e0*/  HGMMA.64x128x8.F32.TF32 R24, gdesc[UR48], R24 ;  /* 0x05e00000301879f0 */ /* 0x000fd80008702818 */
[----:B------:R-:W-:Y:S01]  /*186f0*/  HGMMA.64x128x8.F32.TF32 R24, gdesc[UR52], R24 ;  /* 0x05e00000341879f0 */ /* 0x000fe20008702818 */
[----:B-1----:R-:W-:-:S04]  /*18700*/  VIADD R177, R177, 0xffffff00 ;  /* 0xffffff00b1b17836 */ /* 0x002fc80000000000 */
[----:B------:R-:W-:-:S07]  /*18710*/  IMAD R177, R182, -0x80, R177 ;  /* 0xffffff80b6b17824 */ /* 0x000fce00078e02b1 */
[----:B------:R-:W-:Y:S01]  /*18720*/  HGMMA.64x128x8.F32.TF32 R24, gdesc[UR56], R24, gsb0 ;  /* 0x05e00000381879f0 */ /* 0x000fe20008002818 */
[C---:B------:R-:W-:Y:S02]  /*18730*/  ISETP.GT.AND P1, PT, R177.reuse, RZ, PT ;  /* 0x000000ffb100720c */ /* 0x040fe40003f24270 */
[----:B--2---:R-:W-:Y:S02]  /*18740*/  ISETP.GE.AND P0, PT, R182, R0, PT ;  /* 0x00000000b600720c */ /* 0x004fe40003f06270 */
[----:B------:R-:W-:Y:S01]  /*18750*/  SEL R189, RZ, 0x4, !P1 ;  /* 0x00000004ffbd7807 */ /* 0x000fe20004800000 */
[----:B------:R-:W-:Y:S01]  /*18760*/  UIADD3 UR4, UR10, 0x1, URZ ;  /* 0x000000010a047890 */ /* 0x000fe2000fffe03f */
[----:B------:R-:W-:Y:S02]  /*18770*/  ISETP.GT.AND P1, PT, R177, 0x1, PT ;  /* 0x00000001b100780c */ /* 0x000fe40003f24270 */
[----:B------:R-:W-:Y:S01]  /*18780*/  SEL R189, R189, RZ, !P0 ;  /* 0x000000ffbdbd7207 */ /* 0x000fe20004000000 */
[----:B------:R-:W-:-:S03]  /*18790*/  UISETP.GT.AND UP0, UPT, UR4, 0x2, UPT ;  /* 0x000000020400788c */ /* 0x000fc6000bf04270 */
[----:B------:R-:W-:Y:S02]  /*187a0*/  ISETP.NE.U32.AND P2, PT, R189, RZ, PT ;  /* 0x000000ffbd00720c */ /* 0x000fe40003f45070 */
[----:B------:R-:W-:Y:S01]  /*187b0*/  SEL R189, RZ, 0x4, !P1 ;  /* 0x00000004ffbd7807 */ /* 0x000fe20004800000 */
[----:B------:R-:W-:-:S03]  /*187c0*/  USEL UR5, UR4, URZ, !UP0 ;  /* 0x0000003f04057287 */ /* 0x000fc6000c000000 */
[----:B------:R-:W-:Y:S01]  /*187d0*/  SEL R189, R189, RZ, !P0 ;  /* 0x000000ffbdbd7207 */ /* 0x000fe20004000000 */
[----:B------:R-:W-:Y:S01]  /*187e0*/  ULEA UR4, UR5, UR11, 0x10 ;  /* 0x0000000b05047291 */ /* 0x000fe2000f8e803f */
[-C--:B-----5:R-:W-:Y:S02]  /*187f0*/  IADD3 R4, P3, R4, R184.reuse, RZ ;  /* 0x000000b804047210 */ /* 0x0a0fe40007f7e0ff */
[----:B------:R-:W-:Y:S02]  /*18800*/  ISETP.NE.U32.AND P1, PT, R189, RZ, PT ;  /* 0x000000ffbd00720c */ /* 0x000fe40003f25070 */
[----:B------:R-:W-:Y:S01]  /*18810*/  IADD3 R6, P4, R6, R184, RZ ;  /* 0x000000b806067210 */ /* 0x000fe20007f9e0ff */
[----:B------:R-:W-:Y:S02]  /*18820*/  IMAD.X R5, R5, 0x1, R183, P3 ;  /* 0x0000000105057824 */ /* 0x000fe400018e06b7 */
[----:B------:R-:W-:Y:S01]  /*18830*/  VIADD R189, R3, UR4 ;  /* 0x0000000403bd7c36 */ /* 0x000fe20008000000 */
[----:B------:R-:W-:-:S02]  /*18840*/  IADD3.X R7, R7, R183, RZ, P4, !PT ;  /* 0x000000b707077210 */ /* 0x000fc400027fe4ff */
[-C--:B------:R-:W-:Y:S02]  /*18850*/  IADD3 R8, P3, R8, R184.reuse, RZ ;  /* 0x000000b808087210 */ /* 0x080fe40007f7e0ff */
[----:B------:R-:W-:-:S03]  /*18860*/  IADD3 R10, P4, R10, R184, RZ ;  /* 0x000000b80a0a7210 */ /* 0x000fc60007f9e0ff */
[--C-:B------:R-:W-:Y:S02]  /*18870*/  IMAD.X R9, R9, 0x1, R183.reuse, P3 ;  /* 0x0000000109097824 */ /* 0x100fe400018e06b7 */
[----:B------:R-:W-:Y:S01]  /*18880*/  IMAD.X R11, R11, 0x1, R183, P4 ;  /* 0x000000010b0b7824 */ /* 0x000fe200020e06b7 */
[-C--:B------:R-:W-:Y:S02]  /*18890*/  IADD3 R206, P3, R206, R184.reuse, RZ ;  /* 0x000000b8cece7210 */ /* 0x080fe40007f7e0ff */
[----:B------:R-:W-:-:S03]  /*188a0*/  IADD3 R208, P4, R208, R184, RZ ;  /* 0x000000b8d0d07210 */ /* 0x000fc60007f9e0ff */
[--C-:B------:R-:W-:Y:S02]  /*188b0*/  IMAD.X R205, R205, 0x1, R183.reuse, P3 ;  /* 0x00000001cdcd7824 */ /* 0x100fe400018e06b7 */
[----:B------:R-:W-:Y:S02]  /*188c0*/  IMAD.X R207, R207, 0x1, R183, P4 ;  /* 0x00000001cfcf7824 */ /* 0x000fe400020e06b7 */
[----:B------:R-:W-:Y:S01]  /*188d0*/  IMAD.MOV.U32 R191, RZ, RZ, R205 ;  /* 0x000000ffffbf7224 */ /* 0x000fe200078e00cd */
[----:B------:R-:W-:Y:S02]  /*188e0*/  WARPGROUP.DEPBAR.LE gsb0, 0x1 ;  /* 0x00008000000079c5 */ /* 0x000fe40000010100 */
[----:B------:R-:W-:Y:S06]  /*188f0*/  BAR.SYNC.DEFER_BLOCKING 0x0 ;  /* 0x0000000000007b1d */ /* 0x000fec0000010000 */
[----:B------:R-:W-:Y:S01]  /*18900*/  @!PT LDS RZ, [RZ] ;  /* 0x00000000fffff984 */ /* 0x000fe20000000800 */
[----:B------:R-:W-:Y:S01]  /*18910*/  @!PT LDS RZ, [RZ] ;  /* 0x00000000fffff984 */ /* 0x000fe20000000800 */
[----:B------:R-:W-:Y:S01]  /*18920*/  @!PT LDS RZ, [RZ] ;  /* 0x00000000fffff984 */ /* 0x000fe20000000800 */
[----:B------:R-:W-:Y:S04]  /*18930*/  LDGSTS.E [R189], desc[UR60][R4.64], P2 ;  /* 0x0000000004bd7fae */ /* 0x000fe8000912187c */
[----:B------:R-:W-:Y:S01]  /*18940*/  LDGSTS.E [R189+0x4], desc[UR60][R6.64], P1 ;  /* 0x0000400006bd7fae */ /* 0x000fe2000892187c */
[----:B------:R-:W-:-:S04]  /*18950*/  ISETP.GT.AND P1, PT, R177, 0x2, PT ;  /* 0x00000002b100780c */ /* 0x000fc80003f24270 */
[----:B------:R-:W-:Y:S02]  /*18960*/  SEL R190, RZ, 0x4, !P1 ;  /* 0x00000004ffbe7807 */ /* 0x000fe40004800000 */
[----:B------:R-:W-:Y:S02]  /*18970*/  ISETP.GT.AND P1, PT, R177, 0x3, PT ;  /* 0x00000003b100780c */ /* 0x000fe40003f24270 */
[----:B------:R-:W-:-:S04]  /*18980*/  SEL R190, R190, RZ, !P0 ;  /* 0x000000ffbebe7207 */ /* 0x000fc80004000000 */
[----:B------:R-:W-:Y:S02]  /*18990*/  ISETP.NE.U32.AND P2, PT, R190, RZ, PT ;  /* 0x000000ffbe00720c */ /* 0x000fe40003f45070 */
[----:B------:R-:W-:-:S04]  /*189a0*/  SEL R190, RZ, 0x4, !P1 ;  /* 0x00000004ffbe7807 */ /* 0x000fc80004800000 */
[----:B------:R-:W-:-:S04]  /*189b0*/  SEL R190, R190, RZ, !P0 ;  /* 0x000000ffbebe7207 */ /* 0x000fc80004000000 */
[----:B------:R-:W-:-:S03]  /*189c0*/  ISETP.NE.U32.AND P1, PT, R190, RZ, PT ;  /* 0x000000ffbe00720c */ /* 0x000fc60003f25070 */
[----:B------:R-:W-:Y:S10]  /*189d0*/  LDGSTS.E [R189+0x8], desc[UR60][R8.64], P2 ;  /* 0x0000800008bd7fae */ /* 0x000ff4000912187c */
        /* <DEDUP_REMOVED lines=8> */
[----:B------:R-:W-:Y:S01]  /*18a60*/  ISETP.NE.U32.AND P1, PT, R190, RZ, PT ;  /* 0x000000ffbe00720c */ /* 0x000fe20003f25070 */
[----:B------:R-:W-:-:S05]  /*18a70*/  IMAD.MOV.U32 R190, RZ, RZ, R206 ;  /* 0x000000ffffbe7224 */ /* 0x000fca00078e00ce */
[----:B------:R1:W-:Y:S02]  /*18a80*/  LDGSTS.E [R189+0x4000], desc[UR60][R190.64], P2 ;  /* 0x04000000bebd7fae */ /* 0x0003e4000912187c */
[----:B-1----:R-:W-:Y:S02]  /*18a90*/  IMAD.MOV.U32 R190, RZ, RZ, R208 ;  /* 0x000000ffffbe7224 */ /* 0x002fe400078e00d0 */
[----:B------:R-:W-:-:S05]  /*18aa0*/  IMAD.MOV.U32 R191, RZ, RZ, R207 ;  /* 0x000000ffffbf7224 */ /* 0x000fca00078e00cf */
[----:B------:R1:W-:Y:S01]  /*18ab0*/  LDGSTS.E [R189+0x4004], desc[UR60][R190.64], P1 ;  /* 0x04004000bebd7fae */ /* 0x0003e2000892187c */
[C---:B------:R-:W-:Y:S02]  /*18ac0*/  ISETP.GT.AND P1, PT, R177.reuse, 0x22, PT ;  /* 0x00000022b100780c */ /* 0x040fe40003f24270 */
[----:B------:R-:W-:Y:S02]  /*18ad0*/  IADD3 R210, P3, R210, R184, RZ ;  /* 0x000000b8d2d27210 */ /* 0x000fe40007f7e0ff */
[----:B-1----:R-:W-:Y:S02]  /*18ae0*/  SEL R190, RZ, 0x4, !P1 ;  /* 0x00000004ffbe7807 */ /* 0x002fe40004800000 */
[----:B------:R-:W-:Y:S02]  /*18af0*/  ISETP.GT.AND P1, PT, R177, 0x23, PT ;  /* 0x00000023b100780c */ /* 0x000fe40003f24270 */
[----:B------:R-:W-:-:S04]  /*18b00*/  SEL R190, R190, RZ, !P0 ;  /* 0x000000ffbebe7207 */ /* 0x000fc80004000000 */
[----:B------:R-:W-:Y:S02]  /*18b10*/  ISETP.NE.U32.AND P2, PT, R190, RZ, PT ;  /* 0x000000ffbe00720c */ /* 0x000fe40003f45070 */
[----:B------:R-:W-:Y:S01]  /*18b20*/  SEL R190, RZ, 0x4, !P1 ;  /* 0x00000004ffbe7807 */ /* 0x000fe20004800000 */
[----:B------:R-:W-:Y:S01]  /*18b30*/  IMAD.U32 R0, RZ, RZ, UR5 ;  /* 0x00000005ff007e24 */ /* 0x000fe2000f8e00ff */
[----:B------:R1:W-:Y:S01]  /*18b40*/  STL [R1+0xb9c], R182 ;  /* 0x000b9cb601007387 */ /* 0x0003e20000100800 */
[----:B------:R-:W-:Y:S01]  /*18b50*/  IMAD.X R209, R209, 0x1, R183, P3 ;  /* 0x00000001d1d17824 */ /* 0x000fe200018e06b7 */
[----:B------:R-:W-:Y:S02]  /*18b60*/  SEL R190, R190, RZ, !P0 ;  /* 0x000000ffbebe7207 */ /* 0x000fe40004000000 */
[----:B------:R-:W2:Y:S01]  /*18b70*/  LDL.LU R223, [R1+0x58] ;  /* 0x0000580001df7983 */ /* 0x000ea20000300800 */
[----:B------:R-:W-:Y:S02]  /*18b80*/  IADD3 R212, P4, R212, R184, RZ ;  /* 0x000000b8d4d47210 */ /* 0x000fe40007f9e0ff */
[----:B------:R-:W-:Y:S01]  /*18b90*/  ISETP.NE.U32.AND P1, PT, R190, RZ, PT ;  /* 0x000000ffbe00720c */ /* 0x000fe20003f25070 */
[----:B-1----:R-:W3:Y:S01]  /*18ba0*/  LDL.LU R182, [R1+0x5c] ;  /* 0x00005c0001b67983 */ /* 0x002ee20000300800 */
[----:B------:R-:W-:Y:S01]  /*18bb0*/  IMAD.MOV.U32 R190, RZ, RZ, R210 ;  /* 0x000000ffffbe7224 */ /* 0x000fe200078e00d2 */
[----:B------:R-:W-:-:S02]  /*18bc0*/  MOV R191, R209 ;  /* 0x000000d100bf7202 */ /* 0x000fc40000000f00 */
[----:B------:R1:W-:Y:S01]  /*18bd0*/  STL [R1+0x644], R0 ;  /* 0x0006440001007387 */ /* 0x0003e20000100800 */
[----:B------:R-:W-:-:S03]  /*18be0*/  IMAD.X R211, R211, 0x1, R183, P4 ;  /* 0x00000001d3d37824 */ /* 0x000fc600020e06b7 */
[----:B------:R4:W-:Y:S04]  /*18bf0*/  LDGSTS.E [R189+0x4008], desc[UR60][R190.64], P2 ;  /* 0x04008000bebd7fae */ /* 0x0009e8000912187c */
[----:B-1----:R-:W3:Y:S04]  /*18c00*/  LDL.LU R0, [R1+0x60] ;  /* 0x0000600001007983 */ /* 0x002ee80000300800 */
[----:B------:R1:W-:Y:S01]  /*18c10*/  STL [R1+0xba4], R4 ;  /* 0x000ba40401007387 */ /* 0x0003e20000100800 */
[----:B----4-:R-:W-:Y:S02]  /*18c20*/  IMAD.MOV.U32 R190, RZ, RZ, R212 ;  /* 0x000000ffffbe7224 */ /* 0x010fe400078e00d4 */
[----:B------:R-:W-:-:S05]  /*18c30*/  IMAD.MOV.U32 R191, RZ, RZ, R211 ;  /* 0x000000ffffbf7224 */ /* 0x000fca00078e00d3 */
[----:B------:R4:W-:Y:S04]  /*18c40*/  LDGSTS.E [R189+0x400c], desc[UR60][R190.64], P1 ;  /* 0x0400c000bebd7fae */ /* 0x0009e8000892187c */
[----:B-1----:R-:W3:Y:S04]  /*18c50*/  LDL.LU R4, [R1+0x54] ;  /* 0x0000540001047983 */ /* 0x002ee80000300800 */
[----:B------:R1:W-:Y:S04]  /*18c60*/  STL [R1+0xba0], R5 ;  /* 0x000ba00501007387 */ /* 0x0003e80000100800 */
[----:B-1----:R-:W2:Y:S04]  /*18c70*/  LDL.LU R5, [R1+0x50] ;  /* 0x0000500001057983 */ /* 0x002ea80000300800 */
[----:B------:R1:W-:Y:S04]  /*18c80*/  STL [R1+0xbac], R6 ;  /* 0x000bac0601007387 */ /* 0x0003e80000100800 */
[----:B-1----:R-:W3:Y:S04]  /*18c90*/  LDL.LU R6, [R1+0x4c] ;  /* 0x00004c0001067983 */ /* 0x002ee80000300800 */
[----:B------:R1:W-:Y:S04]  /*18ca0*/  STL [R1+0xba8], R7 ;  /* 0x000ba80701007387 */ /* 0x0003e80000100800 */
[----:B-1----:R-:W3:Y:S04]  /*18cb0*/  LDL.LU R7, [R1+0x48] ;  /* 0x0000480001077983 */ /* 0x002ee80000300800 */
[----:B------:R-:W3:Y:S01]  /*18cc0*/  LDL.LU R191, [R1+0x44] ;  /* 0x0000440001bf7983 */ /* 0x000ee20000300800 */
[----:B------:R-:W-:-:S04]  /*18cd0*/  ISETP.GT.AND P1, PT, R177, 0x40, PT ;  /* 0x00000040b100780c */ /* 0x000fc80003f24270 */
[----:B----4-:R-:W-:Y:S02]  /*18ce0*/  SEL R190, RZ, 0x4, !P1 ;  /* 0x00000004ffbe7807 */ /* 0x010fe40004800000 */
[----:B------:R-:W-:Y:S02]  /*18cf0*/  ISETP.GT.AND P1, PT, R177, 0x41, PT ;  /* 0x00000041b100780c */ /* 0x000fe40003f24270 */
[----:B------:R-:W-:-:S04]  /*18d00*/  SEL R190, R190, RZ, !P0 ;  /* 0x000000ffbebe7207 */ /* 0x000fc80004000000 */
[----:B------:R-:W-:Y:S02]  /*18d10*/  ISETP.NE.U32.AND P2, PT, R190, RZ, PT ;  /* 0x000000ffbe00720c */ /* 0x000fe40003f45070 */
[----:B------:R-:W-:-:S04]  /*18d20*/  SEL R190, RZ, 0x4, !P1 ;  /* 0x00000004ffbe7807 */ /* 0x000fc80004800000 */
[----:B------:R-:W-:-:S04]  /*18d30*/  SEL R190, R190, RZ, !P0 ;  /* 0x000000ffbebe7207 */ /* 0x000fc80004000000 */
[----:B------:R-:W-:Y:S02]  /*18d40*/  ISETP.NE.U32.AND P1, PT, R190, RZ, PT ;  /* 0x000000ffbe00720c */ /* 0x000fe40003f25070 */
[----:B--2---:R-:W-:-:S05]  /*18d50*/  IADD3 R5, P4, R5, R184, RZ ;  /* 0x000000b805057210 */ /* 0x004fca0007f9e0ff */
[----:B---3--:R-:W-:Y:S01]  /*18d60*/  IMAD.X R6, R6, 0x1, R183, P4 ;  /* 0x0000000106067824 */ /* 0x008fe200020e06b7 */
[----:B------:R-:W-:-:S05]  /*18d70*/  IADD3 R7, P3, R7, R184, RZ ;  /* 0x000000b807077210 */ /* 0x000fca0007f7e0ff */
[----:B------:R-:W-:Y:S02]  /*18d80*/  IMAD.X R191, R191, 0x1, R183, P3 ;  /* 0x00000001bfbf7824 */ /* 0x000fe400018e06b7 */
[----:B------:R-:W-:Y:S01]  /*18d90*/  IMAD.MOV.U32 R190, RZ, RZ, R7 ;  /* 0x000000ffffbe7224 */ /* 0x000fe200078e0007 */
[----:B------:R-:W-:Y:S04]  /*18da0*/  STL [R1+0x48], R7 ;  /* 0x0000480701007387 */ /* 0x000fe80000100800 */
[----:B------:R1:W-:Y:S04]  /*18db0*/  STL [R1+0x44], R191 ;  /* 0x000044bf01007387 */ /* 0x0003e80000100800 */
[----:B------:R2:W-:Y:S02]  /*18dc0*/  LDGSTS.E [R189+0x8000], desc[UR60][R190.64], P2 ;  /* 0x08000000bebd7fae */ /* 0x0005e4000912187c */
[----:B--2---:R-:W-:-:S02]  /*18dd0*/  IMAD.MOV.U32 R190, RZ, RZ, R5 ;  /* 0x000000ffffbe7224 */ /* 0x004fc400078e0005 */
[----:B-1----:R-:W-:-:S05]  /*18de0*/  IMAD.MOV.U32 R191, RZ, RZ, R6 ;  /* 0x000000ffffbf7224 */ /* 0x002fca00078e0006 */
[----:B------:R1:W-:Y:S01]  /*18df0*/  LDGSTS.E [R189+0x8004], desc[UR60][R190.64], P1 ;  /* 0x08004000bebd7fae */ /* 0x0003e2000892187c */
[----:B------:R-:W-:-:S04]  /*18e00*/  ISETP.GT.AND P1, PT, R177, 0x42, PT ;  /* 0x00000042b100780c */ /* 0x000fc80003f24270 */
[----:B-1----:R-:W-:Y:S02]  /*18e10*/  SEL R190, RZ, 0x4, !P1 ;  /* 0x00000004ffbe7807 */ /* 0x002fe40004800000 */
[----:B------:R-:W-:Y:S02]  /*18e20*/  ISETP.GT.AND P1, PT, R177, 0x43, PT ;  /* 0x00000043b100780c */ /* 0x000fe40003f24270 */
[----:B------:R-:W-:Y:S02]  /*18e30*/  SEL R190, R190, RZ, !P0 ;  /* 0x000000ffbebe7207 */ /* 0x000fe40004000000 */
[-C--:B------:R-:W-:Y:S02]  /*18e40*/  IADD3 R223, P3, R223, R184.reuse, RZ ;  /* 0x000000b8dfdf7210 */ /* 0x080fe40007f7e0ff */
[----:B------:R-:W-:Y:S02]  /*18e50*/  ISETP.NE.U32.AND P2, PT, R190, RZ, PT ;  /* 0x000000ffbe00720c */ /* 0x000fe40003f45070 */
[----:B------:R-:W-:Y:S01]  /*18e60*/  SEL R190, RZ, 0x4, !P1 ;  /* 0x00000004ffbe7807 */ /* 0x000fe20004800000 */
[----:B------:R-:W-:Y:S01]  /*18e70*/  IMAD.X R4, R4, 0x1, R183, P3 ;  /* 0x0000000104047824 */ /* 0x000fe200018e06b7 */
[----:B------:R-:W-:-:S02]  /*18e80*/  IADD3 R0, P4, R0, R184, RZ ;  /* 0x000000b800007210 */ /* 0x000fc40007f9e0ff */
[----:B------:R-:W-:Y:S01]  /*18e90*/  SEL R190, R190, RZ, !P0 ;  /* 0x000000ffbebe7207 */ /* 0x000fe20004000000 */
[----:B------:R-:W-:Y:S01]  /*18ea0*/  STL [R1+0x50], R5 ;  /* 0x0000500501007387 */ /* 0x000fe20000100800 */
[----:B------:R-:W-:Y:S02]  /*18eb0*/  IMAD.MOV.U32 R191, RZ, RZ, R4 ;  /* 0x000000ffffbf7224 */ /* 0x000fe400078e0004 */
[----:B------:R-:W-:Y:S01]  /*18ec0*/  ISETP.NE.U32.AND P1, PT, R190, RZ, PT ;  /* 0x000000ffbe00720c */ /* 0x000fe20003f25070 */
[----:B------:R-:W-:Y:S01]  /*18ed0*/  STL [R1+0x4c], R6 ;  /* 0x00004c0601007387 */ /* 0x000fe20000100800 */
[----:B------:R-:W-:Y:S02]  /*18ee0*/  IMAD.X R182, R182, 0x1, R183, P4 ;  /* 0x00000001b6b67824 */ /* 0x000fe400020e06b7 */
[----:B------:R-:W-:Y:S01]  /*18ef0*/  IMAD.MOV.U32 R190, RZ, RZ, R223 ;  /* 0x000000ffffbe7224 */ /* 0x000fe200078e00df */
[----:B------:R1:W-:Y:S04]  /*18f00*/  STL [R1+0x58], R223 ;  /* 0x000058df01007387 */ /* 0x0003e80000100800 */
[----:B------:R-:W-:Y:S04]  /*18f10*/  STL [R1+0x54], R4 ;  /* 0x0000540401007387 */ /* 0x000fe80000100800 */
[----:B------:R-:W-:Y:S04]  /*18f20*/  STL [R1+0x60], R0 ;  /* 0x0000600001007387 */ /* 0x000fe80000100800 */
[----:B-1----:R-:W2:Y:S04]  /*18f30*/  LDL.LU R223, [R1+0x148] ;  /* 0x0001480001df7983 */ /* 0x002ea80000300800 */
[----:B------:R1:W-:Y:S04]  /*18f40*/  STL [R1+0x5c], R182 ;  /* 0x00005cb601007387 */ /* 0x0003e80000100800 */
[----:B------:R3:W-:Y:S04]  /*18f50*/  LDGSTS.E [R189+0x8008], desc[UR60][R190.64], P2 ;  /* 0x08008000bebd7fae */ /* 0x0007e8000912187c */
[----:B------:R-:W4:Y:S01]  /*18f60*/  LDL.LU R7, [R1+0x150] ;  /* 0x0001500001077983 */ /* 0x000f220000300800 */
[----:B---3--:R-:W-:Y:S01]  /*18f70*/  IMAD.MOV.U32 R190, RZ, RZ, R0 ;  /* 0x000000ffffbe7224 */ /* 0x008fe200078e0000 */
[----:B------:R-:W-:-:S02]  /*18f80*/  MOV R191, R182 ;  /* 0x000000b600bf7202 */ /* 0x000fc40000000f00 */
[----:B-1----:R-:W3:Y:S04]  /*18f90*/  LDL.LU R182, [R1+0x14c] ;  /* 0x00014c0001b67983 */ /* 0x002ee80000300800 */
[----:B------:R-:W3:Y:S04]  /*18fa0*/  LDL.LU R6, [R1+0x154] ;  /* 0x0001540001067983 */ /* 0x000ee80000300800 */
[----:B------:R-:W3:Y:S04]  /*18fb0*/  LDL.LU R5, [R1+0x158] ;  /* 0x0001580001057983 */ /* 0x000ee80000300800 */
[----:B------:R-:W3:Y:S04]  /*18fc0*/  LDL.LU R4, [R1+0x15c] ;  /* 0x00015c0001047983 */ /* 0x000ee80000300800 */
[----:B------:R-:W3:Y:S04]  /*18fd0*/  LDL.LU R0, [R1+0x160] ;  /* 0x0001600001007983 */ /* 0x000ee80000300800 */
[----:B------:R1:W-:Y:S04]  /*18fe0*/  LDGSTS.E [R189+0x800c], desc[UR60][R190.64], P1 ;  /* 0x0800c000bebd7fae */ /* 0x0003e8000892187c */
[----:B------:R-:W3:Y:S01]  /*18ff0*/  LDL.LU R191, [R1+0x144] ;  /* 0x0001440001bf7983 */ /* 0x000ee20000300800 */
[----:B------:R-:W-:-:S04]  /*19000*/  ISETP.GT.AND P1, PT, R177, 0x60, PT ;  /* 0x00000060b100780c */ /* 0x000fc80003f24270 */
[----:B-1----:R-:W-:Y:S02]  /*19010*/  SEL R190, RZ, 0x4, !P1 ;  /* 0x00000004ffbe7807 */ /* 0x002fe40004800000 */
[----:B------:R-:W-:Y:S02]  /*19020*/  ISETP.GT.AND P1, PT, R177, 0x61, PT ;  /* 0x00000061b100780c */ /* 0x000fe40003f24270 */
[----:B------:R-:W-:-:S04]  /*19030*/  SEL R190, R190, RZ, !P0 ;  /* 0x000000ffbebe7207 */ /* 0x000fc80004000000 */
[----:B------:R-:W-:Y:S02]  /*19040*/  ISETP.NE.U32.AND P2, PT, R190, RZ, PT ;  /* 0x000000ffbe00720c */ /* 0x000fe40003f45070 */
[----:B------:R-:W-:-:S04]  /*19050*/  SEL R190, RZ, 0x4, !P1 ;  /* 0x00000004ffbe7807 */ /* 0x000fc80004800000 */
[----:B------:R-:W-:-:S04]  /*19060*/  SEL R190, R190, RZ, !P0 ;  /* 0x000000ffbebe7207 */ /* 0x000fc80004000000 */
[----:B------:R-:W-:Y:S02]  /*19070*/  ISETP.NE.U32.AND P1, PT, R190, RZ, PT ;  /* 0x000000ffbe00720c */ /* 0x000fe40003f25070 */
[----:B--2---:R-:W-:-:S05]  /*19080*/  IADD3 R223, P3, R223, R184, RZ ;  /* 0x000000b8dfdf7210 */ /* 0x004fca0007f7e0ff */
[----:B------:R-:W-:Y:S01]  /*19090*/  IMAD.MOV.U32 R190, RZ, RZ, R223 ;  /* 0x000000ffffbe7224 */ /* 0x000fe200078e00df */
[----:B----4-:R-:W-:Y:S01]  /*190a0*/  IADD3 R7, P4, R7, R184, RZ ;  /* 0x000000b807077210 */ /* 0x010fe20007f9e0ff */
[----:B------:R-:W-:Y:S04]  /*190b0*/  STL [R1+0x148], R223 ;  /* 0x000148df01007387 */ /* 0x000fe80000100800 */
[--C-:B---3--:R-:W-:Y:S02]  /*190c0*/  IMAD.X R182, R182, 0x1, R183.reuse, P4 ;  /* 0x00000001b6b67824 */ /* 0x108fe400020e06b7 */
[----:B------:R-:W-:-:S05]  /*190d0*/  IMAD.X R191, R191, 0x1, R183, P3 ;  /* 0x00000001bfbf7824 */ /* 0x000fca00018e06b7 */
[----:B------:R1:W-:Y:S04]  /*190e0*/  STL [R1+0x144], R191 ;  /* 0x000144bf01007387 */ /* 0x0003e80000100800 */
[----:B------:R2:W-:Y:S02]  /*190f0*/  LDGSTS.E [R189+0xc000], desc[UR60][R190.64], P2 ;  /* 0x0c000000bebd7fae */ /* 0x0005e4000912187c */
[----:B--2---:R-:W-:Y:S02]  /*19100*/  IMAD.MOV.U32 R190, RZ, RZ, R7 ;  /* 0x000000ffffbe7224 */ /* 0x004fe400078e0007 */
[----:B-1----:R-:W-:-:S05]  /*19110*/  IMAD.MOV.U32 R191, RZ, RZ, R182 ;  /* 0x000000ffffbf7224 */ /* 0x002fca00078e00b6 */
[----:B------:R1:W-:Y:S01]  /*19120*/  LDGSTS.E [R189+0xc004], desc[UR60][R190.64], P1 ;  /* 0x0c004000bebd7fae */ /* 0x0003e2000892187c */
[----:B------:R-:W-:-:S04]  /*19130*/  ISETP.GT.AND P1, PT, R177, 0x62, PT ;  /* 0x00000062b100780c */ /* 0x000fc80003f24270 */
[----:B-1----:R-:W-:Y:S02]  /*19140*/  SEL R190, RZ, 0x4, !P1 ;  /* 0x00000004ffbe7807 */ /* 0x002fe40004800000 */
[----:B------:R-:W-:Y:S02]  /*19150*/  ISETP.GT.AND P1, PT, R177, 0x63, PT ;  /* 0x00000063b100780c */ /* 0x000fe40003f24270 */
[----:B------:R-:W-:Y:S02]  /*19160*/  SEL R190, R190, RZ, !P0 ;  /* 0x000000ffbebe7207 */ /* 0x000fe40004000000 */
[----:B------:R-:W-:Y:S02]  /*19170*/  IADD3 R5, P3, R5, R184, RZ ;  /* 0x000000b805057210 */ /* 0x000fe40007f7e0ff */
[----:B------:R-:W-:Y:S02]  /*19180*/  ISETP.NE.U32.AND P2, PT, R190, RZ, PT ;  /* 0x000000ffbe00720c */ /* 0x000fe40003f45070 */
[----:B------:R-:W-:Y:S01]  /*19190*/  SEL R190, RZ, 0x4, !P1 ;  /* 0x00000004ffbe7807 */ /* 0x000fe20004800000 */
[----:B------:R-:W-:-:S03]  /*191a0*/  IMAD.X R6, R6, 0x1, R183, P3 ;  /* 0x0000000106067824 */ /* 0x000fc600018e06b7 */
[----:B------:R-:W-:Y:S02]  /*191b0*/  SEL R190, R190, RZ, !P0 ;  /* 0x000000ffbebe7207 */ /* 0x000fe40004000000 */
[----:B------:R-:W-:Y:S02]  /*191c0*/  IADD3 R0, P4, R0, R184, RZ ;  /* 0x000000b800007210 */ /* 0x000fe40007f9e0ff */
[----:B------:R-:W-:Y:S01]  /*191d0*/  ISETP.NE.U32.AND P1, PT, R190, RZ, PT ;  /* 0x000000ffbe00720c */ /* 0x000fe20003f25070 */
[----:B------:R-:W-:Y:S02]  /*191e0*/  IMAD.MOV.U32 R190, RZ, RZ, R5 ;  /* 0x000000ffffbe7224 */ /* 0x000fe400078e0005 */
[----:B------:R-:W-:Y:S02]  /*191f0*/  IMAD.MOV.U32 R191, RZ, RZ, R6 ;  /* 0x000000ffffbf7224 */ /* 0x000fe400078e0006 */
[----:B------:R-:W-:-:S03]  /*19200*/  IMAD.X R4, R4, 0x1, R183, P4 ;  /* 0x0000000104047824 */ /* 0x000fc600020e06b7 */
[----:B------:R1:W-:Y:S02]  /*19210*/  LDGSTS.E [R189+0xc008], desc[UR60][R190.64], P2 ;  /* 0x0c008000bebd7fae */ /* 0x0003e4000912187c */
[----:B-1----:R-:W-:Y:S02]  /*19220*/  IMAD.MOV.U32 R190, RZ, RZ, R0 ;  /* 0x000000ffffbe7224 */ /* 0x002fe400078e0000 */
[----:B------:R-:W-:-:S05]  /*19230*/  IMAD.MOV.U32 R191, RZ, RZ, R4 ;  /* 0x000000ffffbf7224 */ /* 0x000fca00078e0004 */
[----:B------:R1:W-:Y:S01]  /*19240*/  LDGSTS.E [R189+0xc00c], desc[UR60][R190.64], P1 ;  /* 0x0c00c000bebd7fae */ /* 0x0003e2000892187c */
[C---:B------:R-:W-:Y:S02]  /*19250*/  ISETP.GT.AND P1, PT, R177.reuse, 0x4, PT ;  /* 0x00000004b100780c */ /* 0x040fe40003f24270 */
[----:B------:R-:W-:Y:S02]  /*19260*/  ISETP.GT.AND P2, PT, R177, 0x5, PT ;  /* 0x00000005b100780c */ /* 0x000fe40003f44270 */
[----:B-1----:R-:W-:-:S04]  /*19270*/  SEL R189, RZ, 0x4, !P1 ;  /* 0x00000004ffbd7807 */ /* 0x002fc80004800000 */
[----:B------:R-:W-:-:S04]  /*19280*/  SEL R189, R189, RZ, !P0 ;  /* 0x000000ffbdbd7207 */ /* 0x000fc80004000000 */
[----:B------:R-:W-:Y:S02]  /*19290*/  ISETP.NE.U32.AND P1, PT, R189, RZ, PT ;  /* 0x000000ffbd00720c */ /* 0x000fe40003f25070 */
[----:B------:R-:W-:Y:S02]  /*192a0*/  IADD3 R12, P3, R12, R184, RZ ;  /* 0x000000b80c0c7210 */ /* 0x000fe40007f7e0ff */
[----:B------:R-:W-:Y:S02]  /*192b0*/  SEL R190, RZ, 0x4, !P2 ;  /* 0x00000004ffbe7807 */ /* 0x000fe40005000000 */
[----:B------:R-:W-:Y:S01]  /*192c0*/  LOP3.LUT R189, R3, 0x10, RZ, 0x3c, !PT ;  /* 0x0000001003bd7812 */ /* 0x000fe200078e3cff */
[----:B------:R-:W-:Y:S01]  /*192d0*/  IMAD.X R13, R13, 0x1, R183, P3 ;  /* 0x000000010d0d7824 */ /* 0x000fe200018e06b7 */
[----:B------:R-:W-:Y:S02]  /*192e0*/  SEL R190, R190, RZ, !P0 ;  /* 0x000000ffbebe7207 */ /* 0x000fe40004000000 */
[----:B------:R-:W-:-:S02]  /*192f0*/  IADD3 R189, R189, UR4, RZ ;  /* 0x00000004bdbd7c10 */ /* 0x000fc4000fffe0ff */
[----:B------:R-:W-:-:S03]  /*19300*/  ISETP.NE.U32.AND P2, PT, R190, RZ, PT ;  /* 0x000000ffbe00720c */ /* 0x000fc60003f45070 */
[----:B------:R-:W-:Y:S01]  /*19310*/  LDGSTS.E [R189], desc[UR60][R12.64], P1 ;  /* 0x000000000cbd7fae */ /* 0x000fe2000892187c */
[----:B------:R-:W-:Y:S02]  /*19320*/  ISETP.GT.AND P1, PT, R177, 0x6, PT ;  /* 0x00000006b100780c */ /* 0x000fe40003f24270 */
[----:B------:R-:W-:Y:S02]  /*19330*/  IADD3 R14, P4, R14, R184, RZ ;  /* 0x000000b80e0e7210 */ /* 0x000fe40007f9e0ff */
[----:B------:R-:W-:-:S03]  /*19340*/  SEL R190, RZ, 0x4, !P1 ;  /* 0x00000004ffbe7807 */ /* 0x000fc60004800000 */
[----:B------:R-:W-:Y:S01]  /*19350*/  IMAD.X R15, R15, 0x1, R183, P4 ;  /* 0x000000010f0f7824 */ /* 0x000fe200020e06b7 */
[----:B------:R-:W-:Y:S02]  /*19360*/  SEL R190, R190, RZ, !P0 ;  /* 0x000000ffbebe7207 */ /* 0x000fe40004000000 */
[----:B------:R-:W-:Y:S02]  /*19370*/  ISETP.GT.AND P1, PT, R177, 0x7, PT ;  /* 0x00000007b100780c */ /* 0x000fe40003f24270 */
[----:B------:R-:W-:Y:S01]  /*19380*/  LDGSTS.E [R189+0x4], desc[UR60][R14.64], P2 ;  /* 0x000040000ebd7fae */ /* 0x000fe2000912187c */
[----:B------:R-:W-:Y:S02]  /*19390*/  ISETP.NE.U32.AND P2, PT, R190, RZ, PT ;  /* 0x000000ffbe00720c */ /* 0x000fe40003f45070 */
[----:B------:R-:W-:-:S04]  /*193a0*/  SEL R190, RZ, 0x4, !P1 ;  /* 0x00000004ffbe7807 */ /* 0x000fc80004800000 */
[----:B------:R-:W-:Y:S02]  /*193b0*/  SEL R190, R190, RZ, !P0 ;  /* 0x000000ffbebe7207 */ /* 0x000fe40004000000 */
[-C--:B------:R-:W-:Y:S02]  /*193c0*/  IADD3 R16, P3, R16, R184.reuse, RZ ;  /* 0x000000b810107210 */ /* 0x080fe40007f7e0ff */
[----:B------:R-:W-:Y:S02]  /*193d0*/  ISETP.NE.U32.AND P1, PT, R190, RZ, PT ;  /* 0x000000ffbe00720c */ /* 0x000fe40003f25070 */
[----:B------:R-:W-:Y:S01]  /*193e0*/  IADD3 R18, P4, R18, R184, RZ ;  /* 0x000000b812127210 */ /* 0x000fe20007f9e0ff */
[----:B------:R-:W-:-:S04]  /*193f0*/  IMAD.X R17, R17, 0x1, R183, P3 ;  /* 0x0000000111117824 */ /* 0x000fc800018e06b7 */
[----:B------:R-:W-:Y:S01]  /*19400*/  IMAD.X R19, R19, 0x1, R183, P4 ;  /* 0x0000000113137824 */ /* 0x000fe200020e06b7 */
[----:B------:R-:W-:Y:S05]  /*19410*/  LDGSTS.E [R189+0x8], desc[UR60][R16.64], P2 ;  /* 0x0000800010bd7fae */ /* 0x000fea000912187c */
[----:B------:R-:W-:Y:S01]  /*19420*/  LDGSTS.E [R189+0xc], desc[UR60][R18.64], P1 ;  /* 0x0000c00012bd7fae */ /* 0x000fe2000892187c */
[----:B------:R-:W-:-:S04]  /*19430*/  ISETP.GT.AND P1, PT, R177, 0x24, PT ;  /* 0x00000024b100780c */ /* 0x000fc80003f24270 */
[----:B------:R-:W-:Y:S02]  /*19440*/  SEL R190, RZ, 0x4, !P1 ;  /* 0x00000004ffbe7807 */ /* 0x000fe40004800000 */
        /* <DEDUP_REMOVED lines=23> */
[----:B------:R-:W-:-:S03]  /*195c0*/  IMAD.X R217, R217, 0x1, R183, P3 ;  /* 0x00000001d9d97824 */ /* 0x000fc600018e06b7 */
[----:B------:R-:W-:Y:S02]  /*195d0*/  SEL R190, R190, RZ, !P0 ;  /* 0x000000ffbebe7207 */ /* 0x000fe40004000000 */
[----:B------:R-:W-:Y:S01]  /*195e0*/  IADD3 R220, P4, R220, R184, RZ ;  /* 0x000000b8dcdc7210 */ /* 0x000fe20007f9e0ff */
[----:B------:R-:W-:Y:S01]  /*195f0*/  STL [R1+0x150], R7 ;  /* 0x0001500701007387 */ /* 0x000fe20000100800 */
[----:B------:R-:W-:Y:S01]  /*19600*/  ISETP.NE.U32.AND P1, PT, R190, RZ, PT ;  /* 0x000000ffbe00720c */ /* 0x000fe20003f25070 */
[----:B------:R-:W-:Y:S01]  /*19610*/  IMAD.MOV.U32 R190, RZ, RZ, R218 ;  /* 0x000000ffffbe7224 */ /* 0x000fe200078e00da */
[----:B------:R-:W-:Y:S01]  /*19620*/  MOV R191, R217 ;  /* 0x000000d900bf7202 */ /* 0x000fe20000000f00 */
[----:B------:R1:W-:Y:S01]  /*19630*/  STL [R1+0x14c], R182 ;  /* 0x00014cb601007387 */ /* 0x0003e20000100800 */
[----:B------:R-:W-:-:S03]  /*19640*/  IMAD.X R219, R219, 0x1, R183, P4 ;  /* 0x00000001dbdb7824 */ /* 0x000fc600020e06b7 */
[----:B------:R-:W-:Y:S04]  /*19650*/  STL [R1+0x158], R5 ;  /* 0x0001580501007387 */ /* 0x000fe80000100800 */
[----:B------:R2:W-:Y:S04]  /*19660*/  STL [R1+0x154], R6 ;  /* 0x0001540601007387 */ /* 0x0005e80000100800 */
[----:B------:R-:W-:Y:S04]  /*19670*/  STL [R1+0x160], R0 ;  /* 0x0001600001007387 */ /* 0x000fe80000100800 */
[----:B------:R3:W-:Y:S04]  /*19680*/  STL [R1+0x15c], R4 ;  /* 0x00015c0401007387 */ /* 0x0007e80000100800 */
[----:B------:R-:W4:Y:S04]  /*19690*/  LDL.LU R223, [R1+0x68] ;  /* 0x0000680001df7983 */ /* 0x000f280000300800 */
[----:B------:R2:W-:Y:S04]  /*196a0*/  LDGSTS.E [R189+0x4008], desc[UR60][R190.64], P2 ;  /* 0x04008000bebd7fae */ /* 0x0005e8000912187c */
[----:B-1----:R-:W4:Y:S04]  /*196b0*/  LDL.LU R182, [R1+0x6c] ;  /* 0x00006c0001b67983 */ /* 0x002f280000300800 */
[----:B------:R-:W4:Y:S01]  /*196c0*/  LDL.LU R7, [R1+0x70] ;  /* 0x0000700001077983 */ /* 0x000f220000300800 */
[----:B--2---:R-:W-:-:S03]  /*196d0*/  IMAD.MOV.U32 R190, RZ, RZ, R220 ;  /* 0x000000ffffbe7224 */ /* 0x004fc600078e00dc */
[----:B------:R-:W2:Y:S01]  /*196e0*/  LDL.LU R6, [R1+0x74] ;  /* 0x0000740001067983 */ /* 0x000ea20000300800 */
[----:B------:R-:W-:-:S03]  /*196f0*/  IMAD.MOV.U32 R191, RZ, RZ, R219 ;  /* 0x000000ffffbf7224 */ /* 0x000fc600078e00db */
[----:B------:R-:W2:Y:S04]  /*19700*/  LDL.LU R5, [R1+0x78] ;  /* 0x0000780001057983 */ /* 0x000ea80000300800 */
[----:B---3--:R-:W3:Y:S04]  /*19710*/  LDL.LU R4, [R1+0x7c] ;  /* 0x00007c0001047983 */ /* 0x008ee80000300800 */
[----:B------:R-:W3:Y:S04]  /*19720*/  LDL.LU R0, [R1+0x80] ;  /* 0x0000800001007983 */ /* 0x000ee80000300800 */
[----:B------:R1:W-:Y:S04]  /*19730*/  LDGSTS.E [R189+0x400c], desc[UR60][R190.64], P1 ;  /* 0x0400c000bebd7fae */ /* 0x0003e8000892187c */
[----:B------:R-:W2:Y:S01]  /*19740*/  LDL.LU R191, [R1+0x64] ;  /* 0x0000640001bf7983 */ /* 0x000ea20000300800 */
        /* <DEDUP_REMOVED lines=8> */
[----:B----4-:R-:W-:-:S05]  /*197d0*/  IADD3 R223, P3, R223, R184, RZ ;  /* 0x000000b8dfdf7210 */ /* 0x010fca0007f7e0ff */
[----:B------:R-:W-:Y:S01]  /*197e0*/  IMAD.MOV.U32 R190, RZ, RZ, R223 ;  /* 0x000000ffffbe7224 */ /* 0x000fe200078e00df */
[----:B------:R-:W-:Y:S01]  /*197f0*/  IADD3 R7, P4, R7, R184, RZ ;  /* 0x000000b807077210 */ /* 0x000fe20007f9e0ff */
[----:B------:R-:W-:Y:S04]  /*19800*/  STL [R1+0x68], R223 ;  /* 0x000068df01007387 */ /* 0x000fe80000100800 */
[--C-:B------:R-:W-:Y:S02]  /*19810*/  IMAD.X R182, R182, 0x1, R183.reuse, P4 ;  /* 0x00000001b6b67824 */ /* 0x100fe400020e06b7 */
[----:B--2---:R-:W-:-:S05]  /*19820*/  IMAD.X R191, R191, 0x1, R183, P3 ;  /* 0x00000001bfbf7824 */ /* 0x004fca00018e06b7 */
        /* <DEDUP_REMOVED lines=13> */
[----:B---3--:R-:W-:-:S02]  /*19900*/  IADD3 R0, P4, R0, R184, RZ ;  /* 0x000000b800007210 */ /* 0x008fc40007f9e0ff */
[----:B------:R-:W-:Y:S01]  /*19910*/  SEL R190, R190, RZ, !P0 ;  /* 0x000000ffbebe7207 */ /* 0x000fe20004000000 */
[----:B------:R1:W-:Y:S01]  /*19920*/  STL [R1+0x70], R7 ;  /* 0x0000700701007387 */ /* 0x0003e20000100800 */
[----:B------:R-:W-:Y:S02]  /*19930*/  IMAD.MOV.U32 R191, RZ, RZ, R6 ;  /* 0x000000ffffbf7224 */ /* 0x000fe400078e0006 */
[----:B------:R-:W-:Y:S01]  /*19940*/  ISETP.NE.U32.AND P1, PT, R190, RZ, PT ;  /* 0x000000ffbe00720c */ /* 0x000fe20003f25070 */
[----:B------:R2:W-:Y:S01]  /*19950*/  STL [R1+0x6c], R182 ;  /* 0x00006cb601007387 */ /* 0x0005e20000100800 */
[----:B------:R-:W-:Y:S02]  /*19960*/  IMAD.X R4, R4, 0x1, R183, P4 ;  /* 0x0000000104047824 */ /* 0x000fe400020e06b7 */
[----:B------:R-:W-:Y:S01]  /*19970*/  IMAD.MOV.U32 R190, RZ, RZ, R5 ;  /* 0x000000ffffbe7224 */ /* 0x000fe200078e0005 */
[----:B------:R-:W-:Y:S04]  /*19980*/  STL [R1+0x78], R5 ;  /* 0x0000780501007387 */ /* 0x000fe80000100800 */
[----:B------:R3:W-:Y:S04]  /*19990*/  STL [R1+0x74], R6 ;  /* 0x0000740601007387 */ /* 0x0007e80000100800 */
[----:B------:R-:W-:Y:S04]  /*199a0*/  STL [R1+0x80], R0 ;  /* 0x0000800001007387 */ /* 0x000fe80000100800 */
[----:B------:R-:W4:Y:S04]  /*199b0*/  LDL.LU R223, [R1+0x168] ;  /* 0x0001680001df7983 */ /* 0x000f280000300800 */
[----:B------:R3:W-:Y:S04]  /*199c0*/  STL [R1+0x7c], R4 ;  /* 0x00007c0401007387 */ /* 0x0007e80000100800 */
[----:B------:R3:W-:Y:S04]  /*199d0*/  LDGSTS.E [R189+0x8008], desc[UR60][R190.64], P2 ;  /* 0x08008000bebd7fae */ /* 0x0007e8000912187c */
[----:B-1----:R-:W4:Y:S04]  /*199e0*/  LDL.LU R7, [R1+0x170] ;  /* 0x0001700001077983 */ /* 0x002f280000300800 */
[----:B--2---:R-:W2:Y:S01]  /*199f0*/  LDL.LU R182, [R1+0x16c] ;  /* 0x00016c0001b67983 */ /* 0x004ea20000300800 */
[----:B---3--:R-:W-:Y:S01]  /*19a00*/  IMAD.MOV.U32 R190, RZ, RZ, R0 ;  /* 0x000000ffffbe7224 */ /* 0x008fe200078e0000 */
[----:B------:R-:W-:-:S02]  /*19a10*/  MOV R191, R4 ;  /* 0x0000000400bf7202 */ /* 0x000fc40000000f00 */
        /* <DEDUP_REMOVED lines=18> */
[--C-:B--2---:R-:W-:Y:S02]  /*19b40*/  IMAD.X R182, R182, 0x1, R183.reuse, P4 ;  /* 0x00000001b6b67824 */ /* 0x104fe400020e06b7 */
[----:B---3--:R-:W-:-:S05]  /*19b50*/  IMAD.X R191, R191, 0x1, R183, P3 ;  /* 0x00000001bfbf7824 */ /* 0x008fca00018e06b7 */
        /* <DEDUP_REMOVED lines=44> */
[----:B------:R-:W-:Y:S02]  /*19e20*/  SEL R189, RZ, 0x4, !P1 ;  /* 0x00000004ffbd7807 */ /* 0x000fe40004800000 */
[----:B------:R-:W-:-:S02]  /*19e30*/  IADD3 R188, P3, R188, R184, RZ ;  /* 0x000000b8bcbc7210 */ /* 0x000fc40007f7e0ff */
[----:B------:R-:W-:-:S04]  /*19e40*/  SEL R189, R189, RZ, !P0 ;  /* 0x000000ffbdbd7207 */ /* 0x000fc80004000000 */
[----:B------:R-:W-:Y:S01]  /*19e50*/  ISETP.NE.U32.AND P1, PT, R189, RZ, PT ;  /* 0x000000ffbd00720c */ /* 0x000fe20003f25070 */
[----:B------:R-:W-:Y:S01]  /*19e60*/  IMAD.X R154, R154, 0x1, R183, P3 ;  /* 0x000000019a9a7824 */ /* 0x000fe200018e06b7 */
[----:B------:R-:W-:-:S03]  /*19e70*/  IADD3 R152, P4, R152, R184, RZ ;  /* 0x000000b898987210 */ /* 0x000fc60007f9e0ff */
[----:B------:R-:W-:Y:S02]  /*19e80*/  IMAD.MOV.U32 R189, RZ, RZ, R154 ;  /* 0x000000ffffbd7224 */ /* 0x000fe400078e009a */
[----:B------:R-:W-:-:S03]  /*19e90*/  IMAD.X R153, R153, 0x1, R183, P4 ;  /* 0x0000000199997824 */ /* 0x000fc600020e06b7 */
[----:B------:R1:W-:Y:S04]  /*19ea0*/  LDGSTS.E [R223+0x8], desc[UR60][R188.64], P2 ;  /* 0x00008000bcdf7fae */ /* 0x0003e8000912187c */
[----:B------:R-:W-:Y:S01]  /*19eb0*/  LDGSTS.E [R223+0xc], desc[UR60][R152.64], P1 ;  /* 0x0000c00098df7fae */ /* 0x000fe2000892187c */
        /* <DEDUP_REMOVED lines=29> */
[----:B------:R-:W-:Y:S01]  /*1a090*/  STL [R1+0x170], R7 ;  /* 0x0001700701007387 */ /* 0x000fe20000100800 */
[----:B-1----:R-:W-:Y:S01]  /*1a0a0*/  MOV R190, R227 ;  /* 0x000000e300be7202 */ /* 0x002fe20000000f00 */
[----:B------:R-:W-:Y:S02]  /*1a0b0*/  IMAD.MOV.U32 R191, RZ, RZ, R226 ;  /* 0x000000ffffbf7224 */ /* 0x000fe400078e00e2 */
[----:B------:R1:W-:Y:S01]  /*1a0c0*/  STL [R1+0x16c], R182 ;  /* 0x00016cb601007387 */ /* 0x0003e20000100800 */
[----:B------:R-:W-:-:S03]  /*1a0d0*/  IMAD.X R228, R228, 0x1, R183, P4 ;  /* 0x00000001e4e47824 */ /* 0x000fc600020e06b7 */
[----:B------:R-:W-:Y:S04]  /*1a0e0*/  STL [R1+0x178], R5 ;  /* 0x0001780501007387 */ /* 0x000fe80000100800 */
[----:B------:R2:W-:Y:S04]  /*1a0f0*/  STL [R1+0x174], R6 ;  /* 0x0001740601007387 */ /* 0x0005e80000100800 */
[----:B------:R-:W-:Y:S04]  /*1a100*/  STL [R1+0x180], R0 ;  /* 0x0001800001007387 */ /* 0x000fe80000100800 */
[----:B------:R3:W-:Y:S04]  /*1a110*/  STL [R1+0x17c], R4 ;  /* 0x00017c0401007387 */ /* 0x0007e80000100800 */
[----:B------:R4:W-:Y:S04]  /*1a120*/  LDGSTS.E [R223+0x4008], desc[UR60][R190.64], P2 ;  /* 0x04008000bedf7fae */ /* 0x0009e8000912187c */
[----:B-1----:R-:W3:Y:S04]  /*1a130*/  LDL.LU R182, [R1+0x8c] ;  /* 0x00008c0001b67983 */ /* 0x002ee80000300800 */
[----:B------:R-:W3:Y:S01]  /*1a140*/  LDL.LU R7, [R1+0x90] ;  /* 0x0000900001077983 */ /* 0x000ee20000300800 */
[----:B----4-:R-:W-:-:S03]  /*1a150*/  IMAD.MOV.U32 R190, RZ, RZ, R229 ;  /* 0x000000ffffbe7224 */ /* 0x010fc600078e00e5 */
[----:B--2---:R-:W2:Y:S01]  /*1a160*/  LDL.LU R6, [R1+0x94] ;  /* 0x0000940001067983 */ /* 0x004ea20000300800 */
[----:B------:R-:W-:-:S03]  /*1a170*/  IMAD.MOV.U32 R191, RZ, RZ, R228 ;  /* 0x000000ffffbf7224 */ /* 0x000fc600078e00e4 */
[----:B------:R-:W4:Y:S04]  /*1a180*/  LDL.LU R5, [R1+0x98] ;  /* 0x0000980001057983 */ /* 0x000f280000300800 */
[----:B---3--:R-:W3:Y:S04]  /*1a190*/  LDL.LU R4, [R1+0x9c] ;  /* 0x00009c0001047983 */ /* 0x008ee80000300800 */
[----:B------:R-:W3:Y:S04]  /*1a1a0*/  LDL.LU R0, [R1+0xa0] ;  /* 0x0000a00001007983 */ /* 0x000ee80000300800 */
[----:B------:R1:W-:Y:S04]  /*1a1b0*/  LDGSTS.E [R223+0x400c], desc[UR60][R190.64], P1 ;  /* 0x0400c000bedf7fae */ /* 0x0003e8000892187c */
[----:B------:R-:W2:Y:S04]  /*1a1c0*/  LDL.LU R190, [R1+0x84] ;  /* 0x0000840001be7983 */ /* 0x000ea80000300800 */
[----:B------:R-:W1:Y:S01]  /*1a1d0*/  LDL.LU R191, [R1+0x88] ;  /* 0x0000880001bf7983 */ /* 0x000e620000300800 */
[----:B------:R-:W-:-:S04]  /*1a1e0*/  ISETP.GT.AND P1, PT, R177, 0x48, PT ;  /* 0x00000048b100780c */ /* 0x000fc80003f24270 */
[----:B------:R-:W-:Y:S02]  /*1a1f0*/  SEL R189, RZ, 0x4, !P1 ;  /* 0x00000004ffbd7807 */ /* 0x000fe40004800000 */
[----:B------:R-:W-:Y:S02]  /*1a200*/  ISETP.GT.AND P1, PT, R177, 0x49, PT ;  /* 0x00000049b100780c */ /* 0x000fe40003f24270 */
[----:B------:R-:W-:-:S04]  /*1a210*/  SEL R189, R189, RZ, !P0 ;  /* 0x000000ffbdbd7207 */ /* 0x000fc80004000000 */
[----:B------:R-:W-:Y:S02]  /*1a220*/  ISETP.NE.U32.AND P2, PT, R189, RZ, PT ;  /* 0x000000ffbd00720c */ /* 0x000fe40003f45070 */
[----:B------:R-:W-:-:S04]  /*1a230*/  SEL R189, RZ, 0x4, !P1 ;  /* 0x00000004ffbd7807 */ /* 0x000fc80004800000 */
[----:B------:R-:W-:-:S04]  /*1a240*/  SEL R189, R189, RZ, !P0 ;  /* 0x000000ffbdbd7207 */ /* 0x000fc80004000000 */
[----:B------:R-:W-:Y:S02]  /*1a250*/  ISETP.NE.U32.AND P1, PT, R189, RZ, PT ;  /* 0x000000ffbd00720c */ /* 0x000fe40003f25070 */
[----:B------:R-:W-:-:S05]  /*1a260*/  IADD3 R7, P4, R7, R184, RZ ;  /* 0x000000b807077210 */ /* 0x000fca0007f9e0ff */
[----:B------:R-:W-:Y:S01]  /*1a270*/  IMAD.X R182, R182, 0x1, R183, P4 ;  /* 0x00000001b6b67824 */ /* 0x000fe200020e06b7 */
[----:B-1----:R-:W-:-:S05]  /*1a280*/  IADD3 R191, P3, R191, R184, RZ ;  /* 0x000000b8bfbf7210 */ /* 0x002fca0007f7e0ff */
[----:B--2---:R-:W-:Y:S01]  /*1a290*/  IMAD.X R190, R190, 0x1, R183, P3 ;  /* 0x00000001bebe7824 */ /* 0x004fe200018e06b7 */
[----:B------:R1:W-:Y:S04]  /*1a2a0*/  STL [R1+0x88], R191 ;  /* 0x000088bf01007387 */ /* 0x0003e80000100800 */
[----:B------:R2:W-:Y:S01]  /*1a2b0*/  STL [R1+0x84], R190 ;  /* 0x000084be01007387 */ /* 0x0005e20000100800 */
[----:B-1----:R-:W-:-:S04]  /*1a2c0*/  LOP3.LUT R191, R191, R190, RZ, 0x3c, !PT ;  /* 0x000000bebfbf7212 */ /* 0x002fc800078e3cff */
[----:B--2---:R-:W-:-:S04]  /*1a2d0*/  LOP3.LUT R190, R191, R190, RZ, 0x3c, !PT ;  /* 0x000000bebfbe7212 */ /* 0x004fc800078e3cff */
[----:B------:R-:W-:-:S05]  /*1a2e0*/  LOP3.LUT R191, R191, R190, RZ, 0x3c, !PT ;  /* 0x000000bebfbf7212 */ /* 0x000fca00078e3cff */
        /* <DEDUP_REMOVED lines=8> */
[-C--:B----4-:R-:W-:Y:S02]  /*1a370*/  IADD3 R5, P3, R5, R184.reuse, RZ ;  /* 0x000000b805057210 */ /* 0x090fe40007f7e0ff */
[----:B------:R-:W-:Y:S02]  /*1a380*/  ISETP.NE.U32.AND P2, PT, R189, RZ, PT ;  /* 0x000000ffbd00720c */ /* 0x000fe40003f45070 */
[----:B------:R-:W-:Y:S01]  /*1a390*/  SEL R189, RZ, 0x4, !P1 ;  /* 0x00000004ffbd7807 */ /* 0x000fe20004800000 */
[----:B------:R-:W-:Y:S01]  /*1a3a0*/  IMAD.X R6, R6, 0x1, R183, P3 ;  /* 0x0000000106067824 */ /* 0x000fe200018e06b7 */
[----:B---3--:R-:W-:-:S02]  /*1a3b0*/  IADD3 R0, P4, R0, R184, RZ ;  /* 0x000000b800007210 */ /* 0x008fc40007f9e0ff */
[----:B------:R-:W-:Y:S01]  /*1a3c0*/  SEL R189, R189, RZ, !P0 ;  /* 0x000000ffbdbd7207 */ /* 0x000fe20004000000 */
[----:B------:R2:W-:Y:S01]  /*1a3d0*/  STL [R1+0x90], R7 ;  /* 0x0000900701007387 */ /* 0x0005e20000100800 */
[----:B-1----:R-:W-:Y:S02]  /*1a3e0*/  IMAD.MOV.U32 R190, RZ, RZ, R5 ;  /* 0x000000ffffbe7224 */ /* 0x002fe400078e0005 */
[----:B------:R-:W-:Y:S01]  /*1a3f0*/  ISETP.NE.U32.AND P1, PT, R189, RZ, PT ;  /* 0x000000ffbd00720c */ /* 0x000fe20003f25070 */
[----:B------:R-:W-:Y:S01]  /*1a400*/  IMAD.MOV.U32 R191, RZ, RZ, R6 ;  /* 0x000000ffffbf7224 */ /* 0x000fe200078e0006 */
[----:B------:R1:W-:Y:S01]  /*1a410*/  STL [R1+0x8c], R182 ;  /* 0x00008cb601007387 */ /* 0x0003e20000100800 */
[----:B------:R-:W-:-:S03]  /*1a420*/  IMAD.X R4, R4, 0x1, R183, P4 ;  /* 0x0000000104047824 */ /* 0x000fc600020e06b7 */
[----:B------:R-:W-:Y:S04]  /*1a430*/  STL [R1+0x98], R5 ;  /* 0x0000980501007387 */ /* 0x000fe80000100800 */
[----:B------:R3:W-:Y:S04]  /*1a440*/  STL [R1+0x94], R6 ;  /* 0x0000940601007387 */ /* 0x0007e80000100800 */
[----:B------:R-:W-:Y:S04]  /*1a450*/  STL [R1+0xa0], R0 ;  /* 0x0000a00001007387 */ /* 0x000fe80000100800 */
[----:B--2---:R-:W2:Y:S04]  /*1a460*/  LDL.LU R7, [R1+0x190] ;  /* 0x0001900001077983 */ /* 0x004ea80000300800 */
[----:B------:R4:W-:Y:S04]  /*1a470*/  LDGSTS.E [R223+0x8008], desc[UR60][R190.64], P2 ;  /* 0x08008000bedf7fae */ /* 0x0009e8000912187c */
[----:B------:R3:W-:Y:S04]  /*1a480*/  STL [R1+0x9c], R4 ;  /* 0x00009c0401007387 */ /* 0x0007e80000100800 */
[----:B-1----:R-:W2:Y:S01]  /*1a490*/  LDL.LU R182, [R1+0x18c] ;  /* 0x00018c0001b67983 */ /* 0x002ea20000300800 */
[----:B----4-:R-:W-:Y:S01]  /*1a4a0*/  IMAD.MOV.U32 R190, RZ, RZ, R0 ;  /* 0x000000ffffbe7224 */ /* 0x010fe200078e0000 */
[----:B------:R-:W-:-:S02]  /*1a4b0*/  MOV R191, R4 ;  /* 0x0000000400bf7202 */ /* 0x000fc40000000f00 */
[----:B---3--:R-:W3:Y:S04]  /*1a4c0*/  LDL.LU R6, [R1+0x194] ;  /* 0x0001940001067983 */ /* 0x008ee80000300800 */
[----:B------:R-:W4:Y:S04]  /*1a4d0*/  LDL.LU R5, [R1+0x198] ;  /* 0x0001980001057983 */ /* 0x000f280000300800 */
[----:B------:R-:W3:Y:S04]  /*1a4e0*/  LDL.LU R4, [R1+0x19c] ;  /* 0x00019c0001047983 */ /* 0x000ee80000300800 */
[----:B------:R-:W3:Y:S04]  /*1a4f0*/  LDL.LU R0, [R1+0x1a0] ;  /* 0x0001a00001007983 */ /* 0x000ee80000300800 */
[----:B------:R1:W-:Y:S04]  /*1a500*/  LDGSTS.E [R223+0x800c], desc[UR60][R190.64], P1 ;  /* 0x0800c000bedf7fae */ /* 0x0003e8000892187c */
[----:B------:R-:W4:Y:S04]  /*1a510*/  LDL.LU R190, [R1+0x184] ;  /* 0x0001840001be7983 */ /* 0x000f280000300800 */
        /* <DEDUP_REMOVED lines=9> */
[----:B--2---:R-:W-:-:S05]  /*1a5b0*/  IADD3 R7, P4, R7, R184, RZ ;  /* 0x000000b807077210 */ /* 0x004fca0007f9e0ff */
[----:B------:R-:W-:Y:S01]  /*1a5c0*/  IMAD.X R182, R182, 0x1, R183, P4 ;  /* 0x00000001b6b67824 */ /* 0x000fe200020e06b7 */
[----:B-1----:R-:W-:-:S05]  /*1a5d0*/  IADD3 R191, P3, R191, R184, RZ ;  /* 0x000000b8bfbf7210 */ /* 0x002fca0007f7e0ff */
[----:B----4-:R-:W-:Y:S01]  /*1a5e0*/  IMAD.X R190, R190, 0x1, R183, P3 ;  /* 0x00000001bebe7824 */ /* 0x010fe200018e06b7 */
        /* <DEDUP_REMOVED lines=16> */
[----:B---3--:R-:W-:-:S03]  /*1a6f0*/  IMAD.X R6, R6, 0x1, R183, P3 ;  /* 0x0000000106067824 */ /* 0x008fc600018e06b7 */
[----:B------:R-:W-:Y:S02]  /*1a700*/  SEL R189, R189, RZ, !P0 ;  /* 0x000000ffbdbd7207 */ /* 0x000fe40004000000 */
[----:B------:R-:W-:Y:S02]  /*1a710*/  IADD3 R0, P4, R0, R184, RZ ;  /* 0x000000b800007210 */ /* 0x000fe40007f9e0ff */
[----:B------:R-:W-:Y:S01]  /*1a720*/  ISETP.NE.U32.AND P1, PT, R189, RZ, PT ;  /* 0x000000ffbd00720c */ /* 0x000fe20003f25070 */
[----:B-1----:R-:W-:Y:S02]  /*1a730*/  IMAD.MOV.U32 R190, RZ, RZ, R5 ;  /* 0x000000ffffbe7224 */ /* 0x002fe400078e0005 */
        /* <DEDUP_REMOVED lines=8> */
[----:B------:R-:W-:-:S04]  /*1a7c0*/  SEL R189, RZ, 0x4, !P1 ;  /* 0x00000004ffbd7807 */ /* 0x000fc80004800000 */
[----:B------:R-:W-:Y:S02]  /*1a7d0*/  SEL R189, R189, RZ, !P0 ;  /* 0x000000ffbdbd7207 */ /* 0x000fe40004000000 */
[----:B------:R-:W-:Y:S02]  /*1a7e0*/  IADD3 R187, P3, R187, R184, RZ ;  /* 0x000000b8bbbb7210 */ /* 0x000fe40007f7e0ff */
[----:B-1----:R-:W-:Y:S02]  /*1a7f0*/  SEL R190, RZ, 0x4, !P2 ;  /* 0x00000004ffbe7807 */ /* 0x002fe40005000000 */
[----:B------:R-:W-:Y:S02]  /*1a800*/  ISETP.NE.U32.AND P1, PT, R189, RZ, PT ;  /* 0x000000ffbd00720c */ /* 0x000fe40003f25070 */
[----:B------:R-:W-:Y:S01]  /*1a810*/  SEL R190, R190, RZ, !P0 ;  /* 0x000000ffbebe7207 */ /* 0x000fe20004000000 */
[----:B------:R-:W-:Y:S01]  /*1a820*/  IMAD.X R156, R156, 0x1, R183, P3 ;  /* 0x000000019c9c7824 */ /* 0x000fe200018e06b7 */
[----:B------:R-:W-:-:S02]  /*1a830*/  LOP3.LUT R189, R3, 0x30, RZ, 0x3c, !PT ;  /* 0x0000003003bd7812 */ /* 0x000fc400078e3cff */
[----:B------:R-:W-:Y:S02]  /*1a840*/  IADD3 R155, P4, R155, R184, RZ ;  /* 0x000000b89b9b7210 */ /* 0x000fe40007f9e0ff */
[----:B------:R-:W-:Y:S01]  /*1a850*/  ISETP.NE.U32.AND P2, PT, R190, RZ, PT ;  /* 0x000000ffbe00720c */ /* 0x000fe20003f45070 */
[----:B------:R-:W-:Y:S01]  /*1a860*/  VIADD R189, R189, UR4 ;  /* 0x00000004bdbd7c36 */ /* 0x000fe20008000000 */
[----:B------:R-:W-:Y:S01]  /*1a870*/  IADD3.X R178, R178, R183, RZ, P4, !PT ;  /* 0x000000b7b2b27210 */ /* 0x000fe200027fe4ff */
[----:B------:R-:W-:Y:S02]  /*1a880*/  IMAD.MOV.U32 R190, RZ, RZ, R187 ;  /* 0x000000ffffbe7224 */ /* 0x000fe400078e00bb */
[----:B------:R-:W-:-:S05]  /*1a890*/  IMAD.MOV.U32 R191, RZ, RZ, R156 ;  /* 0x000000ffffbf7224 */ /* 0x000fca00078e009c */
[----:B------:R1:W-:Y:S01]  /*1a8a0*/  LDGSTS.E [R189], desc[UR60][R190.64], P1 ;  /* 0x00000000bebd7fae */ /* 0x0003e2000892187c */
[----:B------:R-:W-:Y:S01]  /*1a8b0*/  ISETP.GT.AND P1, PT, R177, 0xe, PT ;  /* 0x0000000eb100780c */ /* 0x000fe20003f24270 */
[----:B-1----:R-:W-:Y:S02]  /*1a8c0*/  IMAD.MOV.U32 R190, RZ, RZ, R155 ;  /* 0x000000ffffbe7224 */ /* 0x002fe400078e009b */
[----:B------:R-:W-:-:S05]  /*1a8d0*/  IMAD.MOV.U32 R191, RZ, RZ, R178 ;  /* 0x000000ffffbf7224 */ /* 0x000fca00078e00b2 */
[----:B------:R1:W-:Y:S01]  /*1a8e0*/  LDGSTS.E [R189+0x4], desc[UR60][R190.64], P2 ;  /* 0x00004000bebd7fae */ /* 0x0003e2000912187c */
        /* <DEDUP_REMOVED lines=28> */
[----:B------:R-:W-:Y:S01]  /*1aab0*/  IMAD.MOV.U32 R191, RZ, RZ, R230 ;  /* 0x000000ffffbf7224 */ /* 0x000fe200078e00e6 */
[----:B------:R-:W-:Y:S01]  /*1aac0*/  MOV R190, R231 ;  /* 0x000000e700be7202 */ /* 0x000fe20000000f00 */
[----:B------:R-:W-:-:S04]  /*1aad0*/  IMAD.X R232, R232, 0x1, R183, P4 ;  /* 0x00000001e8e87824 */ /* 0x000fc800020e06b7 */
        /* <DEDUP_REMOVED lines=11> */
[----:B------:R-:W-:Y:S01]  /*1ab90*/  STL [R1+0x190], R7 ;  /* 0x0001900701007387 */ /* 0x000fe20000100800 */
[----:B------:R-:W-:-:S02]  /*1aba0*/  IMAD.X R234, R234, 0x1, R183, P3 ;  /* 0x00000001eaea7824 */ /* 0x000fc400018e06b7 */
[----:B------:R-:W-:Y:S01]  /*1abb0*/  SEL R190, R190, RZ, !P0 ;  /* 0x000000ffbebe7207 */ /* 0x000fe20004000000 */
[----:B------:R1:W-:Y:S01]  /*1abc0*/  STL [R1+0x18c], R182 ;  /* 0x00018cb601007387 */ /* 0x0003e20000100800 */
[----:B------:R-:W-:Y:S02]  /*1abd0*/  IADD3 R237, P4, R237, R184, RZ ;  /* 0x000000b8eded7210 */ /* 0x000fe40007f9e0ff */
[----:B------:R-:W-:Y:S01]  /*1abe0*/  ISETP.NE.U32.AND P1, PT, R190, RZ, PT ;  /* 0x000000ffbe00720c */ /* 0x000fe20003f25070 */
[----:B------:R-:W-:Y:S01]  /*1abf0*/  STL [R1+0x198], R5 ;  /* 0x0001980501007387 */ /* 0x000fe20000100800 */
[----:B------:R-:W-:-:S03]  /*1ac00*/  IMAD.MOV.U32 R190, RZ, RZ, R235 ;  /* 0x000000ffffbe7224 */ /* 0x000fc600078e00eb */
[----:B------:R2:W-:Y:S01]  /*1ac10*/  STL [R1+0x194], R6 ;  /* 0x0001940601007387 */ /* 0x0005e20000100800 */
[----:B------:R-:W-:-:S03]  /*1ac20*/  IMAD.MOV.U32 R191, RZ, RZ, R234 ;  /* 0x000000ffffbf7224 */ /* 0x000fc600078e00ea */
[----:B------:R-:W-:Y:S01]  /*1ac30*/  STL [R1+0x1a0], R0 ;  /* 0x0001a00001007387 */ /* 0x000fe20000100800 */
[----:B------:R-:W-:-:S03]  /*1ac40*/  IMAD.X R236, R236, 0x1, R183, P4 ;  /* 0x00000001ecec7824 */ /* 0x000fc600020e06b7 */
[----:B------:R3:W-:Y:S04]  /*1ac50*/  STL [R1+0x19c], R4 ;  /* 0x00019c0401007387 */ /* 0x0007e80000100800 */
[----:B-1----:R-:W4:Y:S04]  /*1ac60*/  LDL.LU R182, [R1+0xac] ;  /* 0x0000ac0001b67983 */ /* 0x002f280000300800 */
[----:B------:R-:W4:Y:S04]  /*1ac70*/  LDL.LU R7, [R1+0xb0] ;  /* 0x0000b00001077983 */ /* 0x000f280000300800 */
[----:B--2---:R-:W2:Y:S04]  /*1ac80*/  LDL.LU R6, [R1+0xb4] ;  /* 0x0000b40001067983 */ /* 0x004ea80000300800 */
[----:B------:R-:W2:Y:S04]  /*1ac90*/  LDL.LU R5, [R1+0xb8] ;  /* 0x0000b80001057983 */ /* 0x000ea80000300800 */
[----:B---3--:R-:W3:Y:S04]  /*1aca0*/  LDL.LU R4, [R1+0xbc] ;  /* 0x0000bc0001047983 */ /* 0x008ee80000300800 */
[----:B------:R1:W-:Y:S04]  /*1acb0*/  LDGSTS.E [R189+0x4008], desc[UR60][R190.64], P2 ;  /* 0x04008000bebd7fae */ /* 0x0003e8000912187c */
[----:B------:R-:W3:Y:S04]  /*1acc0*/  LDL.LU R0, [R1+0xc0] ;  /* 0x0000c00001007983 */ /* 0x000ee80000300800 */
[----:B------:R-:W2:Y:S01]  /*1acd0*/  LDL.LU R223, [R1+0xa8] ;  /* 0x0000a80001df7983 */ /* 0x000ea20000300800 */
[----:B-1----:R-:W-:-:S02]  /*1ace0*/  IMAD.MOV.U32 R190, RZ, RZ, R237 ;  /* 0x000000ffffbe7224 */ /* 0x002fc400078e00ed */
[----:B------:R-:W-:-:S05]  /*1acf0*/  IMAD.MOV.U32 R191, RZ, RZ, R236 ;  /* 0x000000ffffbf7224 */ /* 0x000fca00078e00ec */
        /* <DEDUP_REMOVED lines=11> */
[----:B------:R-:W-:Y:S01]  /*1adb0*/  IMAD.X R182, R182, 0x1, R183, P4 ;  /* 0x00000001b6b67824 */ /* 0x000fe200020e06b7 */
[----:B--2---:R-:W-:-:S05]  /*1adc0*/  IADD3 R223, P3, R223, R184, RZ ;  /* 0x000000b8dfdf7210 */ /* 0x004fca0007f7e0ff */
[----:B------:R-:W-:Y:S01]  /*1add0*/  IMAD.MOV.U32 R190, RZ, RZ, R223 ;  /* 0x000000ffffbe7224 */ /* 0x000fe200078e00df */
[----:B------:R-:W-:Y:S01]  /*1ade0*/  STL [R1+0xa8], R223 ;  /* 0x0000a8df01007387 */ /* 0x000fe20000100800 */
[----:B---3--:R-:W-:-:S05]  /*1adf0*/  IMAD.X R191, R191, 0x1, R183, P3 ;  /* 0x00000001bfbf7824 */ /* 0x008fca00018e06b7 */
[----:B------:R1:W-:Y:S04]  /*1ae00*/  STL [R1+0xa4], R191 ;  /* 0x0000a4bf01007387 */ /* 0x0003e80000100800 */
[----:B------:R2:W-:Y:S02]  /*1ae10*/  LDGSTS.E [R189+0x8000], desc[UR60][R190.64], P2 ;  /* 0x08000000bebd7fae */ /* 0x0005e4000912187c */
[----:B--2---:R-:W-:Y:S01]  /*1ae20*/  MOV R190, R7 ;  /* 0x0000000700be7202 */ /* 0x004fe20000000f00 */
        /* <DEDUP_REMOVED lines=26> */
[----:B---3--:R-:W-:-:S03]  /*1afd0*/  IMAD.MOV.U32 R190, RZ, RZ, R0 ;  /* 0x000000ffffbe7224 */ /* 0x008fc600078e0000 */
[----:B------:R-:W3:Y:S01]  /*1afe0*/  LDL.LU R6, [R1+0x1b4] ;  /* 0x0001b40001067983 */ /* 0x000ee20000300800 */
[----:B------:R-:W-:-:S03]  /*1aff0*/  IMAD.MOV.U32 R191, RZ, RZ, R4 ;  /* 0x000000ffffbf7224 */ /* 0x000fc600078e0004 */
        /* <DEDUP_REMOVED lines=30> */
[----:B------:R-:W-:-:S02]  /*1b1e0*/  SEL R190, RZ, 0x4, !P1 ;  /* 0x00000004ffbe7807 */ /* 0x000fc40004800000 */
[----:B------:R-:W-:Y:S02]  /*1b1f0*/  IADD3.X R6, R6, R183, RZ, P3, !PT ;  /* 0x000000b706067210 */ /* 0x000fe40001ffe4ff */
        /* <DEDUP_REMOVED lines=12> */
[----:B------:R-:W-:Y:S02]  /*1b2c0*/  IADD3 R157, P3, R157, R184, RZ ;  /* 0x000000b89d9d7210 */ /* 0x000fe40007f7e0ff */
[----:B-1----:R-:W-:Y:S02]  /*1b2d0*/  SEL R189, RZ, 0x4, !P1 ;  /* 0x00000004ffbd7807 */ /* 0x002fe40004800000 */
[----:B------:R-:W-:Y:S02]  /*1b2e0*/  SEL R190, RZ, 0x4, !P2 ;  /* 0x00000004ffbe7807 */ /* 0x000fe40005000000 */
[----:B------:R-:W-:-:S02]  /*1b2f0*/  SEL R189, R189, RZ, !P0 ;  /* 0x000000ffbdbd7207 */ /* 0x000fc40004000000 */
[----:B------:R-:W-:Y:S02]  /*1b300*/  SEL R190, R190, RZ, !P0 ;  /* 0x000000ffbebe7207 */ /* 0x000fe40004000000 */
[----:B------:R-:W-:Y:S01]  /*1b310*/  ISETP.NE.U32.AND P1, PT, R189, RZ, PT ;  /* 0x000000ffbd00720c */ /* 0x000fe20003f25070 */
[----:B------:R-:W-:Y:S01]  /*1b320*/  IMAD.X R163, R163, 0x1, R183, P3 ;  /* 0x00000001a3a37824 */ /* 0x000fe200018e06b7 */
[----:B------:R-:W-:Y:S02]  /*1b330*/  LOP3.LUT R189, R3, 0x40, RZ, 0x3c, !PT ;  /* 0x0000004003bd7812 */ /* 0x000fe400078e3cff */
[----:B------:R-:W-:Y:S02]  /*1b340*/  IADD3 R162, P4, R162, R184, RZ ;  /* 0x000000b8a2a27210 */ /* 0x000fe40007f9e0ff */
[----:B------:R-:W-:Y:S01]  /*1b350*/  ISETP.NE.U32.AND P2, PT, R190, RZ, PT ;  /* 0x000000ffbe00720c */ /* 0x000fe20003f45070 */
[----:B------:R-:W-:Y:S02]  /*1b360*/  VIADD R189, R189, UR4 ;  /* 0x00000004bdbd7c36 */ /* 0x000fe40008000000 */
[----:B------:R-:W-:-:S02]  /*1b370*/  IMAD.MOV.U32 R190, RZ, RZ, R157 ;  /* 0x000000ffffbe7224 */ /* 0x000fc400078e009d */
[----:B------:R-:W-:Y:S02]  /*1b380*/  IMAD.MOV.U32 R191, RZ, RZ, R163 ;  /* 0x000000ffffbf7224 */ /* 0x000fe400078e00a3 */
[----:B------:R-:W-:-:S03]  /*1b390*/  IMAD.X R179, R179, 0x1, R183, P4 ;  /* 0x00000001b3b37824 */ /* 0x000fc600020e06b7 */
[----:B------:R1:W-:Y:S01]  /*1b3a0*/  LDGSTS.E [R189], desc[UR60][R190.64], P1 ;  /* 0x00000000bebd7fae */ /* 0x0003e2000892187c */
[----:B------:R-:W-:Y:S01]  /*1b3b0*/  ISETP.GT.AND P1, PT, R177, 0x12, PT ;  /* 0x00000012b100780c */ /* 0x000fe20003f24270 */
[----:B-1----:R-:W-:Y:S02]  /*1b3c0*/  IMAD.MOV.U32 R190, RZ, RZ, R162 ;  /* 0x000000ffffbe7224 */ /* 0x002fe400078e00a2 */
[----:B------:R-:W-:-:S05]  /*1b3d0*/  IMAD.MOV.U32 R191, RZ, RZ, R179 ;  /* 0x000000ffffbf7224 */ /* 0x000fca00078e00b3 */
[----:B------:R1:W-:Y:S02]  /*1b3e0*/  LDGSTS.E [R189+0x4], desc[UR60][R190.64], P2 ;  /* 0x00004000bebd7fae */ /* 0x0003e4000912187c */
[----:B-1----:R-:W-:Y:S02]  /*1b3f0*/  SEL R190, RZ, 0x4, !P1 ;  /* 0x00000004ffbe7807 */ /* 0x002fe40004800000 */
[----:B------:R-:W-:Y:S02]  /*1b400*/  ISETP.GT.AND P1, PT, R177, 0x13, PT ;  /* 0x00000013b100780c */ /* 0x000fe40003f24270 */
[----:B------:R-:W-:-:S04]  /*1b410*/  SEL R190, R190, RZ, !P0 ;  /* 0x000000ffbebe7207 */ /* 0x000fc80004000000 */
[----:B------:R-:W-:Y:S02]  /*1b420*/  ISETP.NE.U32.AND P2, PT, R190, RZ, PT ;  /* 0x000000ffbe00720c */ /* 0x000fe40003f45070 */
[----:B------:R-:W-:Y:S02]  /*1b430*/  SEL R190, RZ, 0x4, !P1 ;  /* 0x00000004ffbe7807 */ /* 0x000fe40004800000 */
[----:B------:R-:W-:Y:S02]  /*1b440*/  IADD3 R165, P3, R165, R184, RZ ;  /* 0x000000b8a5a57210 */ /* 0x000fe40007f7e0ff */
[----:B------:R-:W-:Y:S02]  /*1b450*/  SEL R190, R190, RZ, !P0 ;  /* 0x000000ffbebe7207 */ /* 0x000fe40004000000 */
[----:B------:R-:W-:Y:S02]  /*1b460*/  IADD3.X R168, R168, R183, RZ, P3, !PT ;  /* 0x000000b7a8a87210 */ /* 0x000fe40001ffe4ff */
[----:B------:R-:W-:-:S02]  /*1b470*/  ISETP.NE.U32.AND P1, PT, R190, RZ, PT ;  /* 0x000000ffbe00720c */ /* 0x000fc40003f25070 */
[----:B------:R-:W-:Y:S01]  /*1b480*/  IADD3 R166, P4, R166, R184, RZ ;  /* 0x000000b8a6a67210 */ /* 0x000fe20007f9e0ff */
[----:B------:R-:W-:Y:S02]  /*1b490*/  IMAD.MOV.U32 R190, RZ, RZ, R165 ;  /* 0x000000ffffbe7224 */ /* 0x000fe400078e00a5 */
        /* <DEDUP_REMOVED lines=22> */
[----:B------:R-:W-:Y:S02]  /*1b600*/  ISETP.GT.AND P1, PT, R177, 0x32, PT ;  /* 0x00000032b100780c */ /* 0x000fe40003f24270 */
        /* <DEDUP_REMOVED lines=108> */
[----:B------:R-:W-:Y:S01]  /*1bcd0*/  IMAD.X R6, R6, 0x1, R183, P3 ;  /* 0x0000000106067824 */ /* 0x000fe200018e06b7 */
[----:B------:R-:W-:Y:S02]  /*1bce0*/  IADD3 R0, P4, R0, R184, RZ ;  /* 0x000000b800007210 */ /* 0x000fe40007f9e0ff */
[----:B------:R-:W-:Y:S01]  /*1bcf0*/  SEL R190, R190, RZ, !P0 ;  /* 0x000000ffbebe7207 */ /* 0x000fe20004000000 */
[----:B------:R-:W-:Y:S01]  /*1bd00*/  IMAD.MOV.U32 R191, RZ, RZ, R6 ;  /* 0x000000ffffbf7224 */ /* 0x000fe200078e0006 */
[----:B------:R-:W-:Y:S02]  /*1bd10*/  STL [R1+0x1d0], R7 ;  /* 0x0001d00701007387 */ /* 0x000fe40000100800 */
[----:B------:R-:W-:Y:S01]  /*1bd20*/  ISETP.NE.U32.AND P1, PT, R190, RZ, PT ;  /* 0x000000ffbe00720c */ /* 0x000fe20003f25070 */
[----:B------:R-:W-:Y:S01]  /*1bd30*/  IMAD.MOV.U32 R190, RZ, RZ, R5 ;  /* 0x000000ffffbe7224 */ /* 0x000fe200078e0005 */
[----:B------:R-:W-:Y:S01]  /*1bd40*/  STL [R1+0x1cc], R182 ;  /* 0x0001ccb601007387 */ /* 0x000fe20000100800 */
[----:B------:R-:W-:-:S03]  /*1bd50*/  IMAD.X R4, R4, 0x1, R183, P4 ;  /* 0x0000000104047824 */ /* 0x000fc600020e06b7 */
[----:B------:R-:W-:Y:S04]  /*1bd60*/  STL [R1+0x1d8], R5 ;  /* 0x0001d80501007387 */ /* 0x000fe80000100800 */
[----:B------:R-:W-:Y:S04]  /*1bd70*/  STL [R1+0x1d4], R6 ;  /* 0x0001d40601007387 */ /* 0x000fe80000100800 */
[----:B------:R1:W-:Y:S04]  /*1bd80*/  STL [R1+0x1e0], R0 ;  /* 0x0001e00001007387 */ /* 0x0003e80000100800 */
[----:B------:R2:W-:Y:S04]  /*1bd90*/  LDGSTS.E [R189+0xc008], desc[UR60][R190.64], P2 ;  /* 0x0c008000bebd7fae */ /* 0x0005e8000912187c */
[----:B------:R3:W-:Y:S01]  /*1bda0*/  STL [R1+0x1dc], R4 ;  /* 0x0001dc0401007387 */ /* 0x0007e20000100800 */
[----:B--2---:R-:W-:-:S03]  /*1bdb0*/  IMAD.MOV.U32 R190, RZ, RZ, R0 ;  /* 0x000000ffffbe7224 */ /* 0x004fc600078e0000 */
[----:B-1----:R-:W2:Y:S01]  /*1bdc0*/  LDL.LU R0, [R1] ;  /* 0x0000000001007983 */ /* 0x002ea20000300800 */
[----:B------:R-:W-:Y:S01]  /*1bdd0*/  IMAD.MOV.U32 R191, RZ, RZ, R4 ;  /* 0x000000ffffbf7224 */ /* 0x000fe200078e0004 */
[C---:B------:R-:W-:Y:S02]  /*1bde0*/  ISETP.GT.AND P2, PT, R177.reuse, 0x15, PT ;  /* 0x00000015b100780c */ /* 0x040fe40003f44270 */
[-C--:B------:R-:W-:Y:S01]  /*1bdf0*/  IADD3 R164, P3, R164, R184.reuse, RZ ;  /* 0x000000b8a4a47210 */ /* 0x080fe20007f7e0ff */
[----:B------:R-:W4:Y:S04]  /*1be00*/  LDL.LU R223, [R1+0xe8] ;  /* 0x0000e80001df7983 */ /* 0x000f280000300800 */
[----:B------:R1:W-:Y:S01]  /*1be10*/  LDGSTS.E [R189+0xc00c], desc[UR60][R190.64], P1 ;  /* 0x0c00c000bebd7fae */ /* 0x0003e2000892187c */
[----:B------:R-:W-:Y:S01]  /*1be20*/  ISETP.GT.AND P1, PT, R177, 0x14, PT ;  /* 0x00000014b100780c */ /* 0x000fe20003f24270 */
[----:B------:R-:W-:Y:S01]  /*1be30*/  IMAD.X R170, R170, 0x1, R183, P3 ;  /* 0x00000001aaaa7824 */ /* 0x000fe200018e06b7 */
[----:B------:R-:W-:Y:S01]  /*1be40*/  IADD3 R169, P4, R169, R184, RZ ;  /* 0x000000b8a9a97210 */ /* 0x000fe20007f9e0ff */
[----:B------:R-:W4:Y:S01]  /*1be50*/  LDL.LU R7, [R1+0xf0] ;  /* 0x0000f00001077983 */ /* 0x000f220000300800 */
[----:B-1----:R-:W-:-:S02]  /*1be60*/  SEL R189, RZ, 0x4, !P1 ;  /* 0x00000004ffbd7807 */ /* 0x002fc40004800000 */
[----:B------:R-:W-:Y:S02]  /*1be70*/  SEL R190, RZ, 0x4, !P2 ;  /* 0x00000004ffbe7807 */ /* 0x000fe40005000000 */
[----:B------:R-:W-:Y:S02]  /*1be80*/  SEL R189, R189, RZ, !P0 ;  /* 0x000000ffbdbd7207 */ /* 0x000fe40004000000 */
[----:B------:R-:W-:Y:S02]  /*1be90*/  SEL R190, R190, RZ, !P0 ;  /* 0x000000ffbebe7207 */ /* 0x000fe40004000000 */
[----:B------:R-:W-:Y:S02]  /*1bea0*/  ISETP.NE.U32.AND P1, PT, R189, RZ, PT ;  /* 0x000000ffbd00720c */ /* 0x000fe40003f25070 */
[----:B------:R-:W-:Y:S02]  /*1beb0*/  LOP3.LUT R189, R3, 0x50, RZ, 0x3c, !PT ;  /* 0x0000005003bd7812 */ /* 0x000fe400078e3cff */
[----:B------:R-:W-:Y:S01]  /*1bec0*/  ISETP.NE.U32.AND P2, PT, R190, RZ, PT ;  /* 0x000000ffbe00720c */ /* 0x000fe20003f45070 */
[----:B------:R-:W-:Y:S01]  /*1bed0*/  IMAD.MOV.U32 R190, RZ, RZ, R164 ;  /* 0x000000ffffbe7224 */ /* 0x000fe200078e00a4 */
[----:B------:R-:W-:Y:S01]  /*1bee0*/  IADD3 R189, R189, UR4, RZ ;  /* 0x00000004bdbd7c10 */ /* 0x000fe2000fffe0ff */
[----:B------:R-:W-:-:S02]  /*1bef0*/  IMAD.MOV.U32 R191, RZ, RZ, R170 ;  /* 0x000000ffffbf7224 */ /* 0x000fc400078e00aa */
[----:B------:R-:W-:-:S04]  /*1bf00*/  IMAD.X R180, R180, 0x1, R183, P4 ;  /* 0x00000001b4b47824 */ /* 0x000fc800020e06b7 */
        /* <DEDUP_REMOVED lines=34> */
[----:B------:R-:W-:Y:S01]  /*1c130*/  IADD3.X R248, R248, R183, RZ, P4, !PT ;  /* 0x000000b7f8f87210 */ /* 0x000fe200027fe4ff */
[----:B------:R-:W-:-:S05]  /*1c140*/  IMAD.MOV.U32 R191, RZ, RZ, R246 ;  /* 0x000000ffffbf7224 */ /* 0x000fca00078e00f6 */
        /* <DEDUP_REMOVED lines=12> */
[----:B------:R-:W-:Y:S01]  /*1c210*/  SEL R190, R190, RZ, !P0 ;  /* 0x000000ffbebe7207 */ /* 0x000fe20004000000 */
[----:B------:R-:W-:-:S03]  /*1c220*/  IMAD.MOV.U32 R191, RZ, RZ, R250 ;  /* 0x000000ffffbf7224 */ /* 0x000fc600078e00fa */
[----:B------:R-:W-:Y:S01]  /*1c230*/  ISETP.NE.U32.AND P1, PT, R190, RZ, PT ;  /* 0x000000ffbe00720c */ /* 0x000fe20003f25070 */
[----:B------:R-:W-:-:S05]  /*1c240*/  IMAD.MOV.U32 R190, RZ, RZ, R251 ;  /* 0x000000ffffbe7224 */ /* 0x000fca00078e00fb */
[----:B------:R1:W-:Y:S01]  /*1c250*/  LDGSTS.E [R189+0x4008], desc[UR60][R190.64], P2 ;  /* 0x04008000bebd7fae */ /* 0x0003e2000912187c */
[----:B--2---:R-:W-:-:S05]  /*1c260*/  IADD3 R0, P4, R0, R184, RZ ;  /* 0x000000b800007210 */ /* 0x004fca0007f9e0ff */
[----:B------:R-:W-:Y:S01]  /*1c270*/  IMAD.X R252, R252, 0x1, R183, P4 ;  /* 0x00000001fcfc7824 */ /* 0x000fe200020e06b7 */
[----:B------:R2:W-:Y:S01]  /*1c280*/  STL [R1], R0 ;  /* 0x0000000001007387 */ /* 0x0005e20000100800 */
[----:B-1----:R-:W-:Y:S02]  /*1c290*/  IMAD.MOV.U32 R190, RZ, RZ, R0 ;  /* 0x000000ffffbe7224 */ /* 0x002fe400078e0000 */
[----:B------:R-:W-:Y:S01]  /*1c2a0*/  IMAD.MOV.U32 R191, RZ, RZ, R252 ;  /* 0x000000ffffbf7224 */ /* 0x000fe200078e00fc */
[----:B------:R-:W4:Y:S04]  /*1c2b0*/  LDL.LU R182, [R1+0xec] ;  /* 0x0000ec0001b67983 */ /* 0x000f280000300800 */
[----:B------:R-:W4:Y:S04]  /*1c2c0*/  LDL.LU R6, [R1+0xf4] ;  /* 0x0000f40001067983 */ /* 0x000f280000300800 */
[----:B------:R-:W4:Y:S04]  /*1c2d0*/  LDL.LU R5, [R1+0xf8] ;  /* 0x0000f80001057983 */ /* 0x000f280000300800 */
[----:B---3--:R-:W3:Y:S04]  /*1c2e0*/  LDL.LU R4, [R1+0xfc] ;  /* 0x0000fc0001047983 */ /* 0x008ee80000300800 */
[----:B--2---:R-:W2:Y:S04]  /*1c2f0*/  LDL.LU R0, [R1+0x100] ;  /* 0x0001000001007983 */ /* 0x004ea80000300800 */
[----:B------:R1:W-:Y:S04]  /*1c300*/  LDGSTS.E [R189+0x400c], desc[UR60][R190.64], P1 ;  /* 0x0400c000bebd7fae */ /* 0x0003e8000892187c */
[----:B------:R-:W3:Y:S01]  /*1c310*/  LDL.LU R191, [R1+0xe4] ;  /* 0x0000e40001bf7983 */ /* 0x000ee20000300800 */
[----:B------:R-:W-:-:S04]  /*1c320*/  ISETP.GT.AND P1, PT, R177, 0x54, PT ;  /* 0x00000054b100780c */ /* 0x000fc80003f24270 */
[----:B-1----:R-:W-:Y:S02]  /*1c330*/  SEL R190, RZ, 0x4, !P1 ;  /* 0x00000004ffbe7807 */ /* 0x002fe40004800000 */
[----:B------:R-:W-:Y:S02]  /*1c340*/  ISETP.GT.AND P1, PT, R177, 0x55, PT ;  /* 0x00000055b100780c */ /* 0x000fe40003f24270 */
[----:B------:R-:W-:-:S04]  /*1c350*/  SEL R190, R190, RZ, !P0 ;  /* 0x000000ffbebe7207 */ /* 0x000fc80004000000 */
[----:B------:R-:W-:Y:S02]  /*1c360*/  ISETP.NE.U32.AND P2, PT, R190, RZ, PT ;  /* 0x000000ffbe00720c */ /* 0x000fe40003f45070 */
[----:B------:R-:W-:Y:S02]  /*1c370*/  SEL R190, RZ, 0x4, !P1 ;  /* 0x00000004ffbe7807 */ /* 0x000fe40004800000 */
[-C--:B----4-:R-:W-:Y:S02]  /*1c380*/  IADD3 R223, P3, R223, R184.reuse, RZ ;  /* 0x000000b8dfdf7210 */ /* 0x090fe40007f7e0ff */
[----:B------:R-:W-:Y:S02]  /*1c390*/  SEL R190, R190, RZ, !P0 ;  /* 0x000000ffbebe7207 */ /* 0x000fe40004000000 */
[----:B------:R-:W-:Y:S02]  /*1c3a0*/  IADD3 R7, P4, R7, R184, RZ ;  /* 0x000000b807077210 */ /* 0x000fe40007f9e0ff */
[----:B------:R-:W-:-:S02]  /*1c3b0*/  ISETP.NE.U32.AND P1, PT, R190, RZ, PT ;  /* 0x000000ffbe00720c */ /* 0x000fc40003f25070 */
[----:B------:R-:W-:Y:S01]  /*1c3c0*/  MOV R190, R223 ;  /* 0x000000df00be7202 */ /* 0x000fe20000000f00 */
[----:B------:R-:W-:Y:S01]  /*1c3d0*/  STL [R1+0xe8], R223 ;  /* 0x0000e8df01007387 */ /* 0x000fe20000100800 */
[--C-:B------:R-:W-:Y:S02]  /*1c3e0*/  IMAD.X R182, R182, 0x1, R183.reuse, P4 ;  /* 0x00000001b6b67824 */ /* 0x100fe400020e06b7 */
[----:B---3--:R-:W-:-:S05]  /*1c3f0*/  IMAD.X R191, R191, 0x1, R183, P3 ;  /* 0x00000001bfbf7824 */ /* 0x008fca00018e06b7 */
[----:B------:R1:W-:Y:S04]  /*1c400*/  STL [R1+0xe4], R191 ;  /* 0x0000e4bf01007387 */ /* 0x0003e80000100800 */
[----:B------:R3:W-:Y:S02]  /*1c410*/  LDGSTS.E [R189+0x8000], desc[UR60][R190.64], P2 ;  /* 0x08000000bebd7fae */ /* 0x0007e4000912187c */
[----:B---3--:R-:W-:Y:S02]  /*1c420*/  IMAD.MOV.U32 R190, RZ, RZ, R7 ;  /* 0x000000ffffbe7224 */ /* 0x008fe400078e0007 */
        /* <DEDUP_REMOVED lines=10> */
[----:B--2---:R-:W-:-:S02]  /*1c4d0*/  IADD3 R0, P4, R0, R184, RZ ;  /* 0x000000b800007210 */ /* 0x004fc40007f9e0ff */
        /* <DEDUP_REMOVED lines=39> */
[----:B--2---:R-:W-:Y:S01]  /*1c750*/  IMAD.MOV.U32 R190, RZ, RZ, R7 ;  /* 0x000000ffffbe7224 */ /* 0x004fe200078e0007 */
[----:B-1----:R-:W-:-:S05]  /*1c760*/  MOV R191, R182 ;  /* 0x000000b600bf7202 */ /* 0x002fca0000000f00 */
        /* <DEDUP_REMOVED lines=37> */
[----:B-1----:R-:W-:Y:S01]  /*1c9c0*/  IMAD.MOV.U32 R190, RZ, RZ, R192 ;  /* 0x000000ffffbe7224 */ /* 0x002fe200078e00c0 */
[----:B------:R-:W-:-:S05]  /*1c9d0*/  MOV R191, R181 ;  /* 0x000000b500bf7202 */ /* 0x000fca0000000f00 */
        /* <DEDUP_REMOVED lines=12> */
[----:B------:R-:W-:Y:S02]  /*1caa0*/  IMAD.MOV.U32 R190, RZ, RZ, R194 ;  /* 0x000000ffffbe7224 */ /* 0x000fe400078e00c2 */
[----:B------:R1:W-:Y:S01]  /*1cab0*/  STL [R1+0x1ec], R182 ;  /* 0x0001ecb601007387 */ /* 0x0003e20000100800 */
[----:B------:R-:W-:Y:S02]  /*1cac0*/  IMAD.MOV.U32 R191, RZ, RZ, R193 ;  /* 0x000000ffffbf7224 */ /* 0x000fe400078e00c1 */
[----:B------:R-:W-:Y:S01]  /*1cad0*/  IMAD.X R195, R195, 0x1, R183, P4 ;  /* 0x00000001c3c37824 */ /* 0x000fe200020e06b7 */
        /* <DEDUP_REMOVED lines=46> */
[----:B------:R-:W-:Y:S02]  /*1cdc0*/  IADD3.X R4, R4, R183, RZ, P4, !PT ;  /* 0x000000b704047210 */ /* 0x000fe400027fe4ff */
[----:B------:R-:W-:Y:S01]  /*1cdd0*/  ISETP.NE.U32.AND P1, PT, R190, RZ, PT ;  /* 0x000000ffbe00720c */ /* 0x000fe20003f25070 */
[----:B------:R2:W-:Y:S01]  /*1cde0*/  STL [R1+0xc], R182 ;  /* 0x00000cb601007387 */ /* 0x0005e20000100800 */
[----:B------:R-:W-:Y:S02]  /*1cdf0*/  IMAD.MOV.U32 R190, RZ, RZ, R5 ;  /* 0x000000ffffbe7224 */ /* 0x000fe400078e0005 */
        /* <DEDUP_REMOVED lines=43> */
[--C-:B------:R-:W-:Y:S01]  /*1d0b0*/  IMAD.X R6, R6, 0x1, R183.reuse, P3 ;  /* 0x0000000106067824 */ /* 0x100fe200018e06b7 */
[----:B------:R-:W-:Y:S02]  /*1d0c0*/  IADD3 R0, P4, R0, R184, RZ ;  /* 0x000000b800007210 */ /* 0x000fe40007f9e0ff */
[----:B------:R-:W-:Y:S01]  /*1d0d0*/  SEL R190, R190, RZ, !P0 ;  /* 0x000000ffbebe7207 */ /* 0x000fe20004000000 */
[----:B------:R1:W-:Y:S01]  /*1d0e0*/  STL [R1+0x110], R7 ;  /* 0x0001100701007387 */ /* 0x0003e20000100800 */
[----:B------:R-:W-:Y:S02]  /*1d0f0*/  MOV R191, R6 ;  /* 0x0000000600bf7202 */ /* 0x000fe40000000f00 */
[----:B------:R-:W-:Y:S01]  /*1d100*/  ISETP.NE.U32.AND P1, PT, R190, RZ, PT ;  /* 0x000000ffbe00720c */ /* 0x000fe20003f25070 */
[----:B------:R2:W-:Y:S01]  /*1d110*/  STL [R1+0x10c], R182 ;  /* 0x00010cb601007387 */ /* 0x0005e20000100800 */
[----:B------:R-:W-:-:S02]  /*1d120*/  IMAD.X R4, R4, 0x1, R183, P4 ;  /* 0x0000000104047824 */ /* 0x000fc400020e06b7 */
        /* <DEDUP_REMOVED lines=37> */
[-C--:B------:R-:W-:Y:S02]  /*1d380*/  IADD3 R5, P3, R5, R184.reuse, RZ ;  /* 0x000000b805057210 */ /* 0x080fe40007f7e0ff */
[----:B-1----:R-:W-:Y:S02]  /*1d390*/  SEL R190, RZ, 0x4, !P1 ;  /* 0x00000004ffbe7807 */ /* 0x002fe40004800000 */
[----:B------:R-:W-:Y:S02]  /*1d3a0*/  ISETP.GT.AND P1, PT, R177, 0x7b, PT ;  /* 0x0000007bb100780c */ /* 0x000fe40003f24270 */
[----:B------:R-:W-:Y:S02]  /*1d3b0*/  SEL R190, R190, RZ, !P0 ;  /* 0x000000ffbebe7207 */ /* 0x000fe40004000000 */
[----:B------:R-:W-:-:S02]  /*1d3c0*/  IADD3 R0, P4, R0, R184, RZ ;  /* 0x000000b800007210 */ /* 0x000fc40007f9e0ff */
[----:B------:R-:W-:Y:S02]  /*1d3d0*/  ISETP.NE.U32.AND P2, PT, R190, RZ, PT ;  /* 0x000000ffbe00720c */ /* 0x000fe40003f45070 */
[----:B------:R-:W-:Y:S01]  /*1d3e0*/  SEL R190, RZ, 0x4, !P1 ;  /* 0x00000004ffbe7807 */ /* 0x000fe20004800000 */
[--C-:B------:R-:W-:Y:S01]  /*1d3f0*/  IMAD.X R6, R6, 0x1, R183.reuse, P3 ;  /* 0x0000000106067824 */ /* 0x100fe200018e06b7 */
[----:B------:R-:W-:Y:S02]  /*1d400*/  STL [R1+0x210], R7 ;  /* 0x0002100701007387 */ /* 0x000fe40000100800 */
[----:B------:R-:W-:Y:S01]  /*1d410*/  SEL R190, R190, RZ, !P0 ;  /* 0x000000ffbebe7207 */ /* 0x000fe20004000000 */
[----:B------:R-:W-:Y:S01]  /*1d420*/  IMAD.X R4, R4, 0x1, R183, P4 ;  /* 0x0000000104047824 */ /* 0x000fe200020e06b7 */
[----:B------:R-:W-:Y:S01]  /*1d430*/  STL [R1+0x20c], R182 ;  /* 0x00020cb601007387 */ /* 0x000fe20000100800 */
[----:B------:R-:W-:Y:S01]  /*1d440*/  IMAD.MOV.U32 R191, RZ, RZ, R6 ;  /* 0x000000ffffbf7224 */ /* 0x000fe200078e0006 */
[----:B------:R-:W-:Y:S01]  /*1d450*/  ISETP.NE.U32.AND P1, PT, R190, RZ, PT ;  /* 0x000000ffbe00720c */ /* 0x000fe20003f25070 */
[----:B------:R-:W-:Y:S01]  /*1d460*/  IMAD.MOV.U32 R190, RZ, RZ, R5 ;  /* 0x000000ffffbe7224 */ /* 0x000fe200078e0005 */
[----:B------:R-:W-:Y:S04]  /*1d470*/  STL [R1+0x218], R5 ;  /* 0x0002180501007387 */ /* 0x000fe80000100800 */
[----:B------:R1:W-:Y:S04]  /*1d480*/  STL [R1+0x214], R6 ;  /* 0x0002140601007387 */ /* 0x0003e80000100800 */
[----:B------:R-:W-:Y:S04]  /*1d490*/  STL [R1+0x220], R0 ;  /* 0x0002200001007387 */ /* 0x000fe80000100800 */
[----:B------:R2:W-:Y:S04]  /*1d4a0*/  STL [R1+0x21c], R4 ;  /* 0x00021c0401007387 */ /* 0x0005e80000100800 */
[----:B-1----:R-:W3:Y:S04]  /*1d4b0*/  LDL.LU R6, [R1+0x24] ;  /* 0x0000240001067983 */ /* 0x002ee80000300800 */
[----:B------:R-:W4:Y:S04]  /*1d4c0*/  LDL.LU R5, [R1+0x28] ;  /* 0x0000280001057983 */ /* 0x000f280000300800 */
[----:B------:R1:W-:Y:S02]  /*1d4d0*/  LDGSTS.E [R189+0xc008], desc[UR60][R190.64], P2 ;  /* 0x0c008000bebd7fae */ /* 0x0003e4000912187c */
[----:B-1----:R-:W-:Y:S01]  /*1d4e0*/  MOV R191, R4 ;  /* 0x0000000400bf7202 */ /* 0x002fe20000000f00 */
[----:B------:R-:W-:Y:S01]  /*1d4f0*/  IMAD.MOV.U32 R190, RZ, RZ, R0 ;  /* 0x000000ffffbe7224 */ /* 0x000fe200078e0000 */
[----:B--2---:R-:W2:Y:S04]  /*1d500*/  LDL.LU R4, [R1+0x2c] ;  /* 0x00002c0001047983 */ /* 0x004ea80000300800 */
[----:B------:R-:W2:Y:S04]  /*1d510*/  LDL.LU R0, [R1+0x30] ;  /* 0x0000300001007983 */ /* 0x000ea80000300800 */
[----:B------:R1:W-:Y:S01]  /*1d520*/  LDGSTS.E [R189+0xc00c], desc[UR60][R190.64], P1 ;  /* 0x0c00c000bebd7fae */ /* 0x0003e2000892187c */
[----:B------:R-:W-:-:S02]  /*1d530*/  ISETP.GT.AND P1, PT, R177, 0x1c, PT ;  /* 0x0000001cb100780c */ /* 0x000fc40003f24270 */
[----:B------:R-:W-:Y:S02]  /*1d540*/  ISETP.GT.AND P2, PT, R177, 0x1d, PT ;  /* 0x0000001db100780c */ /* 0x000fe40003f44270 */
[----:B------:R-:W-:Y:S02]  /*1d550*/  IADD3 R198, P3, R198, R184, RZ ;  /* 0x000000b8c6c67210 */ /* 0x000fe40007f7e0ff */
[----:B-1----:R-:W-:Y:S02]  /*1d560*/  SEL R189, RZ, 0x4, !P1 ;  /* 0x00000004ffbd7807 */ /* 0x002fe40004800000 */
[----:B------:R-:W-:Y:S02]  /*1d570*/  SEL R190, RZ, 0x4, !P2 ;  /* 0x00000004ffbe7807 */ /* 0x000fe40005000000 */
[----:B------:R-:W-:Y:S02]  /*1d580*/  SEL R189, R189, RZ, !P0 ;  /* 0x000000ffbdbd7207 */ /* 0x000fe40004000000 */
[----:B------:R-:W-:-:S02]  /*1d590*/  SEL R190, R190, RZ, !P0 ;  /* 0x000000ffbebe7207 */ /* 0x000fc40004000000 */
[----:B------:R-:W-:Y:S01]  /*1d5a0*/  ISETP.NE.U32.AND P1, PT, R189, RZ, PT ;  /* 0x000000ffbd00720c */ /* 0x000fe20003f25070 */
[----:B------:R-:W-:Y:S01]  /*1d5b0*/  IMAD.X R197, R197, 0x1, R183, P3 ;  /* 0x00000001c5c57824 */ /* 0x000fe200018e06b7 */
[----:B------:R-:W-:Y:S02]  /*1d5c0*/  LOP3.LUT R189, R3, 0x70, RZ, 0x3c, !PT ;  /* 0x0000007003bd7812 */ /* 0x000fe400078e3cff */
[----:B------:R-:W-:Y:S02]  /*1d5d0*/  IADD3 R200, P4, R200, R184, RZ ;  /* 0x000000b8c8c87210 */ /* 0x000fe40007f9e0ff */
[----:B------:R-:W-:Y:S01]  /*1d5e0*/  ISETP.NE.U32.AND P2, PT, R190, RZ, PT ;  /* 0x000000ffbe00720c */ /* 0x000fe20003f45070 */
[----:B------:R-:W-:Y:S02]  /*1d5f0*/  VIADD R189, R189, UR4 ;  /* 0x00000004bdbd7c36 */ /* 0x000fe40008000000 */
[----:B------:R-:W-:Y:S02]  /*1d600*/  IMAD.MOV.U32 R190, RZ, RZ, R198 ;  /* 0x000000ffffbe7224 */ /* 0x000fe400078e00c6 */
[----:B------:R-:W-:-:S02]  /*1d610*/  IMAD.MOV.U32 R191, RZ, RZ, R197 ;  /* 0x000000ffffbf7224 */ /* 0x000fc400078e00c5 */
[----:B------:R-:W-:-:S03]  /*1d620*/  IMAD.X R199, R199, 0x1, R183, P4 ;  /* 0x00000001c7c77824 */ /* 0x000fc600020e06b7 */
        /* <DEDUP_REMOVED lines=14> */
[----:B------:R-:W-:-:S03]  /*1d710*/  IMAD.MOV.U32 R191, RZ, RZ, R201 ;  /* 0x000000ffffbf7224 */ /* 0x000fc600078e00c9 */
[----:B------:R-:W-:Y:S01]  /*1d720*/  ISETP.NE.U32.AND P1, PT, R190, RZ, PT ;  /* 0x000000ffbe00720c */ /* 0x000fe20003f25070 */
[----:B------:R-:W-:Y:S02]  /*1d730*/  IMAD.MOV.U32 R190, RZ, RZ, R202 ;  /* 0x000000ffffbe7224 */ /* 0x000fe400078e00ca */
[----:B------:R-:W-:-:S03]  /*1d740*/  IMAD.X R203, R203, 0x1, R183, P4 ;  /* 0x00000001cbcb7824 */ /* 0x000fc600020e06b7 */
[----:B------:R1:W-:Y:S02]  /*1d750*/  LDGSTS.E [R189+0x8], desc[UR60][R190.64], P2 ;  /* 0x00008000bebd7fae */ /* 0x0003e4000912187c */
[----:B-1----:R-:W-:Y:S01]  /*1d760*/  IMAD.MOV.U32 R190, RZ, RZ, R204 ;  /* 0x000000ffffbe7224 */ /* 0x002fe200078e00cc */
[----:B------:R-:W-:-:S05]  /*1d770*/  MOV R191, R203 ;  /* 0x000000cb00bf7202 */ /* 0x000fca0000000f00 */
[----:B------:R1:W-:Y:S01]  /*1d780*/  LDGSTS.E [R189+0xc], desc[UR60][R190.64], P1 ;  /* 0x0000c000bebd7fae */ /* 0x0003e2000892187c */
        /* <DEDUP_REMOVED lines=9> */
[----:B---3--:R-:W-:Y:S01]  /*1d820*/  IMAD.X R6, R6, 0x1, R183, P3 ;  /* 0x0000000106067824 */ /* 0x008fe200018e06b7 */
[----:B------:R-:W-:Y:S01]  /*1d830*/  STL [R1+0x28], R5 ;  /* 0x0000280501007387 */ /* 0x000fe20000100800 */
[----:B------:R-:W-:Y:S02]  /*1d840*/  IMAD.MOV.U32 R190, RZ, RZ, R5 ;  /* 0x000000ffffbe7224 */ /* 0x000fe400078e0005 */
[----:B------:R-:W-:Y:S01]  /*1d850*/  IMAD.MOV.U32 R191, RZ, RZ, R6 ;  /* 0x000000ffffbf7224 */ /* 0x000fe200078e0006 */
[----:B------:R1:W-:Y:S04]  /*1d860*/  STL [R1+0x24], R6 ;  /* 0x0000240601007387 */ /* 0x0003e80000100800 */
[----:B------:R3:W-:Y:S01]  /*1d870*/  LDGSTS.E [R189+0x4000], desc[UR60][R190.64], P2 ;  /* 0x04000000bebd7fae */ /* 0x0007e2000912187c */
[----:B--2---:R-:W-:-:S05]  /*1d880*/  IADD3 R0, P4, R0, R184, RZ ;  /* 0x000000b800007210 */ /* 0x004fca0007f9e0ff */
[----:B------:R-:W-:Y:S01]  /*1d890*/  IMAD.X R4, R4, 0x1, R183, P4 ;  /* 0x0000000104047824 */ /* 0x000fe200020e06b7 */
[----:B------:R-:W-:Y:S01]  /*1d8a0*/  STL [R1+0x30], R0 ;  /* 0x0000300001007387 */ /* 0x000fe20000100800 */
[----:B---3--:R-:W-:-:S03]  /*1d8b0*/  IMAD.MOV.U32 R190, RZ, RZ, R0 ;  /* 0x000000ffffbe7224 */ /* 0x008fc600078e0000 */
[----:B------:R-:W2:Y:S01]  /*1d8c0*/  LDL.LU R223, [R1+0x38] ;  /* 0x0000380001df7983 */ /* 0x000ea20000300800 */
[----:B------:R-:W-:-:S03]  /*1d8d0*/  IMAD.MOV.U32 R191, RZ, RZ, R4 ;  /* 0x000000ffffbf7224 */ /* 0x000fc600078e0004 */
[----:B------:R3:W-:Y:S04]  /*1d8e0*/  STL [R1+0x2c], R4 ;  /* 0x00002c0401007387 */ /* 0x0007e80000100800 */
[----:B------:R-:W4:Y:S04]  /*1d8f0*/  LDL.LU R7, [R1+0x40] ;  /* 0x0000400001077983 */ /* 0x000f280000300800 */
[----:B------:R-:W4:Y:S04]  /*1d900*/  LDL.LU R182, [R1+0x3c] ;  /* 0x00003c0001b67983 */ /* 0x000f280000300800 */
[----:B-1----:R-:W4:Y:S04]  /*1d910*/  LDL.LU R6, [R1+0x124] ;  /* 0x0001240001067983 */ /* 0x002f280000300800 */
[----:B------:R-:W4:Y:S04]  /*1d920*/  LDL.LU R5, [R1+0x128] ;  /* 0x0001280001057983 */ /* 0x000f280000300800 */
[----:B---3--:R-:W3:Y:S04]  /*1d930*/  LDL.LU R4, [R1+0x12c] ;  /* 0x00012c0001047983 */ /* 0x008ee80000300800 */
        /* <DEDUP_REMOVED lines=15> */
[--C-:B------:R-:W-:Y:S02]  /*1da30*/  IMAD.X R182, R182, 0x1, R183.reuse, P4 ;  /* 0x00000001b6b67824 */ /* 0x100fe400020e06b7 */
        /* <DEDUP_REMOVED lines=75> */
[----:B------:R-:W-:-:S03]  /*1def0*/  ISETP.GT.AND P1, PT, R177, 0x7e, PT ;  /* 0x0000007eb100780c */ /* 0x000fc60003f24270 */
[----:B------:R-:W-:Y:S04]  /*1df00*/  STL [R1+0x140], R7 ;  /* 0x0001400701007387 */ /* 0x000fe80000100800 */
[----:B------:R-:W-:Y:S01]  /*1df10*/  STL [R1+0x13c], R182 ;  /* 0x00013cb601007387 */ /* 0x000fe20000100800 */
[----:B-1----:R-:W-:-:S03]  /*1df20*/  SEL R190, RZ, 0x4, !P1 ;  /* 0x00000004ffbe7807 */ /* 0x002fc60004800000 */
[----:B------:R1:W-:Y:S01]  /*1df30*/  STL [R1+0x228], R4 ;  /* 0x0002280401007387 */ /* 0x0003e20000100800 */
[----:B------:R-:W-:Y:S02]  /*1df40*/  ISETP.GT.AND P1, PT, R177, 0x7f, PT ;  /* 0x0000007fb100780c */ /* 0x000fe40003f24270 */
[----:B------:R-:W-:Y:S01]  /*1df50*/  SEL R190, R190, RZ, !P0 ;  /* 0x000000ffbebe7207 */ /* 0x000fe20004000000 */
[----:B------:R-:W-:Y:S04]  /*1df60*/  STL [R1+0x224], R6 ;  /* 0x0002240601007387 */ /* 0x000fe80000100800 */
[----:B------:R-:W-:Y:S01]  /*1df70*/  STL [R1+0x230], R0 ;  /* 0x0002300001007387 */ /* 0x000fe20000100800 */
[----:B------:R-:W-:-:S03]  /*1df80*/  ISETP.NE.U32.AND P2, PT, R190, RZ, PT ;  /* 0x000000ffbe00720c */ /* 0x000fc60003f45070 */
[----:B-1----:R-:W2:Y:S01]  /*1df90*/  LDL.LU R4, [R1+0x240] ;  /* 0x0002400001047983 */ /* 0x002ea20000300800 */
[----:B------:R-:W-:-:S03]  /*1dfa0*/  SEL R190, RZ, 0x4, !P1 ;  /* 0x00000004ffbe7807 */ /* 0x000fc60004800000 */
[----:B------:R1:W-:Y:S04]  /*1dfb0*/  STL [R1+0x22c], R5 ;  /* 0x00022c0501007387 */ /* 0x0003e80000100800 */
[----:B------:R-:W3:Y:S01]  /*1dfc0*/  LDL.LU R7, [R1+0x23c] ;  /* 0x00023c0001077983 */ /* 0x000ee20000300800 */
[----:B------:R-:W-:-:S03]  /*1dfd0*/  SEL R190, R190, RZ, !P0 ;  /* 0x000000ffbebe7207 */ /* 0x000fc60004000000 */
[----:B------:R-:W4:Y:S04]  /*1dfe0*/  LDL.LU R182, [R1+0x244] ;  /* 0x0002440001b67983 */ /* 0x000f280000300800 */
[----:B-1----:R-:W4:Y:S04]  /*1dff0*/  LDL.LU R5, [R1+0x248] ;  /* 0x0002480001057983 */ /* 0x002f280000300800 */
[----:B------:R-:W4:Y:S04]  /*1e000*/  LDL.LU R223, [R1+0x284] ;  /* 0x0002840001df7983 */ /* 0x000f280000300800 */
[----:B------:R-:W4:Y:S04]  /*1e010*/  LDL.LU R6, [R1+0x288] ;  /* 0x0002880001067983 */ /* 0x000f280000300800 */
[----:B------:R-:W4:Y:S01]  /*1e020*/  LDL.LU R191, [R1+0x238] ;  /* 0x0002380001bf7983 */ /* 0x000f220000300800 */
[----:B------:R-:W-:-:S03]  /*1e030*/  ISETP.NE.U32.AND P1, PT, R190, RZ, PT ;  /* 0x000000ffbe00720c */ /* 0x000fc60003f25070 */
[----:B------:R-:W4:Y:S01]  /*1e040*/  LDL.LU R190, [R1+0x234] ;  /* 0x0002340001be7983 */ /* 0x000f220000300800 */
[----:B------:R-:W1:Y:S02]  /*1e050*/  S2R R0, SR_TID.X ;  /* 0x0000000000007919 */ /* 0x000e640000002100 */
[----:B-1----:R-:W-:Y:S02]  /*1e060*/  LOP3.LUT R0, R0, 0x7f, RZ, 0xc0, !PT ;  /* 0x0000007f00007812 */ /* 0x002fe400078ec0ff */
[----:B--2---:R-:W-:-:S05]  /*1e070*/  IADD3 R4, P4, R4, R184, RZ ;  /* 0x000000b804047210 */ /* 0x004fca0007f9e0ff */
[----:B---3--:R-:W-:Y:S01]  /*1e080*/  IMAD.X R7, R7, 0x1, R183, P4 ;  /* 0x0000000107077824 */ /* 0x008fe200020e06b7 */
[----:B----4-:R-:W-:-:S05]  /*1e090*/  IADD3 R191, P3, R191, R184, RZ ;  /* 0x000000b8bfbf7210 */ /* 0x010fca0007f7e0ff */
[----:B------:R-:W-:Y:S01]  /*1e0a0*/  IMAD.X R190, R190, 0x1, R183, P3 ;  /* 0x00000001bebe7824 */ /* 0x000fe200018e06b7 */
[----:B------:R1:W-:Y:S04]  /*1e0b0*/  STL [R1+0x238], R191 ;  /* 0x000238bf01007387 */ /* 0x0003e80000100800 */
[----:B------:R2:W-:Y:S01]  /*1e0c0*/  STL [R1+0x234], R190 ;  /* 0x000234be01007387 */ /* 0x0005e20000100800 */
[----:B-1----:R-:W-:-:S04]  /*1e0d0*/  LOP3.LUT R191, R191, R190, RZ, 0x3c, !PT ;  /* 0x000000bebfbf7212 */ /* 0x002fc800078e3cff */
[----:B--2---:R-:W-:-:S04]  /*1e0e0*/  LOP3.LUT R190, R191, R190, RZ, 0x3c, !PT ;  /* 0x000000bebfbe7212 */ /* 0x004fc800078e3cff */
[----:B------:R-:W-:-:S05]  /*1e0f0*/  LOP3.LUT R191, R191, R190, RZ, 0x3c, !PT ;  /* 0x000000bebfbf7212 */ /* 0x000fca00078e3cff */
[----:B------:R1:W-:Y:S04]  /*1e100*/  LDGSTS.E [R189+0xc008], desc[UR60][R190.64], P2 ;  /* 0x0c008000bebd7fae */ /* 0x0003e8000912187c */
[----:B------:R-:W-:Y:S01]  /*1e110*/  STL [R1+0x240], R4 ;  /* 0x0002400401007387 */ /* 0x000fe20000100800 */
[----:B-1----:R-:W-:Y:S02]  /*1e120*/  IMAD.MOV.U32 R190, RZ, RZ, R4 ;  /* 0x000000ffffbe7224 */ /* 0x002fe400078e0004 */
[----:B------:R-:W-:Y:S01]  /*1e130*/  IMAD.MOV.U32 R191, RZ, RZ, R7 ;  /* 0x000000ffffbf7224 */ /* 0x000fe200078e0007 */
[----:B------:R1:W-:Y:S04]  /*1e140*/  STL [R1+0x23c], R7 ;  /* 0x00023c0701007387 */ /* 0x0003e80000100800 */
[----:B------:R2:W-:Y:S01]  /*1e150*/  LDGSTS.E [R189+0xc00c], desc[UR60][R190.64], P1 ;  /* 0x0c00c000bebd7fae */ /* 0x0005e2000892187c */
[----:B------:R-:W-:-:S02]  /*1e160*/  ISETP.GE.AND P1, PT, R0, R177, PT ;  /* 0x000000b10000720c */ /* 0x000fc40003f26270 */
[----:B------:R-:W-:Y:S01]  /*1e170*/  IADD3 R6, P2, R6, R186, RZ ;  /* 0x000000ba06067210 */ /* 0x000fe20007f5e0ff */
[----:B------:R-:W0:Y:S04]  /*1e180*/  LDGDEPBAR ;  /* 0x00000000000079af */ /* 0x000e280000000000 */
[----:B-1----:R-:W3:Y:S04]  /*1e190*/  LDL.LU R7, [R1+0x2c4] ;  /* 0x0002c40001077983 */ /* 0x002ee80000300800 */
[----:B------:R-:W4:Y:S04]  /*1e1a0*/  LDL.LU R0, [R1+0x2c8] ;  /* 0x0002c80001007983 */ /* 0x000f280000300800 */
[----:B------:R-:W3:Y:S04]  /*1e1b0*/  LDL.LU R189, [R1+0x304] ;  /* 0x0003040001bd7983 */ /* 0x000ee80000300800 */
[----:B------:R-:W3:Y:S01]  /*1e1c0*/  LDL.LU R4, [R1+0x308] ;  /* 0x0003080001047983 */ /* 0x000ee20000300800 */
[----:B------:R-:W-:-:S02]  /*1e1d0*/  SEL R177, RZ, 0x4, P1 ;  /* 0x00000004ffb17807 */ /* 0x000fc40000800000 */
[----:B------:R-:W-:Y:S02]  /*1e1e0*/  IADD3 R5, P1, R5, R186, RZ ;  /* 0x000000ba05057210 */ /* 0x000fe40007f3e0ff */
[----:B------:R-:W-:-:S04]  /*1e1f0*/  SEL R177, R177, RZ, !P0 ;  /* 0x000000ffb1b17207 */ /* 0x000fc80004000000 */
[----:B------:R-:W-:Y:S01]  /*1e200*/  ISETP.NE.U32.AND P0, PT, R177, RZ, PT ;  /* 0x000000ffb100720c */ /* 0x000fe20003f05070 */
[--C-:B------:R-:W-:Y:S02]  /*1e210*/  IMAD.X R182, R182, 0x1, R185.reuse, P1 ;  /* 0x00000001b6b67824 */ /* 0x100fe400008e06b9 */
[----:B------:R-:W-:Y:S01]  /*1e220*/  IMAD.X R223, R223, 0x1, R185, P2 ;  /* 0x00000001dfdf7824 */ /* 0x000fe200010e06b9 */
[----:B------:R1:W-:Y:S01]  /*1e230*/  STL [R1+0x248], R5 ;  /* 0x0002480501007387 */ /* 0x0003e20000100800 */
[----:B------:R-:W-:Y:S02]  /*1e240*/  VIADD R177, R2, UR4 ;  /* 0x0000000402b17c36 */ /* 0x000fe40008000000 */
[----:B--2---:R-:W-:Y:S01]  /*1e250*/  IMAD.MOV.U32 R190, RZ, RZ, R5 ;  /* 0x000000ffffbe7224 */ /* 0x004fe200078e0005 */
[----:B------:R2:W-:Y:S01]  /*1e260*/  STL [R1+0x244], R182 ;  /* 0x000244b601007387 */ /* 0x0005e20000100800 */
[----:B------:R-:W-:-:S03]  /*1e270*/  IMAD.MOV.U32 R191, RZ, RZ, R182 ;  /* 0x000000ffffbf7224 */ /* 0x000fc600078e00b6 */
[----:B------:R2:W-:Y:S04]  /*1e280*/  STL [R1+0x288], R6 ;  /* 0x0002880601007387 */ /* 0x0005e80000100800 */
[----:B------:R2:W-:Y:S04]  /*1e290*/  STL [R1+0x284], R223 ;  /* 0x000284df01007387 */ /* 0x0005e80000100800 */
[----:B-1----:R-:W3:Y:S04]  /*1e2a0*/  LDL.LU R5, [R1+0x348] ;  /* 0x0003480001057983 */ /* 0x002ee80000300800 */
[----:B------:R1:W-:Y:S04]  /*1e2b0*/  LDGSTS.E [R177+0x30000], desc[UR60][R190.64], P0 ;  /* 0x30000000beb17fae */ /* 0x0003e8000812187c */
[----:B--2---:R-:W2:Y:S01]  /*1e2c0*/  LDL.LU R182, [R1+0x388] ;  /* 0x0003880001b67983 */ /* 0x004ea20000300800 */
[----:B-1----:R-:W-:Y:S01]  /*1e2d0*/  IMAD.MOV.U32 R190, RZ, RZ, R6 ;  /* 0x000000ffffbe7224 */ /* 0x002fe200078e0006 */
[----:B------:R-:W-:-:S02]  /*1e2e0*/  MOV R191, R223 ;  /* 0x000000df00bf7202 */ /* 0x000fc40000000f00 */
[----:B------:R-:W2:Y:S04]  /*1e2f0*/  LDL.LU R6, [R1+0x344] ;  /* 0x0003440001067983 */ /* 0x000ea80000300800 */
[----:B------:R-:W2:Y:S04]  /*1e300*/  LDL.LU R223, [R1+0x384] ;  /* 0x0003840001df7983 */ /* 0x000ea80000300800 */
[----:B------:R1:W-:Y:S01]  /*1e310*/  LDGSTS.E [R177+0x30400], desc[UR60][R190.64], P0 ;  /* 0x30400000beb17fae */ /* 0x0003e2000812187c */
[----:B----4-:R-:W-:-:S05]  /*1e320*/  IADD3 R0, P1, R0, R186, RZ ;  /* 0x000000ba00007210 */ /* 0x010fca0007f3e0ff */
[----:B---3--:R-:W-:Y:S01]  /*1e330*/  IMAD.X R7, R7, 0x1, R185, P1 ;  /* 0x0000000107077824 */ /* 0x008fe200008e06b9 */
[----:B------:R-:W-:Y:S01]  /*1e340*/  IADD3 R4, P2, R4, R186, RZ ;  /* 0x000000ba04047210 */ /* 0x000fe20007f5e0ff */
[----:B------:R3:W-:Y:S01]  /*1e350*/  STL [R1+0x2c8], R0 ;  /* 0x0002c80001007387 */ /* 0x0007e20000100800 */
[----:B-1----:R-:W-:Y:S02]  /*1e360*/  IMAD.MOV.U32 R190, RZ, RZ, R0 ;  /* 0x000000ffffbe7224 */ /* 0x002fe400078e0000 */
[----:B------:R-:W-:Y:S01]  /*1e370*/  IMAD.MOV.U32 R191, RZ, RZ, R7 ;  /* 0x000000ffffbf7224 */ /* 0x000fe200078e0007 */
[----:B------:R1:W-:Y:S01]  /*1e380*/  STL [R1+0x2c4], R7 ;  /* 0x0002c40701007387 */ /* 0x0003e20000100800 */
[----:B------:R-:W-:-:S03]  /*1e390*/  IMAD.X R189, R189, 0x1, R185, P2 ;  /* 0x00000001bdbd7824 */ /* 0x000fc600010e06b9 */
[----:B------:R4:W-:Y:S04]  /*1e3a0*/  STL [R1+0x308], R4 ;  /* 0x0003080401007387 */ /* 0x0009e80000100800 */
[----:B---3--:R-:W3:Y:S04]  /*1e3b0*/  LDL.LU R0, [R1+0x3c8] ;  /* 0x0003c80001007983 */ /* 0x008ee80000300800 */
[----:B------:R4:W-:Y:S04]  /*1e3c0*/  STL [R1+0x304], R189 ;  /* 0x000304bd01007387 */ /* 0x0009e80000100800 */
[----:B------:R4:W-:Y:S04]  /*1e3d0*/  LDGSTS.E [R177+0x30800], desc[UR60][R190.64], P0 ;  /* 0x30800000beb17fae */ /* 0x0009e8000812187c */
[----:B-1----:R-:W3:Y:S01]  /*1e3e0*/  LDL.LU R7, [R1+0x408] ;  /* 0x0004080001077983 */ /* 0x002ee20000300800 */
[----:B----4-:R-:W-:-:S03]  /*1e3f0*/  IMAD.MOV.U32 R190, RZ, RZ, R4 ;  /* 0x000000ffffbe7224 */ /* 0x010fc600078e0004 */
[----:B------:R-:W4:Y:S01]  /*1e400*/  LDL.LU R4, [R1+0x3c4] ;  /* 0x0003c40001047983 */ /* 0x000f220000300800 */
[----:B------:R-:W-:-:S03]  /*1e410*/  IMAD.MOV.U32 R191, RZ, RZ, R189 ;  /* 0x000000ffffbf7224 */ /* 0x000fc600078e00bd */
[----:B------:R-:W4:Y:S01]  /*1e420*/  LDL.LU R189, [R1+0x404] ;  /* 0x0004040001bd7983 */ /* 0x000f220000300800 */
[-C--:B------:R-:W-:Y:S02]  /*1e430*/  IADD3 R5, P1, R5, R186.reuse, RZ ;  /* 0x000000ba05057210 */ /* 0x080fe40007f3e0ff */
[----:B--2---:R-:W-:Y:S01]  /*1e440*/  IADD3 R182, P2, R182, R186, RZ ;  /* 0x000000bab6b67210 */ /* 0x004fe20007f5e0ff */
[----:B------:R1:W-:Y:S02]  /*1e450*/  LDGSTS.E [R177+0x30c00], desc[UR60][R190.64], P0 ;  /* 0x30c00000beb17fae */ /* 0x0003e4000812187c */
[--C-:B------:R-:W-:Y:S02]  /*1e460*/  IMAD.X R6, R6, 0x1, R185.reuse, P1 ;  /* 0x0000000106067824 */ /* 0x100fe400008e06b9 */
[----:B------:R2:W-:Y:S01]  /*1e470*/  STL [R1+0x348], R5 ;  /* 0x0003480501007387 */ /* 0x0005e20000100800 */
[----:B------:R-:W-:-:S03]  /*1e480*/  IMAD.X R223, R223, 0x1, R185, P2 ;  /* 0x00000001dfdf7824 */ /* 0x000fc600010e06b9 */
[----:B------:R2:W-:Y:S01]  /*1e490*/  STL [R1+0x344], R6 ;  /* 0x0003440601007387 */ /* 0x0005e20000100800 */
[----:B-1----:R-:W-:-:S03]  /*1e4a0*/  IMAD.MOV.U32 R190, RZ, RZ, R5 ;  /* 0x000000ffffbe7224 */ /* 0x002fc600078e0005 */
[----:B------:R1:W-:Y:S01]  /*1e4b0*/  STL [R1+0x388], R182 ;  /* 0x000388b601007387 */ /* 0x0003e20000100800 */
[----:B------:R-:W-:-:S03]  /*1e4c0*/  IMAD.MOV.U32 R191, RZ, RZ, R6 ;  /* 0x000000ffffbf7224 */ /* 0x000fc600078e0006 */
[----:B--2---:R-:W2:Y:S04]  /*1e4d0*/  LDL.LU R5, [R1+0x448] ;  /* 0x0004480001057983 */ /* 0x004ea80000300800 */
[----:B------:R1:W-:Y:S04]  /*1e4e0*/  STL [R1+0x384], R223 ;  /* 0x000384df01007387 */ /* 0x0003e80000100800 */
[----:B------:R1:W-:Y:S04]  /*1e4f0*/  LDGSTS.E [R177+0x31000], desc[UR60][R190.64], P0 ;  /* 0x31000000beb17fae */ /* 0x0003e8000812187c */
[----:B------:R-:W2:Y:S01]  /*1e500*/  LDL.LU R6, [R1+0x488] ;  /* 0x0004880001067983 */ /* 0x000ea20000300800 */
[----:B-1----:R-:W-:-:S02]  /*1e510*/  IMAD.MOV.U32 R190, RZ, RZ, R182 ;  /* 0x000000ffffbe7224 */ /* 0x002fc400078e00b6 */
[----:B------:R-:W-:Y:S01]  /*1e520*/  IMAD.MOV.U32 R191, RZ, RZ, R223 ;  /* 0x000000ffffbf7224 */ /* 0x000fe200078e00df */
[----:B------:R-:W2:Y:S04]  /*1e530*/  LDL.LU R182, [R1+0x444] ;  /* 0x0004440001b67983 */ /* 0x000ea80000300800 */
[----:B------:R-:W2:Y:S04]  /*1e540*/  LDL.LU R223, [R1+0x484] ;  /* 0x0004840001df7983 */ /* 0x000ea80000300800 */
[----:B------:R1:W-:Y:S01]  /*1e550*/  LDGSTS.E [R177+0x31400], desc[UR60][R190.64], P0 ;  /* 0x31400000beb17fae */ /* 0x0003e2000812187c */
[----:B---3--:R-:W-:-:S05]  /*1e560*/  IADD3 R0, P1, R0, R186, RZ ;  /* 0x000000ba00007210 */ /* 0x008fca0007f3e0ff */
[----:B------:R3:W-:Y:S01]  /*1e570*/  STL [R1+0x3c8], R0 ;  /* 0x0003c80001007387 */ /* 0x0007e20000100800 */
[----:B-1----:R-:W-:Y:S01]  /*1e580*/  IMAD.MOV.U32 R190, RZ, RZ, R0 ;  /* 0x000000ffffbe7224 */ /* 0x002fe200078e0000 */
[----:B------:R-:W-:Y:S02]  /*1e590*/  IADD3 R7, P2, R7, R186, RZ ;  /* 0x000000ba07077210 */ /* 0x000fe40007f5e0ff */
[----:B----4-:R-:W-:-:S03]  /*1e5a0*/  IADD3.X R4, R4, R185, RZ, P1, !PT ;  /* 0x000000b904047210 */ /* 0x010fc60000ffe4ff */
[----:B------:R-:W-:Y:S02]  /*1e5b0*/  IMAD.X R189, R189, 0x1, R185, P2 ;  /* 0x00000001bdbd7824 */ /* 0x000fe400010e06b9 */
[----:B------:R1:W-:Y:S01]  /*1e5c0*/  STL [R1+0x3c4], R4 ;  /* 0x0003c40401007387 */ /* 0x0003e20000100800 */
[----:B------:R-:W-:-:S03]  /*1e5d0*/  IMAD.MOV.U32 R191, RZ, RZ, R4 ;  /* 0x000000ffffbf7224 */ /* 0x000fc600078e0004 */
        /* <DEDUP_REMOVED lines=9> */
[-C--:B--2---:R-:W-:Y:S02]  /*1e670*/  IADD3 R5, P1, R5, R186.reuse, RZ ;  /* 0x000000ba05057210 */ /* 0x084fe40007f3e0ff */
[----:B------:R-:W-:Y:S01]  /*1e680*/  IADD3 R6, P2, R6, R186, RZ ;  /* 0x000000ba06067210 */ /* 0x000fe20007f5e0ff */
[----:B------:R1:W-:Y:S02]  /*1e690*/  LDGSTS.E [R177+0x31c00], desc[UR60][R190.64], P0 ;  /* 0x31c00000beb17fae */ /* 0x0003e4000812187c */
[--C-:B------:R-:W-:Y:S02]  /*1e6a0*/  IMAD.X R182, R182, 0x1, R185.reuse, P1 ;  /* 0x00000001b6b67824 */ /* 0x100fe400008e06b9 */
[----:B------:R2:W-:Y:S01]  /*1e6b0*/  STL [R1+0x448], R5 ;  /* 0x0004480501007387 */ /* 0x0005e20000100800 */
[----:B------:R-:W-:-:S03]  /*1e6c0*/  IMAD.X R223, R223, 0x1, R185, P2 ;  /* 0x00000001dfdf7824 */ /* 0x000fc600010e06b9 */
[----:B------:R2:W-:Y:S01]  /*1e6d0*/  STL [R1+0x444], R182 ;  /* 0x000444b601007387 */ /* 0x0005e20000100800 */
[----:B-1----:R-:W-:Y:S02]  /*1e6e0*/  IMAD.MOV.U32 R190, RZ, RZ, R5 ;  /* 0x000000ffffbe7224 */ /* 0x002fe400078e0005 */
[----:B------:R-:W-:Y:S01]  /*1e6f0*/  IMAD.MOV.U32 R191, RZ, RZ, R182 ;  /* 0x000000ffffbf7224 */ /* 0x000fe200078e00b6 */
[----:B------:R1:W-:Y:S04]  /*1e700*/  STL [R1+0x488], R6 ;  /* 0x0004880601007387 */ /* 0x0003e80000100800 */
        /* <DEDUP_REMOVED lines=10> */
[----:B------:R-:W-:Y:S01]  /*1e7b0*/  STL [R1+0x4c8], R0 ;  /* 0x0004c80001007387 */ /* 0x000fe20000100800 */
[----:B-1----:R-:W-:Y:S01]  /*1e7c0*/  IMAD.MOV.U32 R190, RZ, RZ, R0 ;  /* 0x000000ffffbe7224 */ /* 0x002fe200078e0000 */
[----:B------:R-:W-:Y:S01]  /*1e7d0*/  IADD3 R4, P2, R4, R186, RZ ;  /* 0x000000ba04047210 */ /* 0x000fe20007f5e0ff */
[----:B----4-:R-:W-:-:S03]  /*1e7e0*/  IMAD.X R7, R7, 0x1, R185, P1 ;  /* 0x0000000107077824 */ /* 0x010fc600008e06b9 */
[----:B------:R-:W-:Y:S02]  /*1e7f0*/  IADD3.X R189, R189, R185, RZ, P2, !PT ;  /* 0x000000b9bdbd7210 */ /* 0x000fe400017fe4ff */
[----:B------:R1:W-:Y:S01]  /*1e800*/  STL [R1+0x4c4], R7 ;  /* 0x0004c40701007387 */ /* 0x0003e20000100800 */
[----:B------:R-:W-:-:S03]  /*1e810*/  IMAD.MOV.U32 R191, RZ, RZ, R7 ;  /* 0x000000ffffbf7224 */ /* 0x000fc600078e0007 */
[----:B------:R-:W-:Y:S04]  /*1e820*/  STL [R1+0x508], R4 ;  /* 0x0005080401007387 */ /* 0x000fe80000100800 */
[----:B------:R3:W-:Y:S04]  /*1e830*/  LDGSTS.E [R177+0x32800], desc[UR60][R190.64], P0 ;  /* 0x32800000beb17fae */ /* 0x0007e8000812187c */
[----:B-1----:R-:W4:Y:S04]  /*1e840*/  LDL.LU R7, [R1+0x5c8] ;  /* 0x0005c80001077983 */ /* 0x002f280000300800 */
[----:B------:R1:W-:Y:S04]  /*1e850*/  STL [R1+0x504], R189 ;  /* 0x000504bd01007387 */ /* 0x0003e80000100800 */
[----:B------:R-:W4:Y:S01]  /*1e860*/  LDL.LU R0, [R1+0x608] ;  /* 0x0006080001007983 */ /* 0x000f220000300800 */
[----:B---3--:R-:W-:-:S02]  /*1e870*/  IMAD.MOV.U32 R191, RZ, RZ, R189 ;  /* 0x000000ffffbf7224 */ /* 0x008fc400078e00bd */
[----:B------:R-:W-:Y:S01]  /*1e880*/  IMAD.MOV.U32 R190, RZ, RZ, R4 ;  /* 0x000000ffffbe7224 */ /* 0x000fe200078e0004 */
[----:B-1----:R-:W3:Y:S04]  /*1e890*/  LDL.LU R189, [R1+0x5c4] ;  /* 0x0005c40001bd7983 */ /* 0x002ee80000300800 */
[----:B------:R-:W3:Y:S01]  /*1e8a0*/  LDL.LU R4, [R1+0x604] ;  /* 0x0006040001047983 */ /* 0x000ee20000300800 */
[-C--:B--2---:R-:W-:Y:S02]  /*1e8b0*/  IADD3 R5, P1, R5, R186.reuse, RZ ;  /* 0x000000ba05057210 */ /* 0x084fe40007f3e0ff */
[----:B------:R-:W-:Y:S01]  /*1e8c0*/  IADD3 R182, P2, R182, R186, RZ ;  /* 0x000000bab6b67210 */ /* 0x000fe20007f5e0ff */
[----:B------:R1:W-:Y:S02]  /*1e8d0*/  LDGSTS.E [R177+0x32c00], desc[UR60][R190.64], P0 ;  /* 0x32c00000beb17fae */ /* 0x0003e4000812187c */
[----:B------:R-:W-:-:S02]  /*1e8e0*/  IMAD.X R6, R6, 0x1, R185, P1 ;  /* 0x0000000106067824 */ /* 0x000fc400008e06b9 */
[----:B-1----:R-:W-:Y:S02]  /*1e8f0*/  IMAD.MOV.U32 R190, RZ, RZ, R5 ;  /* 0x000000ffffbe7224 */ /* 0x002fe400078e0005 */
[----:B------:R-:W-:Y:S02]  /*1e900*/  IMAD.MOV.U32 R191, RZ, RZ, R6 ;  /* 0x000000ffffbf7224 */ /* 0x000fe400078e0006 */
[----:B------:R-:W-:Y:S01]  /*1e910*/  IMAD.X R223, R223, 0x1, R185, P2 ;  /* 0x00000001dfdf7824 */ /* 0x000fe200010e06b9 */
[----:B------:R1:W-:Y:S04]  /*1e920*/  STL [R1+0x548], R5 ;  /* 0x0005480501007387 */ /* 0x0003e80000100800 */
[----:B------:R2:W-:Y:S04]  /*1e930*/  LDGSTS.E [R177+0x33000], desc[UR60][R190.64], P0 ;  /* 0x33000000beb17fae */ /* 0x0005e8000812187c */
[----:B------:R1:W-:Y:S04]  /*1e940*/  STL [R1+0x544], R6 ;  /* 0x0005440601007387 */ /* 0x0003e80000100800 */
[----:B------:R1:W-:Y:S01]  /*1e950*/  STL [R1+0x588], R182 ;  /* 0x000588b601007387 */ /* 0x0003e20000100800 */
[----:B--2---:R-:W-:-:S03]  /*1e960*/  IMAD.MOV.U32 R190, RZ, RZ, R182 ;  /* 0x000000ffffbe7224 */ /* 0x004fc600078e00b6 */
[----:B-1----:R-:W2:Y:S01]  /*1e970*/  LDL.LU R5, [R1+0x250] ;  /* 0x0002500001057983 */ /* 0x002ea20000300800 */
[----:B------:R-:W-:-:S03]  /*1e980*/  IMAD.MOV.U32 R191, RZ, RZ, R223 ;  /* 0x000000ffffbf7224 */ /* 0x000fc600078e00df */
[----:B------:R1:W-:Y:S04]  /*1e990*/  STL [R1+0x584], R223 ;  /* 0x000584df01007387 */ /* 0x0003e80000100800 */
[----:B------:R-:W2:Y:S04]  /*1e9a0*/  LDL.LU R6, [R1+0x290] ;  /* 0x0002900001067983 */ /* 0x000ea80000300800 */
[----:B------:R4:W-:Y:S04]  /*1e9b0*/  LDGSTS.E [R177+0x33400], desc[UR60][R190.64], P0 ;  /* 0x33400000beb17fae */ /* 0x0009e8000812187c */
[----:B------:R-:W2:Y:S04]  /*1e9c0*/  LDL.LU R182, [R1+0x24c] ;  /* 0x00024c0001b67983 */ /* 0x000ea80000300800 */
[----:B-1----:R-:W2:Y:S01]  /*1e9d0*/  LDL.LU R223, [R1+0x28c] ;  /* 0x00028c0001df7983 */ /* 0x002ea20000300800 */
[----:B----4-:R-:W-:-:S02]  /*1e9e0*/  IADD3 R7, P1, R7, R186, RZ ;  /* 0x000000ba07077210 */ /* 0x010fc40007f3e0ff */
[----:B------:R-:W-:Y:S02]  /*1e9f0*/  IADD3 R0, P2, R0, R186, RZ ;  /* 0x000000ba00007210 */ /* 0x000fe40007f5e0ff */
[----:B------:R-:W-:Y:S01]  /*1ea00*/  MOV R190, R7 ;  /* 0x0000000700be7202 */ /* 0x000fe20000000f00 */
[--C-:B---3--:R-:W-:Y:S01]  /*1ea10*/  IMAD.X R189, R189, 0x1, R185.reuse, P1 ;  /* 0x00000001bdbd7824 */ /* 0x108fe200008e06b9 */
[----:B------:R1:W-:Y:S01]  /*1ea20*/  STL [R1+0x5c8], R7 ;  /* 0x0005c80701007387 */ /* 0x0003e20000100800 */
[----:B------:R-:W-:Y:S02]  /*1ea30*/  IMAD.X R4, R4, 0x1, R185, P2 ;  /* 0x0000000104047824 */ /* 0x000fe400010e06b9 */
[----:B------:R-:W-:Y:S01]  /*1ea40*/  IMAD.MOV.U32 R191, RZ, RZ, R189 ;  /* 0x000000ffffbf7224 */ /* 0x000fe200078e00bd */
[----:B------:R-:W-:Y:S04]  /*1ea50*/  STL [R1+0x5c4], R189 ;  /* 0x0005c4bd01007387 */ /* 0x000fe80000100800 */
[----:B------:R3:W-:Y:S04]  /*1ea60*/  STL [R1+0x608], R0 ;  /* 0x0006080001007387 */ /* 0x0007e80000100800 */
[----:B------:R4:W-:Y:S04]  /*1ea70*/  LDGSTS.E [R177+0x33800], desc[UR60][R190.64], P0 ;  /* 0x33800000beb17fae */ /* 0x0009e8000812187c */
[----:B------:R3:W-:Y:S04]  /*1ea80*/  STL [R1+0x604], R4 ;  /* 0x0006040401007387 */ /* 0x0007e80000100800 */
[----:B-1----:R-:W2:Y:S01]  /*1ea90*/  LDL.LU R7, [R1+0x2cc] ;  /* 0x0002cc0001077983 */ /* 0x002ea20000300800 */
[----:B----4-:R-:W-:-:S03]  /*1eaa0*/  IMAD.MOV.U32 R190, RZ, RZ, R0 ;  /* 0x000000ffffbe7224 */ /* 0x010fc600078e0000 */
[----:B---3--:R-:W3:Y:S01]  /*1eab0*/  LDL.LU R0, [R1+0x2d0] ;  /* 0x0002d00001007983 */ /* 0x008ee20000300800 */
[----:B------:R-:W-:-:S03]  /*1eac0*/  IMAD.MOV.U32 R191, RZ, RZ, R4 ;  /* 0x000000ffffbf7224 */ /* 0x000fc600078e0004 */
[----:B------:R-:W4:Y:S04]  /*1ead0*/  LDL.LU R189, [R1+0x30c] ;  /* 0x00030c0001bd7983 */ /* 0x000f280000300800 */
[----:B------:R-:W4:Y:S04]  /*1eae0*/  LDL.LU R4, [R1+0x310] ;  /* 0x0003100001047983 */ /* 0x000f280000300800 */
[----:B------:R1:W-:Y:S01]  /*1eaf0*/  LDGSTS.E [R177+0x33c00], desc[UR60][R190.64], P0 ;  /* 0x33c00000beb17fae */ /* 0x0003e2000812187c */
[-C--:B--2---:R-:W-:Y:S02]  /*1eb00*/  IADD3 R5, P1, R5, R186.reuse, RZ ;  /* 0x000000ba05057210 */ /* 0x084fe40007f3e0ff */
[----:B------:R-:W-:-:S02]  /*1eb10*/  IADD3 R6, P2, R6, R186, RZ ;  /* 0x000000ba06067210 */ /* 0x000fc40007f5e0ff */
[----:B-1----:R-:W-:Y:S01]  /*1eb20*/  LOP3.LUT R177, R2, 0x10, RZ, 0x3c, !PT ;  /* 0x0000001002b17812 */ /* 0x002fe200078e3cff */
[----:B------:R1:W-:Y:S01]  /*1eb30*/  STL [R1+0x250], R5 ;  /* 0x0002500501007387 */ /* 0x0003e20000100800 */
[----:B------:R-:W-:Y:S02]  /*1eb40*/  IMAD.MOV.U32 R190, RZ, RZ, R5 ;  /* 0x000000ffffbe7224 */ /* 0x000fe400078e0005 */
[--C-:B------:R-:W-:Y:S01]  /*1eb50*/  IMAD.X R182, R182, 0x1, R185.reuse, P1 ;  /* 0x00000001b6b67824 */ /* 0x100fe200008e06b9 */
[----:B------:R-:W-:Y:S01]  /*1eb60*/  STL [R1+0x290], R6 ;  /* 0x0002900601007387 */ /* 0x000fe20000100800 */
[----:B------:R-:W-:Y:S02]  /*1eb70*/  VIADD R177, R177, UR4 ;  /* 0x00000004b1b17c36 */ /* 0x000fe40008000000 */
[----:B------:R-:W-:Y:S01]  /*1eb80*/  IMAD.MOV.U32 R191, RZ, RZ, R182 ;  /* 0x000000ffffbf7224 */ /* 0x000fe200078e00b6 */
[----:B------:R2:W-:Y:S01]  /*1eb90*/  STL [R1+0x24c], R182 ;  /* 0x00024cb601007387 */ /* 0x0005e20000100800 */
[----:B------:R-:W-:-:S03]  /*1eba0*/  IMAD.X R223, R223, 0x1, R185, P2 ;  /* 0x00000001dfdf7824 */ /* 0x000fc600010e06b9 */
[----:B-1----:R-:W4:Y:S04]  /*1ebb0*/  LDL.LU R5, [R1+0x350] ;  /* 0x0003500001057983 */ /* 0x002f280000300800 */
[----:B------:R1:W-:Y:S04]  /*1ebc0*/  LDGSTS.E [R177+0x30080], desc[UR60][R190.64], P0 ;  /* 0x30080000beb17fae */ /* 0x0003e8000812187c */
[----:B--2---:R-:W2:Y:S04]  /*1ebd0*/  LDL.LU R182, [R1+0x390] ;  /* 0x0003900001b67983 */ /* 0x004ea80000300800 */
[----:B------:R1:W-:Y:S02]  /*1ebe0*/  STL [R1+0x28c], R223 ;  /* 0x00028cdf01007387 */ /* 0x0003e40000100800 */
[----:B-1----:R-:W-:-:S02]  /*1ebf0*/  IMAD.MOV.U32 R190, RZ, RZ, R6 ;  /* 0x000000ffffbe7224 */ /* 0x002fc400078e0006 */
[----:B------:R-:W-:Y:S01]  /*1ec00*/  IMAD.MOV.U32 R191, RZ, RZ, R223 ;  /* 0x000000ffffbf7224 */ /* 0x000fe200078e00df */
[----:B------:R-:W2:Y:S04]  /*1ec10*/  LDL.LU R6, [R1+0x34c] ;  /* 0x00034c0001067983 */ /* 0x000ea80000300800 */
[----:B------:R-:W2:Y:S04]  /*1ec20*/  LDL.LU R223, [R1+0x38c] ;  /* 0x00038c0001df7983 */ /* 0x000ea80000300800 */
[----:B------:R1:W-:Y:S01]  /*1ec30*/  LDGSTS.E [R177+0x30480], desc[UR60][R190.64], P0 ;  /* 0x30480000beb17fae */ /* 0x0003e2000812187c */
[----:B---3--:R-:W-:-:S05]  /*1ec40*/  IADD3 R0, P1, R0, R186, RZ ;  /* 0x000000ba00007210 */ /* 0x008fca0007f3e0ff */
[----:B------:R-:W-:Y:S01]  /*1ec50*/  IMAD.X R7, R7, 0x1, R185, P1 ;  /* 0x0000000107077824 */ /* 0x000fe200008e06b9 */
[----:B----4-:R-:W-:Y:S01]  /*1ec60*/  IADD3 R4, P2, R4, R186, RZ ;  /* 0x000000ba04047210 */ /* 0x010fe20007f5e0ff */
[----:B------:R3:W-:Y:S01]  /*1ec70*/  STL [R1+0x2d0], R0 ;  /* 0x0002d00001007387 */ /* 0x0007e20000100800 */
[----:B-1----:R-:W-:Y:S01]  /*1ec80*/  MOV R190, R0 ;  /* 0x0000000000be7202 */ /* 0x002fe20000000f00 */
[----:B------:R-:W-:Y:S02]  /*1ec90*/  IMAD.MOV.U32 R191, RZ, RZ, R7 ;  /* 0x000000ffffbf7224 */ /* 0x000fe400078e0007 */
[----:B------:R-:W-:Y:S01]  /*1eca0*/  IMAD.X R189, R189, 0x1, R185, P2 ;  /* 0x00000001bdbd7824 */ /* 0x000fe200010e06b9 */
[----:B------:R1:W-:Y:S04]  /*1ecb0*/  STL [R1+0x2cc], R7 ;  /* 0x0002cc0701007387 */ /* 0x0003e80000100800 */
        /* <DEDUP_REMOVED lines=28> */
[----:B---3--:R-:W-:-:S04]  /*1ee80*/  IADD3 R0, P1, R0, R186, RZ ;  /* 0x000000ba00007210 */ /* 0x008fc80007f3e0ff */
[----:B-1----:R-:W-:Y:S01]  /*1ee90*/  MOV R190, R0 ;  /* 0x0000000000be7202 */ /* 0x002fe20000000f00 */
[----:B------:R1:W-:Y:S01]  /*1eea0*/  STL [R1+0x3d0], R0 ;  /* 0x0003d00001007387 */ /* 0x0003e20000100800 */
[----:B------:R-:W-:Y:S01]  /*1eeb0*/  IADD3 R7, P2, R7, R186, RZ ;  /* 0x000000ba07077210 */ /* 0x000fe20007f5e0ff */
[----:B----4-:R-:W-:-:S04]  /*1eec0*/  IMAD.X R4, R4, 0x1, R185, P1 ;  /* 0x0000000104047824 */ /* 0x010fc800008e06b9 */
[----:B------:R-:W-:Y:S01]  /*1eed0*/  IMAD.X R189, R189, 0x1, R185, P2 ;  /* 0x00000001bdbd7824 */ /* 0x000fe200010e06b9 */
[----:B------:R3:W-:Y:S01]  /*1eee0*/  STL [R1+0x3cc], R4 ;  /* 0x0003cc0401007387 */ /* 0x0007e20000100800 */
[----:B------:R-:W-:-:S03]  /*1eef0*/  IMAD.MOV.U32 R191, RZ, RZ, R4 ;  /* 0x000000ffffbf7224 */ /* 0x000fc600078e0004 */
[----:B------:R4:W-:Y:S04]  /*1ef00*/  STL [R1+0x410], R7 ;  /* 0x0004100701007387 */ /* 0x0009e80000100800 */
[----:B-1----:R-:W2:Y:S04]  /*1ef10*/  LDL.LU R0, [R1+0x4d0] ;  /* 0x0004d00001007983 */ /* 0x002ea80000300800 */
[----:B------:R1:W-:Y:S04]  /*1ef20*/  STL [R1+0x40c], R189 ;  /* 0x00040cbd01007387 */ /* 0x0003e80000100800 */
[----:B------:R4:W-:Y:S04]  /*1ef30*/  LDGSTS.E [R177+0x31880], desc[UR60][R190.64], P0 ;  /* 0x31880000beb17fae */ /* 0x0009e8000812187c */
[----:B---3--:R-:W3:Y:S01]  /*1ef40*/  LDL.LU R4, [R1+0x510] ;  /* 0x0005100001047983 */ /* 0x008ee20000300800 */
[----:B----4-:R-:W-:-:S03]  /*1ef50*/  IMAD.MOV.U32 R190, RZ, RZ, R7 ;  /* 0x000000ffffbe7224 */ /* 0x010fc600078e0007 */
[----:B------:R-:W4:Y:S01]  /*1ef60*/  LDL.LU R7, [R1+0x4cc] ;  /* 0x0004cc0001077983 */ /* 0x000f220000300800 */
[----:B------:R-:W-:-:S03]  /*1ef70*/  IMAD.MOV.U32 R191, RZ, RZ, R189 ;  /* 0x000000ffffbf7224 */ /* 0x000fc600078e00bd */
[----:B-1----:R-:W4:Y:S01]  /*1ef80*/  LDL.LU R189, [R1+0x50c] ;  /* 0x00050c0001bd7983 */ /* 0x002f220000300800 */
        /* <DEDUP_REMOVED lines=19> */
[----:B------:R-:W-:-:S04]  /*1f0c0*/  IADD3 R0, P1, R0, R186, RZ ;  /* 0x000000ba00007210 */ /* 0x000fc80007f3e0ff */
[----:B-1----:R-:W-:Y:S01]  /*1f0d0*/  MOV R190, R0 ;  /* 0x0000000000be7202 */ /* 0x002fe20000000f00 */
[----:B------:R-:W-:Y:S01]  /*1f0e0*/  STL [R1+0x4d0], R0 ;  /* 0x0004d00001007387 */ /* 0x000fe20000100800 */
[----:B---3--:R-:W-:Y:S01]  /*1f0f0*/  IADD3 R4, P2, R4, R186, RZ ;  /* 0x000000ba04047210 */ /* 0x008fe20007f5e0ff */
[----:B----4-:R-:W-:-:S04]  /*1f100*/  IMAD.X R7, R7, 0x1, R185, P1 ;  /* 0x0000000107077824 */ /* 0x010fc800008e06b9 */
[----:B------:R-:W-:Y:S01]  /*1f110*/  IMAD.X R189, R189, 0x1, R185, P2 ;  /* 0x00000001bdbd7824 */ /* 0x000fe200010e06b9 */
        /* <DEDUP_REMOVED lines=11> */
[----:B--2---:R-:W-:-:S03]  /*1f1d0*/  IADD3 R5, P1, R5, R186, RZ ;  /* 0x000000ba05057210 */ /* 0x004fc60007f3e0ff */
[----:B------:R1:W-:Y:S01]  /*1f1e0*/  LDGSTS.E [R177+0x32c80], desc[UR60][R190.64], P0 ;  /* 0x32c80000beb17fae */ /* 0x0003e2000812187c */
[----:B------:R-:W-:-:S03]  /*1f1f0*/  IADD3 R182, P2, R182, R186, RZ ;  /* 0x000000bab6b67210 */ /* 0x000fc60007f5e0ff */
[----:B------:R2:W-:Y:S01]  /*1f200*/  STL [R1+0x550], R5 ;  /* 0x0005500501007387 */ /* 0x0005e20000100800 */
[----:B------:R-:W-:Y:S02]  /*1f210*/  IMAD.X R6, R6, 0x1, R185, P1 ;  /* 0x0000000106067824 */ /* 0x000fe400008e06b9 */
[----:B-1----:R-:W-:Y:S02]  /*1f220*/  IMAD.MOV.U32 R190, RZ, RZ, R5 ;  /* 0x000000ffffbe7224 */ /* 0x002fe400078e0005 */
[----:B------:R-:W-:Y:S02]  /*1f230*/  IMAD.MOV.U32 R191, RZ, RZ, R6 ;  /* 0x000000ffffbf7224 */ /* 0x000fe400078e0006 */
[----:B------:R-:W-:Y:S01]  /*1f240*/  IMAD.X R223, R223, 0x1, R185, P2 ;  /* 0x00000001dfdf7824 */ /* 0x000fe200010e06b9 */
[----:B------:R1:W-:Y:S04]  /*1f250*/  STL [R1+0x54c], R6 ;  /* 0x00054c0601007387 */ /* 0x0003e80000100800 */
[----:B------:R1:W-:Y:S04]  /*1f260*/  STL [R1+0x590], R182 ;  /* 0x000590b601007387 */ /* 0x0003e80000100800 */
[----:B------:R1:W-:Y:S04]  /*1f270*/  LDGSTS.E [R177+0x33080], desc[UR60][R190.64], P0 ;  /* 0x33080000beb17fae */ /* 0x0003e8000812187c */
[----:B--2---:R-:W2:Y:S04]  /*1f280*/  LDL.LU R5, [R1+0x258] ;  /* 0x0002580001057983 */ /* 0x004ea80000300800 */
[----:B------:R1:W-:Y:S02]  /*1f290*/  STL [R1+0x58c], R223 ;  /* 0x00058cdf01007387 */ /* 0x0003e40000100800 */
[----:B-1----:R-:W-:-:S02]  /*1f2a0*/  IMAD.MOV.U32 R190, RZ, RZ, R182 ;  /* 0x000000ffffbe7224 */ /* 0x002fc400078e00b6 */
[----:B------:R-:W2:Y:S01]  /*1f2b0*/  LDL.LU R6, [R1+0x298] ;  /* 0x0002980001067983 */ /* 0x000ea20000300800 */
[----:B------:R-:W-:-:S03]  /*1f2c0*/  IMAD.MOV.U32 R191, RZ, RZ, R223 ;  /* 0x000000ffffbf7224 */ /* 0x000fc600078e00df */
[----:B------:R-:W2:Y:S04]  /*1f2d0*/  LDL.LU R182, [R1+0x254] ;  /* 0x0002540001b67983 */ /* 0x000ea80000300800 */
[----:B------:R1:W-:Y:S04]  /*1f2e0*/  LDGSTS.E [R177+0x33480], desc[UR60][R190.64], P0 ;  /* 0x33480000beb17fae */ /* 0x0003e8000812187c */
[----:B------:R-:W2:Y:S01]  /*1f2f0*/  LDL.LU R223, [R1+0x294] ;  /* 0x0002940001df7983 */ /* 0x000ea20000300800 */
[-C--:B----4-:R-:W-:Y:S02]  /*1f300*/  IADD3 R7, P1, R7, R186.reuse, RZ ;  /* 0x000000ba07077210 */ /* 0x090fe40007f3e0ff */
[----:B------:R-:W-:-:S02]  /*1f310*/  IADD3 R0, P2, R0, R186, RZ ;  /* 0x000000ba00007210 */ /* 0x000fc40007f5e0ff */
[----:B-1----:R-:W-:Y:S01]  /*1f320*/  MOV R190, R7 ;  /* 0x0000000700be7202 */ /* 0x002fe20000000f00 */
        /* <DEDUP_REMOVED lines=13> */
[----:B------:R-:W4:Y:S01]  /*1f400*/  LDL.LU R4, [R1+0x318] ;  /* 0x0003180001047983 */ /* 0x000f220000300800 */
[----:B--2---:R-:W-:-:S03]  /*1f410*/  IADD3 R5, P1, R5, R186, RZ ;  /* 0x000000ba05057210 */ /* 0x004fc60007f3e0ff */
[----:B------:R1:W-:Y:S01]  /*1f420*/  LDGSTS.E [R177+0x33c80], desc[UR60][R190.64], P0 ;  /* 0x33c80000beb17fae */ /* 0x0003e2000812187c */
[----:B------:R-:W-:Y:S01]  /*1f430*/  IADD3 R6, P2, R6, R186, RZ ;  /* 0x000000ba06067210 */ /* 0x000fe20007f5e0ff */
[----:B------:R-:W-:Y:S01]  /*1f440*/  IMAD.X R182, R182, 0x1, R185, P1 ;  /* 0x00000001b6b67824 */ /* 0x000fe200008e06b9 */
[----:B-1----:R-:W-:Y:S01]  /*1f450*/  LOP3.LUT R191, R2, 0x20, RZ, 0x3c, !PT ;  /* 0x0000002002bf7812 */ /* 0x002fe200078e3cff */
[----:B------:R1:W-:Y:S01]  /*1f460*/  STL [R1+0x258], R5 ;  /* 0x0002580501007387 */ /* 0x0003e20000100800 */
[----:B------:R-:W-:Y:S02]  /*1f470*/  IMAD.MOV.U32 R190, RZ, RZ, R5 ;  /* 0x000000ffffbe7224 */ /* 0x000fe400078e0005 */
[----:B------:R-:W-:Y:S01]  /*1f480*/  IMAD.X R223, R223, 0x1, R185, P2 ;  /* 0x00000001dfdf7824 */ /* 0x000fe200010e06b9 */
[----:B------:R2:W-:Y:S01]  /*1f490*/  STL [R1+0x254], R182 ;  /* 0x000254b601007387 */ /* 0x0005e20000100800 */
[----:B------:R-:W-:Y:S02]  /*1f4a0*/  VIADD R177, R191, UR4 ;  /* 0x00000004bfb17c36 */ /* 0x000fe40008000000 */
[----:B------:R-:W-:Y:S01]  /*1f4b0*/  IMAD.MOV.U32 R191, RZ, RZ, R182 ;  /* 0x000000ffffbf7224 */ /* 0x000fe200078e00b6 */
[----:B------:R2:W-:Y:S04]  /*1f4c0*/  STL [R1+0x298], R6 ;  /* 0x0002980601007387 */ /* 0x0005e80000100800 */
[----:B------:R2:W-:Y:S04]  /*1f4d0*/  STL [R1+0x294], R223 ;  /* 0x000294df01007387 */ /* 0x0005e80000100800 */
[----:B-1----:R-:W4:Y:S04]  /*1f4e0*/  LDL.LU R5, [R1+0x358] ;  /* 0x0003580001057983 */ /* 0x002f280000300800 */
[----:B------:R1:W-:Y:S04]  /*1f4f0*/  LDGSTS.E [R177+0x30100], desc[UR60][R190.64], P0 ;  /* 0x30100000beb17fae */ /* 0x0003e8000812187c */
[----:B--2---:R-:W2:Y:S01]  /*1f500*/  LDL.LU R182, [R1+0x398] ;  /* 0x0003980001b67983 */ /* 0x004ea20000300800 */
        /* <DEDUP_REMOVED lines=9> */
[----:B-1----:R-:W-:Y:S02]  /*1f5a0*/  IMAD.MOV.U32 R190, RZ, RZ, R0 ;  /* 0x000000ffffbe7224 */ /* 0x002fe400078e0000 */
[----:B------:R-:W-:Y:S01]  /*1f5b0*/  IADD3.X R189, R189, R185, RZ, P2, !PT ;  /* 0x000000b9bdbd7210 */ /* 0x000fe200017fe4ff */
        /* <DEDUP_REMOVED lines=11> */
[----:B------:R-:W-:-:S03]  /*1f670*/  IADD3 R5, P1, R5, R186, RZ ;  /* 0x000000ba05057210 */ /* 0x000fc60007f3e0ff */
[----:B------:R1:W-:Y:S01]  /*1f680*/  LDGSTS.E [R177+0x30d00], desc[UR60][R190.64], P0 ;  /* 0x30d00000beb17fae */ /* 0x0003e2000812187c */
[----:B--2---:R-:W-:-:S03]  /*1f690*/  IADD3 R182, P2, R182, R186, RZ ;  /* 0x000000bab6b67210 */ /* 0x004fc60007f5e0ff */
[----:B------:R2:W-:Y:S01]  /*1f6a0*/  STL [R1+0x358], R5 ;  /* 0x0003580501007387 */ /* 0x0005e20000100800 */
[----:B------:R-:W-:Y:S02]  /*1f6b0*/  IMAD.X R6, R6, 0x1, R185, P1 ;  /* 0x0000000106067824 */ /* 0x000fe400008e06b9 */
[----:B-1----:R-:W-:Y:S02]  /*1f6c0*/  IMAD.MOV.U32 R190, RZ, RZ, R5 ;  /* 0x000000ffffbe7224 */ /* 0x002fe400078e0005 */
[----:B------:R-:W-:Y:S01]  /*1f6d0*/  IMAD.X R223, R223, 0x1, R185, P2 ;  /* 0x00000001dfdf7824 */ /* 0x000fe200010e06b9 */
[----:B------:R1:W-:Y:S01]  /*1f6e0*/  STL [R1+0x354], R6 ;  /* 0x0003540601007387 */ /* 0x0003e20000100800 */
[----:B------:R-:W-:-:S03]  /*1f6f0*/  IMAD.MOV.U32 R191, RZ, RZ, R6 ;  /* 0x000000ffffbf7224 */ /* 0x000fc600078e0006 */
[----:B------:R1:W-:Y:S04]  /*1f700*/  STL [R1+0x398], R182 ;  /* 0x000398b601007387 */ /* 0x0003e80000100800 */
[----:B--2---:R-:W2:Y:S04]  /*1f710*/  LDL.LU R5, [R1+0x458] ;  /* 0x0004580001057983 */ /* 0x004ea80000300800 */
[----:B------:R1:W-:Y:S04]  /*1f720*/  STL [R1+0x394], R223 ;  /* 0x000394df01007387 */ /* 0x0003e80000100800 */
[----:B------:R1:W-:Y:S04]  /*1f730*/  LDGSTS.E [R177+0x31100], desc[UR60][R190.64], P0 ;  /* 0x31100000beb17fae */ /* 0x0003e8000812187c */
[----:B-1----:R-:W2:Y:S01]  /*1f740*/  LDL.LU R6, [R1+0x498] ;  /* 0x0004980001067983 */ /* 0x002ea20000300800 */
[----:B------:R-:W-:-:S02]  /*1f750*/  IMAD.MOV.U32 R190, RZ, RZ, R182 ;  /* 0x000000ffffbe7224 */ /* 0x000fc400078e00b6 */
[----:B------:R-:W-:Y:S01]  /*1f760*/  IMAD.MOV.U32 R191, RZ, RZ, R223 ;  /* 0x000000ffffbf7224 */ /* 0x000fe200078e00df */
[----:B------:R-:W2:Y:S04]  /*1f770*/  LDL.LU R182, [R1+0x454] ;  /* 0x0004540001b67983 */ /* 0x000ea80000300800 */
[----:B------:R-:W2:Y:S04]  /*1f780*/  LDL.LU R223, [R1+0x494] ;  /* 0x0004940001df7983 */ /* 0x000ea80000300800 */
[----:B------:R1:W-:Y:S01]  /*1f790*/  LDGSTS.E [R177+0x31500], desc[UR60][R190.64], P0 ;  /* 0x31500000beb17fae */ /* 0x0003e2000812187c */
[----:B---3--:R-:W-:-:S05]  /*1f7a0*/  IADD3 R0, P1, R0, R186, RZ ;  /* 0x000000ba00007210 */ /* 0x008fca0007f3e0ff */
[----:B------:R3:W-:Y:S01]  /*1f7b0*/  STL [R1+0x3d8], R0 ;  /* 0x0003d80001007387 */ /* 0x0007e20000100800 */
[----:B-1----:R-:W-:Y:S01]  /*1f7c0*/  IMAD.MOV.U32 R190, RZ, RZ, R0 ;  /* 0x000000ffffbe7224 */ /* 0x002fe200078e0000 */
[----:B------:R-:W-:Y:S01]  /*1f7d0*/  IADD3 R7, P2, R7, R186, RZ ;  /* 0x000000ba07077210 */ /* 0x000fe20007f5e0ff */
[----:B----4-:R-:W-:-:S03]  /*1f7e0*/  IMAD.X R4, R4, 0x1, R185, P1 ;  /* 0x0000000104047824 */ /* 0x010fc600008e06b9 */
[----:B------:R-:W-:Y:S02]  /*1f7f0*/  IADD3.X R189, R189, R185, RZ, P2, !PT ;  /* 0x000000b9bdbd7210 */ /* 0x000fe400017fe4ff */
        /* <DEDUP_REMOVED lines=11> */
[----:B--2---:R-:W-:-:S03]  /*1f8b0*/  IADD3 R5, P1, R5, R186, RZ ;  /* 0x000000ba05057210 */ /* 0x004fc60007f3e0ff */
[----:B------:R1:W-:Y:S01]  /*1f8c0*/  LDGSTS.E [R177+0x31d00], desc[UR60][R190.64], P0 ;  /* 0x31d00000beb17fae */ /* 0x0003e2000812187c */
[----:B------:R-:W-:-:S03]  /*1f8d0*/  IADD3 R6, P2, R6, R186, RZ ;  /* 0x000000ba06067210 */ /* 0x000fc60007f5e0ff */
        /* <DEDUP_REMOVED lines=37> */
[----:B-1----:R-:W-:Y:S02]  /*1fb30*/  IMAD.MOV.U32 R190, RZ, RZ, R5 ;  /* 0x000000ffffbe7224 */ /* 0x002fe400078e0005 */
[----:B------:R-:W-:-:S04]  /*1fb40*/  IMAD.X R6, R6, 0x1, R185, P1 ;  /* 0x0000000106067824 */ /* 0x000fc800008e06b9 */
        /* <DEDUP_REMOVED lines=14> */
[----:B------:R-:W-:-:S03]  /*1fc30*/  IADD3 R0, P2, R0, R186, RZ ;  /* 0x000000ba00007210 */ /* 0x000fc60007f5e0ff */
[----:B-1----:R-:W-:Y:S02]  /*1fc40*/  IMAD.MOV.U32 R190, RZ, RZ, R7 ;  /* 0x000000ffffbe7224 */ /* 0x002fe400078e0007 */
[----:B---3--:R-:W-:Y:S01]  /*1fc50*/  IMAD.X R189, R189, 0x1, R185, P1 ;  /* 0x00000001bdbd7824 */ /* 0x008fe200008e06b9 */
[----:B------:R1:W-:Y:S01]  /*1fc60*/  STL [R1+0x5d8], R7 ;  /* 0x0005d80701007387 */ /* 0x0003e20000100800 */
[----:B------:R-:W-:Y:S02]  /*1fc70*/  IADD3.X R4, R4, R185, RZ, P2, !PT ;  /* 0x000000b904047210 */ /* 0x000fe400017fe4ff */
        /* <DEDUP_REMOVED lines=12> */
[----:B--2---:R-:W-:Y:S02]  /*1fd40*/  IADD3 R5, P1, R5, R186, RZ ;  /* 0x000000ba05057210 */ /* 0x004fe40007f3e0ff */
[----:B-1----:R-:W-:-:S02]  /*1fd50*/  LOP3.LUT R191, R2, 0x30, RZ, 0x3c, !PT ;  /* 0x0000003002bf7812 */ /* 0x002fc400078e3cff */
[----:B------:R-:W-:Y:S01]  /*1fd60*/  IADD3 R6, P2, R6, R186, RZ ;  /* 0x000000ba06067210 */ /* 0x000fe20007f5e0ff */
[----:B------:R-:W-:Y:S01]  /*1fd70*/  IMAD.X R182, R182, 0x1, R185, P1 ;  /* 0x00000001b6b67824 */ /* 0x000fe200008e06b9 */
[----:B------:R1:W-:Y:S01]  /*1fd80*/  STL [R1+0x260], R5 ;  /* 0x0002600501007387 */ /* 0x0003e20000100800 */
[----:B------:R-:W-:Y:S02]  /*1fd90*/  VIADD R177, R191, UR4 ;  /* 0x00000004bfb17c36 */ /* 0x000fe40008000000 */
[----:B------:R-:W-:Y:S01]  /*1fda0*/  IMAD.MOV.U32 R190, RZ, RZ, R5 ;  /* 0x000000ffffbe7224 */ /* 0x000fe200078e0005 */
[----:B------:R2:W-:Y:S01]  /*1fdb0*/  STL [R1+0x25c], R182 ;  /* 0x00025cb601007387 */ /* 0x0005e20000100800 */
[----:B------:R-:W-:-:S03]  /*1fdc0*/  IMAD.X R223, R223, 0x1, R185, P2 ;  /* 0x00000001dfdf7824 */ /* 0x000fc600010e06b9 */
[----:B------:R2:W-:Y:S01]  /*1fdd0*/  STL [R1+0x2a0], R6 ;  /* 0x0002a00601007387 */ /* 0x0005e20000100800 */
[----:B------:R-:W-:-:S03]  /*1fde0*/  IMAD.MOV.U32 R191, RZ, RZ, R182 ;  /* 0x000000ffffbf7224 */ /* 0x000fc600078e00b6 */
        /* <DEDUP_REMOVED lines=9> */
[----:B---3--:R-:W-:-:S04]  /*1fe80*/  IADD3 R0, P1, R0, R186, RZ ;  /* 0x000000ba00007210 */ /* 0x008fc80007f3e0ff */
[----:B------:R-:W-:Y:S02]  /*1fe90*/  IADD3.X R7, R7, R185, RZ, P1, !PT ;  /* 0x000000b907077210 */ /* 0x000fe40000ffe4ff */
[----:B----4-:R-:W-:Y:S01]  /*1fea0*/  IADD3 R4, P2, R4, R186, RZ ;  /* 0x000000ba04047210 */ /* 0x010fe20007f5e0ff */
        /* <DEDUP_REMOVED lines=20> */
[----:B------:R-:W-:Y:S01]  /*1fff0*/  IMAD.MOV.U32 R191, RZ, RZ, R6 ;  /* 0x000000ffffbf7224 */ /* 0x000fe200078e0006 */
[----:B------:R1:W-:Y:S01]  /*20000*/  STL [R1+0x35c], R6 ;  /* 0x00035c0601007387 */ /* 0x0003e20000100800 */
[----:B------:R-:W-:-:S03]  /*20010*/  IMAD.X R223, R223, 0x1, R185, P2 ;  /* 0x00000001dfdf7824 */ /* 0x000fc600010e06b9 */
[----:B------:R1:W-:Y:S04]  /*20020*/  STL [R1+0x3a0], R182 ;  /* 0x0003a0b601007387 */ /* 0x0003e80000100800 */
[----:B--2---:R-:W2:Y:S04]  /*20030*/  LDL.LU R5, [R1+0x460] ;  /* 0x0004600001057983 */ /* 0x004ea80000300800 */
[----:B------:R1:W-:Y:S04]  /*20040*/  LDGSTS.E [R177+0x31180], desc[UR60][R190.64], P0 ;  /* 0x31180000beb17fae */ /* 0x0003e8000812187c */
[----:B------:R1:W-:Y:S04]  /*20050*/  STL [R1+0x39c], R223 ;  /* 0x00039cdf01007387 */ /* 0x0003e80000100800 */
        /* <DEDUP_REMOVED lines=45> */
[----:B------:R-:W-:Y:S02]  /*20330*/  IADD3 R4, P2, R4, R186, RZ ;  /* 0x000000ba04047210 */ /* 0x000fe40007f5e0ff */
[----:B----4-:R-:W-:-:S03]  /*20340*/  IADD3.X R7, R7, R185, RZ, P1, !PT ;  /* 0x000000b907077210 */ /* 0x010fc60000ffe4ff */
[----:B------:R-:W-:Y:S02]  /*20350*/  IMAD.X R189, R189, 0x1, R185, P2 ;  /* 0x00000001bdbd7824 */ /* 0x000fe400010e06b9 */
[----:B------:R1:W-:Y:S01]  /*20360*/  STL [R1+0x4dc], R7 ;  /* 0x0004dc0701007387 */ /* 0x0003e20000100800 */
[----:B------:R-:W-:-:S03]  /*20370*/  IMAD.MOV.U32 R191, RZ, RZ, R7 ;  /* 0x000000ffffbf7224 */ /* 0x000fc600078e0007 */
[----:B------:R-:W-:Y:S04]  /*20380*/  STL [R1+0x520], R4 ;  /* 0x0005200401007387 */ /* 0x000fe80000100800 */
[----:B------:R3:W-:Y:S04]  /*20390*/  LDGSTS.E [R177+0x32980], desc[UR60][R190.64], P0 ;  /* 0x32980000beb17fae */ /* 0x0007e8000812187c */
[----:B-1----:R-:W4:Y:S04]  /*203a0*/  LDL.LU R7, [R1+0x5e0] ;  /* 0x0005e00001077983 */ /* 0x002f280000300800 */
[----:B------:R1:W-:Y:S04]  /*203b0*/  STL [R1+0x51c], R189 ;  /* 0x00051cbd01007387 */ /* 0x0003e80000100800 */
[----:B------:R-:W4:Y:S01]  /*203c0*/  LDL.LU R0, [R1+0x620] ;  /* 0x0006200001007983 */ /* 0x000f220000300800 */
[----:B---3--:R-:W-:-:S03]  /*203d0*/  IMAD.MOV.U32 R191, RZ, RZ, R189 ;  /* 0x000000ffffbf7224 */ /* 0x008fc600078e00bd */
[----:B-1----:R-:W3:Y:S01]  /*203e0*/  LDL.LU R189, [R1+0x5dc] ;  /* 0x0005dc0001bd7983 */ /* 0x002ee20000300800 */
[----:B------:R-:W-:-:S03]  /*203f0*/  IMAD.MOV.U32 R190, RZ, RZ, R4 ;  /* 0x000000ffffbe7224 */ /* 0x000fc600078e0004 */
[----:B------:R-:W3:Y:S01]  /*20400*/  LDL.LU R4, [R1+0x61c] ;  /* 0x00061c0001047983 */ /* 0x000ee20000300800 */
[----:B--2---:R-:W-:-:S03]  /*20410*/  IADD3 R5, P1, R5, R186, RZ ;  /* 0x000000ba05057210 */ /* 0x004fc60007f3e0ff */
[----:B------:R1:W-:Y:S01]  /*20420*/  LDGSTS.E [R177+0x32d80], desc[UR60][R190.64], P0 ;  /* 0x32d80000beb17fae */ /* 0x0003e2000812187c */
[----:B------:R-:W-:Y:S01]  /*20430*/  IADD3 R182, P2, R182, R186, RZ ;  /* 0x000000bab6b67210 */ /* 0x000fe20007f5e0ff */
[----:B------:R-:W-:Y:S02]  /*20440*/  IMAD.X R6, R6, 0x1, R185, P1 ;  /* 0x0000000106067824 */ /* 0x000fe400008e06b9 */
[----:B-1----:R-:W-:Y:S02]  /*20450*/  IMAD.MOV.U32 R190, RZ, RZ, R5 ;  /* 0x000000ffffbe7224 */ /* 0x002fe400078e0005 */
[----:B------:R-:W-:Y:S01]  /*20460*/  IMAD.MOV.U32 R191, RZ, RZ, R6 ;  /* 0x000000ffffbf7224 */ /* 0x000fe200078e0006 */
[----:B------:R1:W-:Y:S01]  /*20470*/  STL [R1+0x560], R5 ;  /* 0x0005600501007387 */ /* 0x0003e20000100800 */
[----:B------:R-:W-:-:S03]  /*20480*/  IMAD.X R223, R223, 0x1, R185, P2 ;  /* 0x00000001dfdf7824 */ /* 0x000fc600010e06b9 */
[----:B------:R2:W-:Y:S04]  /*20490*/  STL [R1+0x55c], R6 ;  /* 0x00055c0601007387 */ /* 0x0005e80000100800 */
[----:B------:R2:W-:Y:S04]  /*204a0*/  STL [R1+0x5a0], R182 ;  /* 0x0005a0b601007387 */ /* 0x0005e80000100800 */
[----:B------:R2:W-:Y:S04]  /*204b0*/  LDGSTS.E [R177+0x33180], desc[UR60][R190.64], P0 ;  /* 0x33180000beb17fae */ /* 0x0005e8000812187c */
[----:B-1----:R-:W3:Y:S04]  /*204c0*/  LDL.LU R5, [R1+0x268] ;  /* 0x0002680001057983 */ /* 0x002ee80000300800 */
[----:B------:R1:W-:Y:S01]  /*204d0*/  STL [R1+0x59c], R223 ;  /* 0x00059cdf01007387 */ /* 0x0003e20000100800 */
[----:B--2---:R-:W-:-:S03]  /*204e0*/  IMAD.MOV.U32 R190, RZ, RZ, R182 ;  /* 0x000000ffffbe7224 */ /* 0x004fc600078e00b6 */
[----:B------:R-:W2:Y:S01]  /*204f0*/  LDL.LU R6, [R1+0x2a8] ;  /* 0x0002a80001067983 */ /* 0x000ea20000300800 */
[----:B------:R-:W-:-:S03]  /*20500*/  IMAD.MOV.U32 R191, RZ, RZ, R223 ;  /* 0x000000ffffbf7224 */ /* 0x000fc600078e00df */
[----:B------:R-:W2:Y:S04]  /*20510*/  LDL.LU R182, [R1+0x264] ;  /* 0x0002640001b67983 */ /* 0x000ea80000300800 */
[----:B------:R4:W-:Y:S04]  /*20520*/  LDGSTS.E [R177+0x33580], desc[UR60][R190.64], P0 ;  /* 0x33580000beb17fae */ /* 0x0009e8000812187c */
[----:B-1----:R-:W2:Y:S01]  /*20530*/  LDL.LU R223, [R1+0x2a4] ;  /* 0x0002a40001df7983 */ /* 0x002ea20000300800 */
[-C--:B----4-:R-:W-:Y:S02]  /*20540*/  IADD3 R7, P1, R7, R186.reuse, RZ ;  /* 0x000000ba07077210 */ /* 0x090fe40007f3e0ff */
[----:B------:R-:W-:-:S03]  /*20550*/  IADD3 R0, P2, R0, R186, RZ ;  /* 0x000000ba00007210 */ /* 0x000fc60007f5e0ff */
[----:B------:R-:W-:Y:S01]  /*20560*/  IMAD.MOV.U32 R190, RZ, RZ, R7 ;  /* 0x000000ffffbe7224 */ /* 0x000fe200078e0007 */
[----:B---3--:R-:W-:Y:S01]  /*20570*/  IADD3.X R189, R189, R185, RZ, P1, !PT ;  /* 0x000000b9bdbd7210 */ /* 0x008fe20000ffe4ff */
[----:B------:R1:W-:Y:S01]  /*20580*/  STL [R1+0x5e0], R7 ;  /* 0x0005e00701007387 */ /* 0x0003e20000100800 */
[----:B------:R-:W-:-:S03]  /*20590*/  IMAD.X R4, R4, 0x1, R185, P2 ;  /* 0x0000000104047824 */ /* 0x000fc600010e06b9 */
        /* <DEDUP_REMOVED lines=12> */
[-C--:B------:R-:W-:Y:S02]  /*20660*/  IADD3 R5, P1, R5, R186.reuse, RZ ;  /* 0x000000ba05057210 */ /* 0x080fe40007f3e0ff */
[----:B--2---:R-:W-:-:S02]  /*20670*/  IADD3 R6, P2, R6, R186, RZ ;  /* 0x000000ba06067210 */ /* 0x004fc40007f5e0ff */
[----:B-1----:R-:W-:Y:S01]  /*20680*/  LOP3.LUT R191, R2, 0x40, RZ, 0x3c, !PT ;  /* 0x0000004002bf7812 */ /* 0x002fe200078e3cff */
[----:B------:R-:W-:Y:S01]  /*20690*/  IMAD.X R182, R182, 0x1, R185, P1 ;  /* 0x00000001b6b67824 */ /* 0x000fe200008e06b9 */
[----:B------:R1:W-:Y:S01]  /*206a0*/  STL [R1+0x268], R5 ;  /* 0x0002680501007387 */ /* 0x0003e20000100800 */
[----:B------:R-:W-:Y:S02]  /*206b0*/  IMAD.MOV.U32 R190, RZ, RZ, R5 ;  /* 0x000000ffffbe7224 */ /* 0x000fe400078e0005 */
[----:B------:R-:W-:Y:S01]  /*206c0*/  VIADD R177, R191, UR4 ;  /* 0x00000004bfb17c36 */ /* 0x000fe20008000000 */
        /* <DEDUP_REMOVED lines=8> */
[----:B-1----:R-:W-:Y:S01]  /*20750*/  IMAD.MOV.U32 R190, RZ, RZ, R6 ;  /* 0x000000ffffbe7224 */ /* 0x002fe200078e0006 */
[----:B------:R-:W-:-:S02]  /*20760*/  MOV R191, R223 ;  /* 0x000000df00bf7202 */ /* 0x000fc40000000f00 */
        /* <DEDUP_REMOVED lines=22> */
[----:B------:R1:W-:Y:S04]  /*208d0*/  LDGSTS.E [R177+0x30e00], desc[UR60][R190.64], P0 ;  /* 0x30e00000beb17fae */ /* 0x0003e8000812187c */
[----:B------:R2:W-:Y:S01]  /*208e0*/  STL [R1+0x368], R5 ;  /* 0x0003680501007387 */ /* 0x0005e20000100800 */
[----:B------:R-:W-:Y:S02]  /*208f0*/  IMAD.X R6, R6, 0x1, R185, P1 ;  /* 0x0000000106067824 */ /* 0x000fe400008e06b9 */
[----:B-1----:R-:W-:-:S02]  /*20900*/  IMAD.MOV.U32 R190, RZ, RZ, R5 ;  /* 0x000000ffffbe7224 */ /* 0x002fc400078e0005 */
        /* <DEDUP_REMOVED lines=8> */
[----:B------:R-:W-:Y:S01]  /*20990*/  IMAD.MOV.U32 R190, RZ, RZ, R182 ;  /* 0x000000ffffbe7224 */ /* 0x000fe200078e00b6 */
[----:B------:R-:W-:-:S02]  /*209a0*/  MOV R191, R223 ;  /* 0x000000df00bf7202 */ /* 0x000fc40000000f00 */
[----:B------:R-:W2:Y:S04]  /*209b0*/  LDL.LU R182, [R1+0x464] ;  /* 0x0004640001b67983 */ /* 0x000ea80000300800 */
[----:B------:R-:W2:Y:S04]  /*209c0*/  LDL.LU R223, [R1+0x4a4] ;  /* 0x0004a40001df7983 */ /* 0x000ea80000300800 */
[----:B------:R1:W-:Y:S01]  /*209d0*/  LDGSTS.E [R177+0x31600], desc[UR60][R190.64], P0 ;  /* 0x31600000beb17fae */ /* 0x0003e2000812187c */
[----:B---3--:R-:W-:-:S05]  /*209e0*/  IADD3 R0, P1, R0, R186, RZ ;  /* 0x000000ba00007210 */ /* 0x008fca0007f3e0ff */
[----:B------:R3:W-:Y:S01]  /*209f0*/  STL [R1+0x3e8], R0 ;  /* 0x0003e80001007387 */ /* 0x0007e20000100800 */
[----:B-1----:R-:W-:Y:S01]  /*20a00*/  IMAD.MOV.U32 R190, RZ, RZ, R0 ;  /* 0x000000ffffbe7224 */ /* 0x002fe200078e0000 */
[----:B------:R-:W-:Y:S01]  /*20a10*/  IADD3 R7, P2, R7, R186, RZ ;  /* 0x000000ba07077210 */ /* 0x000fe20007f5e0ff */
[----:B----4-:R-:W-:-:S04]  /*20a20*/  IMAD.X R4, R4, 0x1, R185, P1 ;  /* 0x0000000104047824 */ /* 0x010fc800008e06b9 */
[----:B------:R-:W-:Y:S01]  /*20a30*/  IMAD.X R189, R189, 0x1, R185, P2 ;  /* 0x00000001bdbd7824 */ /* 0x000fe200010e06b9 */
        /* <DEDUP_REMOVED lines=31> */
[----:B------:R-:W-:Y:S01]  /*20c30*/  STL [R1+0x4e8], R0 ;  /* 0x0004e80001007387 */ /* 0x000fe20000100800 */
[----:B-1----:R-:W-:Y:S01]  /*20c40*/  IMAD.MOV.U32 R190, RZ, RZ, R0 ;  /* 0x000000ffffbe7224 */ /* 0x002fe200078e0000 */
[----:B------:R-:W-:Y:S01]  /*20c50*/  IADD3 R4, P2, R4, R186, RZ ;  /* 0x000000ba04047210 */ /* 0x000fe20007f5e0ff */
        /* <DEDUP_REMOVED lines=26> */
[----:B-1----:R-:W-:Y:S01]  /*20e00*/  IMAD.MOV.U32 R190, RZ, RZ, R182 ;  /* 0x000000ffffbe7224 */ /* 0x002fe200078e00b6 */
[----:B------:R-:W-:Y:S01]  /*20e10*/  MOV R191, R223 ;  /* 0x000000df00bf7202 */ /* 0x000fe20000000f00 */
[----:B------:R-:W2:Y:S04]  /*20e20*/  LDL.LU R6, [R1+0x2b0] ;  /* 0x0002b00001067983 */ /* 0x000ea80000300800 */
[----:B------:R-:W2:Y:S04]  /*20e30*/  LDL.LU R182, [R1+0x26c] ;  /* 0x00026c0001b67983 */ /* 0x000ea80000300800 */
[----:B------:R1:W-:Y:S04]  /*20e40*/  LDGSTS.E [R177+0x33600], desc[UR60][R190.64], P0 ;  /* 0x33600000beb17fae */ /* 0x0003e8000812187c */
[----:B------:R-:W2:Y:S01]  /*20e50*/  LDL.LU R223, [R1+0x2ac] ;  /* 0x0002ac0001df7983 */ /* 0x000ea20000300800 */
[----:B----4-:R-:W-:-:S02]  /*20e60*/  IADD3 R7, P1, R7, R186, RZ ;  /* 0x000000ba07077210 */ /* 0x010fc40007f3e0ff */
[----:B------:R-:W-:-:S03]  /*20e70*/  IADD3 R0, P2, R0, R186, RZ ;  /* 0x000000ba00007210 */ /* 0x000fc60007f5e0ff */
[----:B-1----:R-:W-:Y:S02]  /*20e80*/  IMAD.MOV.U32 R190, RZ, RZ, R7 ;  /* 0x000000ffffbe7224 */ /* 0x002fe400078e0007 */
        /* <DEDUP_REMOVED lines=30> */
[----:B-1----:R-:W-:Y:S01]  /*21070*/  MOV R190, R6 ;  /* 0x0000000600be7202 */ /* 0x002fe20000000f00 */
[----:B------:R-:W-:-:S02]  /*21080*/  IMAD.MOV.U32 R191, RZ, RZ, R223 ;  /* 0x000000ffffbf7224 */ /* 0x000fc400078e00df */
        /* <DEDUP_REMOVED lines=34> */
[----:B------:R-:W-:Y:S01]  /*212b0*/  MOV R190, R182 ;  /* 0x000000b600be7202 */ /* 0x000fe20000000f00 */
[----:B------:R-:W-:-:S02]  /*212c0*/  IMAD.MOV.U32 R191, RZ, RZ, R223 ;  /* 0x000000ffffbf7224 */ /* 0x000fc400078e00df */
        /* <DEDUP_REMOVED lines=66> */
[----:B--2---:R-:W2:Y:S04]  /*216f0*/  LDL.LU R5, [R1+0x278] ;  /* 0x0002780001057983 */ /* 0x004ea80000300800 */
[----:B------:R1:W-:Y:S04]  /*21700*/  LDGSTS.E [R177+0x33280], desc[UR60][R190.64], P0 ;  /* 0x33280000beb17fae */ /* 0x0003e8000812187c */
[----:B------:R1:W-:Y:S04]  /*21710*/  STL [R1+0x5ac], R223 ;  /* 0x0005acdf01007387 */ /* 0x0003e80000100800 */
[----:B-1----:R-:W2:Y:S01]  /*21720*/  LDL.LU R6, [R1+0x2b8] ;  /* 0x0002b80001067983 */ /* 0x002ea20000300800 */
[----:B------:R-:W-:Y:S01]  /*21730*/  MOV R190, R182 ;  /* 0x000000b600be7202 */ /* 0x000fe20000000f00 */
[----:B------:R-:W-:-:S02]  /*21740*/  IMAD.MOV.U32 R191, RZ, RZ, R223 ;  /* 0x000000ffffbf7224 */ /* 0x000fc400078e00df */
[----:B------:R-:W2:Y:S04]  /*21750*/  LDL.LU R182, [R1+0x274] ;  /* 0x0002740001b67983 */ /* 0x000ea80000300800 */
[----:B------:R1:W-:Y:S04]  /*21760*/  LDGSTS.E [R177+0x33680], desc[UR60][R190.64], P0 ;  /* 0x33680000beb17fae */ /* 0x0003e8000812187c */
[----:B------:R-:W2:Y:S01]  /*21770*/  LDL.LU R223, [R1+0x2b4] ;  /* 0x0002b40001df7983 */ /* 0x000ea20000300800 */
[-C--:B----4-:R-:W-:Y:S02]  /*21780*/  IADD3 R7, P1, R7, R186.reuse, RZ ;  /* 0x000000ba07077210 */ /* 0x090fe40007f3e0ff */
        /* <DEDUP_REMOVED lines=18> */
[----:B------:R-:W-:Y:S02]  /*218b0*/  IADD3 R6, P2, R6, R186, RZ ;  /* 0x000000ba06067210 */ /* 0x000fe40007f5e0ff */
[----:B-1----:R-:W-:Y:S01]  /*218c0*/  LOP3.LUT R191, R2, 0x60, RZ, 0x3c, !PT ;  /* 0x0000006002bf7812 */ /* 0x002fe200078e3cff */
[----:B------:R-:W-:Y:S01]  /*218d0*/  IMAD.X R182, R182, 0x1, R185, P1 ;  /* 0x00000001b6b67824 */ /* 0x000fe200008e06b9 */
[----:B------:R1:W-:Y:S03]  /*218e0*/  STL [R1+0x278], R5 ;  /* 0x0002780501007387 */ /* 0x0003e60000100800 */
[----:B------:R-:W-:Y:S02]  /*218f0*/  VIADD R177, R191, UR4 ;  /* 0x00000004bfb17c36 */ /* 0x000fe40008000000 */
[----:B------:R-:W-:Y:S01]  /*21900*/  IMAD.MOV.U32 R190, RZ, RZ, R5 ;  /* 0x000000ffffbe7224 */ /* 0x000fe200078e0005 */
[----:B------:R2:W-:Y:S01]  /*21910*/  STL [R1+0x274], R182 ;  /* 0x000274b601007387 */ /* 0x0005e20000100800 */
[----:B------:R-:W-:-:S03]  /*21920*/  IMAD.X R223, R223, 0x1, R185, P2 ;  /* 0x00000001dfdf7824 */ /* 0x000fc600010e06b9 */
[----:B------:R2:W-:Y:S01]  /*21930*/  STL [R1+0x2b8], R6 ;  /* 0x0002b80601007387 */ /* 0x0005e20000100800 */
[----:B------:R-:W-:-:S03]  /*21940*/  MOV R191, R182 ;  /* 0x000000b600bf7202 */ /* 0x000fc60000000f00 */
        /* <DEDUP_REMOVED lines=34> */
[----:B------:R-:W-:-:S03]  /*21b70*/  MOV R191, R6 ;  /* 0x0000000600bf7202 */ /* 0x000fc60000000f00 */
        /* <DEDUP_REMOVED lines=65> */
[----:B------:R-:W-:-:S03]  /*21f90*/  IADD3 R182, P2, R182, R186, RZ ;  /* 0x000000bab6b67210 */ /* 0x000fc60007f5e0ff */
[----:B------:R2:W-:Y:S01]  /*21fa0*/  STL [R1+0x578], R5 ;  /* 0x0005780501007387 */ /* 0x0005e20000100800 */
[----:B-1----:R-:W-:Y:S02]  /*21fb0*/  IMAD.MOV.U32 R190, RZ, RZ, R5 ;  /* 0x000000ffffbe7224 */ /* 0x002fe400078e0005 */
[----:B------:R-:W-:-:S05]  /*21fc0*/  IMAD.X R6, R6, 0x1, R185, P1 ;  /* 0x0000000106067824 */ /* 0x000fca00008e06b9 */
[----:B------:R-:W-:Y:S01]  /*21fd0*/  MOV R191, R6 ;  /* 0x0000000600bf7202 */ /* 0x000fe20000000f00 */
[----:B------:R-:W-:Y:S01]  /*21fe0*/  IMAD.X R223, R223, 0x1, R185, P2 ;  /* 0x00000001dfdf7824 */ /* 0x000fe200010e06b9 */
[----:B------:R1:W-:Y:S04]  /*21ff0*/  STL [R1+0x574], R6 ;  /* 0x0005740601007387 */ /* 0x0003e80000100800 */
[----:B------:R1:W-:Y:S04]  /*22000*/  LDGSTS.E [R177+0x33300], desc[UR60][R190.64], P0 ;  /* 0x33300000beb17fae */ /* 0x0003e8000812187c */
[----:B------:R-:W-:Y:S04]  /*22010*/  STL [R1+0x5b8], R182 ;  /* 0x0005b8b601007387 */ /* 0x000fe80000100800 */
[----:B--2---:R-:W2:Y:S01]  /*22020*/  LDL.LU R5, [R1+0x280] ;  /* 0x0002800001057983 */ /* 0x004ea20000300800 */
[----:B-1----:R-:W-:-:S02]  /*22030*/  IMAD.MOV.U32 R190, RZ, RZ, R182 ;  /* 0x000000ffffbe7224 */ /* 0x002fc400078e00b6 */
[----:B------:R-:W-:Y:S01]  /*22040*/  IMAD.MOV.U32 R191, RZ, RZ, R223 ;  /* 0x000000ffffbf7224 */ /* 0x000fe200078e00df */
[----:B------:R1:W-:Y:S04]  /*22050*/  STL [R1+0x5b4], R223 ;  /* 0x0005b4df01007387 */ /* 0x0003e80000100800 */
[----:B------:R-:W2:Y:S04]  /*22060*/  LDL.LU R6, [R1+0x2c0] ;  /* 0x0002c00001067983 */ /* 0x000ea80000300800 */
[----:B------:R4:W-:Y:S04]  /*22070*/  LDGSTS.E [R177+0x33700], desc[UR60][R190.64], P0 ;  /* 0x33700000beb17fae */ /* 0x0009e8000812187c */
[----:B-1----:R-:W2:Y:S04]  /*22080*/  LDL.LU R223, [R1+0x27c] ;  /* 0x00027c0001df7983 */ /* 0x002ea80000300800 */
[----:B------:R-:W2:Y:S01]  /*22090*/  LDL.LU R182, [R1+0x2bc] ;  /* 0x0002bc0001b67983 */ /* 0x000ea20000300800 */
[----:B----4-:R-:W-:-:S02]  /*220a0*/  IADD3 R7, P1, R7, R186, RZ ;  /* 0x000000ba07077210 */ /* 0x010fc40007f3e0ff */
[----:B------:R-:W-:-:S03]  /*220b0*/  IADD3 R0, P2, R0, R186, RZ ;  /* 0x000000ba00007210 */ /* 0x000fc60007f5e0ff */
[----:B------:R-:W-:Y:S02]  /*220c0*/  IMAD.MOV.U32 R190, RZ, RZ, R7 ;  /* 0x000000ffffbe7224 */ /* 0x000fe400078e0007 */
[----:B---3--:R-:W-:Y:S01]  /*220d0*/  IMAD.X R189, R189, 0x1, R185, P1 ;  /* 0x00000001bdbd7824 */ /* 0x008fe200008e06b9 */
[----:B------:R-:W-:Y:S03]  /*220e0*/  STL [R1+0x5f8], R7 ;  /* 0x0005f80701007387 */ /* 0x000fe60000100800 */
[----:B------:R-:W-:Y:S02]  /*220f0*/  IMAD.MOV.U32 R191, RZ, RZ, R189 ;  /* 0x000000ffffbf7224 */ /* 0x000fe400078e00bd */
[----:B------:R-:W-:Y:S01]  /*22100*/  IMAD.X R4, R4, 0x1, R185, P2 ;  /* 0x0000000104047824 */ /* 0x000fe200010e06b9 */
[----:B------:R-:W-:Y:S04]  /*22110*/  STL [R1+0x5f4], R189 ;  /* 0x0005f4bd01007387 */ /* 0x000fe80000100800 */
[----:B------:R-:W-:Y:S04]  /*22120*/  STL [R1+0x638], R0 ;  /* 0x0006380001007387 */ /* 0x000fe80000100800 */
[----:B------:R1:W-:Y:S04]  /*22130*/  LDGSTS.E [R177+0x33b00], desc[UR60][R190.64], P0 ;  /* 0x33b00000beb17fae */ /* 0x0003e8000812187c */
[----:B------:R3:W-:Y:S01]  /*22140*/  STL [R1+0x634], R4 ;  /* 0x0006340401007387 */ /* 0x0007e20000100800 */
[----:B-1----:R-:W-:-:S02]  /*22150*/  IMAD.MOV.U32 R191, RZ, RZ, R4 ;  /* 0x000000ffffbf7224 */ /* 0x002fc400078e0004 */
[----:B------:R-:W-:Y:S01]  /*22160*/  IMAD.MOV.U32 R190, RZ, RZ, R0 ;  /* 0x000000ffffbe7224 */ /* 0x000fe200078e0000 */
[----:B---3--:R-:W3:Y:S04]  /*22170*/  LDL.LU R4, [R1+0x2fc] ;  /* 0x0002fc0001047983 */ /* 0x008ee80000300800 */
[----:B------:R-:W4:Y:S04]  /*22180*/  LDL.LU R0, [R1+0x300] ;  /* 0x0003000001007983 */ /* 0x000f280000300800 */
[----:B------:R-:W3:Y:S04]  /*22190*/  LDL.LU R189, [R1+0x33c] ;  /* 0x00033c0001bd7983 */ /* 0x000ee80000300800 */
[----:B------:R-:W3:Y:S01]  /*221a0*/  LDL.LU R7, [R1+0x340] ;  /* 0x0003400001077983 */ /* 0x000ee20000300800 */
[----:B--2---:R-:W-:-:S03]  /*221b0*/  IADD3 R5, P1, R5, R186, RZ ;  /* 0x000000ba05057210 */ /* 0x004fc60007f3e0ff */
[----:B------:R1:W-:Y:S01]  /*221c0*/  LDGSTS.E [R177+0x33f00], desc[UR60][R190.64], P0 ;  /* 0x33f00000beb17fae */ /* 0x0003e2000812187c */
[----:B------:R-:W-:Y:S02]  /*221d0*/  IADD3 R6, P2, R6, R186, RZ ;  /* 0x000000ba06067210 */ /* 0x000fe40007f5e0ff */
[----:B-1----:R-:W-:Y:S01]  /*221e0*/  LOP3.LUT R191, R2, 0x70, RZ, 0x3c, !PT ;  /* 0x0000007002bf7812 */ /* 0x002fe200078e3cff */
[----:B------:R1:W-:Y:S01]  /*221f0*/  STL [R1+0x280], R5 ;  /* 0x0002800501007387 */ /* 0x0003e20000100800 */
[--C-:B------:R-:W-:Y:S02]  /*22200*/  IMAD.X R223, R223, 0x1, R185.reuse, P1 ;  /* 0x00000001dfdf7824 */ /* 0x100fe400008e06b9 */
[----:B------:R-:W-:-:S03]  /*22210*/  IMAD.X R182, R182, 0x1, R185, P2 ;  /* 0x00000001b6b67824 */ /* 0x000fc600010e06b9 */
[----:B------:R2:W-:Y:S01]  /*22220*/  STL [R1+0x27c], R223 ;  /* 0x00027cdf01007387 */ /* 0x0005e20000100800 */
[----:B------:R-:W-:Y:S01]  /*22230*/  VIADD R177, R191, UR4 ;  /* 0x00000004bfb17c36 */ /* 0x000fe20008000000 */
[----:B------:R-:W-:Y:S01]  /*22240*/  MOV R190, R5 ;  /* 0x0000000500be7202 */ /* 0x000fe20000000f00 */
[----:B------:R-:W-:Y:S01]  /*22250*/  IMAD.MOV.U32 R191, RZ, RZ, R223 ;  /* 0x000000ffffbf7224 */ /* 0x000fe200078e00df */
[----:B------:R-:W-:Y:S04]  /*22260*/  STL [R1+0x2c0], R6 ;  /* 0x0002c00601007387 */ /* 0x000fe80000100800 */
[----:B------:R2:W-:Y:S04]  /*22270*/  STL [R1+0x2bc], R182 ;  /* 0x0002bcb601007387 */ /* 0x0005e80000100800 */
[----:B-1----:R-:W3:Y:S04]  /*22280*/  LDL.LU R5, [R1+0x380] ;  /* 0x0003800001057983 */ /* 0x002ee80000300800 */
[----:B------:R1:W-:Y:S04]  /*22290*/  LDGSTS.E [R177+0x30380], desc[UR60][R190.64], P0 ;  /* 0x30380000beb17fae */ /* 0x0003e8000812187c */
[----:B--2---:R-:W2:Y:S01]  /*222a0*/  LDL.LU R223, [R1+0x3c0] ;  /* 0x0003c00001df7983 */ /* 0x004ea20000300800 */
[----:B-1----:R-:W-:-:S02]  /*222b0*/  IMAD.MOV.U32 R190, RZ, RZ, R6 ;  /* 0x000000ffffbe7224 */ /* 0x002fc400078e0006 */
[----:B------:R-:W-:Y:S02]  /*222c0*/  IMAD.MOV.U32 R191, RZ, RZ, R182 ;  /* 0x000000ffffbf7224 */ /* 0x000fe400078e00b6 */
[----:B------:R-:W2:Y:S04]  /*222d0*/  LDL.LU R182, [R1+0x37c] ;  /* 0x00037c0001b67983 */ /* 0x000ea80000300800 */
[----:B------:R-:W2:Y:S04]  /*222e0*/  LDL.LU R6, [R1+0x3bc] ;  /* 0x0003bc0001067983 */ /* 0x000ea80000300800 */
[----:B------:R1:W-:Y:S01]  /*222f0*/  LDGSTS.E [R177+0x30780], desc[UR60][R190.64], P0 ;  /* 0x30780000beb17fae */ /* 0x0003e2000812187c */
[----:B----4-:R-:W-:-:S05]  /*22300*/  IADD3 R0, P1, R0, R186, RZ ;  /* 0x000000ba00007210 */ /* 0x010fca0007f3e0ff */
[--C-:B---3--:R-:W-:Y:S01]  /*22310*/  IMAD.X R4, R4, 0x1, R185.reuse, P1 ;  /* 0x0000000104047824 */ /* 0x108fe200008e06b9 */
[----:B------:R-:W-:Y:S01]  /*22320*/  IADD3 R7, P2, R7, R186, RZ ;  /* 0x000000ba07077210 */ /* 0x000fe20007f5e0ff */
[----:B------:R3:W-:Y:S01]  /*22330*/  STL [R1+0x300], R0 ;  /* 0x0003000001007387 */ /* 0x0007e20000100800 */
[----:B-1----:R-:W-:Y:S02]  /*22340*/  IMAD.MOV.U32 R190, RZ, RZ, R0 ;  /* 0x000000ffffbe7224 */ /* 0x002fe400078e0000 */
[----:B------:R-:W-:Y:S01]  /*22350*/  IMAD.MOV.U32 R191, RZ, RZ, R4 ;  /* 0x000000ffffbf7224 */ /* 0x000fe200078e0004 */
[----:B------:R1:W-:Y:S01]  /*22360*/  STL [R1+0x2fc], R4 ;  /* 0x0002fc0401007387 */ /* 0x0003e20000100800 */
[----:B------:R-:W-:-:S03]  /*22370*/  IMAD.X R189, R189, 0x1, R185, P2 ;  /* 0x00000001bdbd7824 */ /* 0x000fc600010e06b9 */
[----:B------:R-:W-:Y:S04]  /*22380*/  STL [R1+0x340], R7 ;  /* 0x0003400701007387 */ /* 0x000fe80000100800 */
        /* <DEDUP_REMOVED lines=10> */
[----:B--2---:R-:W-:Y:S02]  /*22430*/  IADD3 R223, P2, R223, R186, RZ ;  /* 0x000000badfdf7210 */ /* 0x004fe40007f5e0ff */
[----:B-1----:R-:W-:Y:S01]  /*22440*/  MOV R190, R5 ;  /* 0x0000000500be7202 */ /* 0x002fe20000000f00 */
[----:B------:R-:W-:-:S04]  /*22450*/  IMAD.X R182, R182, 0x1, R185, P1 ;  /* 0x00000001b6b67824 */ /* 0x000fc800008e06b9 */
[----:B------:R-:W-:Y:S02]  /*22460*/  IMAD.MOV.U32 R191, RZ, RZ, R182 ;  /* 0x000000ffffbf7224 */ /* 0x000fe400078e00b6 */
[----:B------:R-:W-:-:S03]  /*22470*/  IMAD.X R6, R6, 0x1, R185, P2 ;  /* 0x0000000106067824 */ /* 0x000fc600010e06b9 */
[----:B------:R1:W-:Y:S04]  /*22480*/  LDGSTS.E [R177+0x31380], desc[UR60][R190.64], P0 ;  /* 0x31380000beb17fae */ /* 0x0003e8000812187c */
[----:B------:R-:W-:Y:S04]  /*22490*/  STL [R1+0x380], R5 ;  /* 0x0003800501007387 */ /* 0x000fe80000100800 */
[----:B------:R2:W-:Y:S01]  /*224a0*/  STL [R1+0x37c], R182 ;  /* 0x00037cb601007387 */ /* 0x0005e20000100800 */
[----:B-1----:R-:W-:Y:S02]  /*224b0*/  IMAD.MOV.U32 R190, RZ, RZ, R223 ;  /* 0x000000ffffbe7224 */ /* 0x002fe400078e00df */
[----:B------:R-:W-:Y:S01]  /*224c0*/  IMAD.MOV.U32 R191, RZ, RZ, R6 ;  /* 0x000000ffffbf7224 */ /* 0x000fe200078e0006 */
[----:B------:R-:W-:Y:S04]  /*224d0*/  STL [R1+0x3c0], R223 ;  /* 0x0003c0df01007387 */ /* 0x000fe80000100800 */
[----:B--2---:R-:W2:Y:S04]  /*224e0*/  LDL.LU R182, [R1+0x480] ;  /* 0x0004800001b67983 */ /* 0x004ea80000300800 */
[----:B------:R1:W-:Y:S04]  /*224f0*/  LDGSTS.E [R177+0x31780], desc[UR60][R190.64], P0 ;  /* 0x31780000beb17fae */ /* 0x0003e8000812187c */
[----:B------:R1:W-:Y:S04]  /*22500*/  STL [R1+0x3bc], R6 ;  /* 0x0003bc0601007387 */ /* 0x0003e80000100800 */
[----:B------:R-:W2:Y:S04]  /*22510*/  LDL.LU R5, [R1+0x4c0] ;  /* 0x0004c00001057983 */ /* 0x000ea80000300800 */
[----:B-1----:R-:W5:Y:S04]  /*22520*/  LDL.LU R6, [R1+0xbac] ;  /* 0x000bac0001067983 */ /* 0x002f680000300800 */
[----:B------:R-:W2:Y:S01]  /*22530*/  LDL.LU R223, [R1+0x4bc] ;  /* 0x0004bc0001df7983 */ /* 0x000ea20000300800 */
[----:B---3--:R-:W-:-:S05]  /*22540*/  IADD3 R0, P1, R0, R186, RZ ;  /* 0x000000ba00007210 */ /* 0x008fca0007f3e0ff */
[----:B------:R-:W-:Y:S01]  /*22550*/  IMAD.MOV.U32 R190, RZ, RZ, R0 ;  /* 0x000000ffffbe7224 */ /* 0x000fe200078e0000 */
[----:B------:R-:W-:Y:S01]  /*22560*/  IADD3 R4, P2, R4, R186, RZ ;  /* 0x000000ba04047210 */ /* 0x000fe20007f5e0ff */
[----:B------:R1:W-:Y:S01]  /*22570*/  STL [R1+0x400], R0 ;  /* 0x0004000001007387 */ /* 0x0003e20000100800 */
[----:B----4-:R-:W-:-:S04]  /*22580*/  IMAD.X R189, R189, 0x1, R185, P1 ;  /* 0x00000001bdbd7824 */ /* 0x010fc800008e06b9 */
[----:B------:R-:W-:Y:S02]  /*22590*/  IMAD.MOV.U32 R191, RZ, RZ, R189 ;  /* 0x000000ffffbf7224 */ /* 0x000fe400078e00bd */
[----:B------:R-:W-:Y:S01]  /*225a0*/  IMAD.X R7, R7, 0x1, R185, P2 ;  /* 0x0000000107077824 */ /* 0x000fe200010e06b9 */
[----:B------:R3:W-:Y:S04]  /*225b0*/  STL [R1+0x3fc], R189 ;  /* 0x0003fcbd01007387 */ /* 0x0007e80000100800 */
[----:B------:R4:W-:Y:S04]  /*225c0*/  LDGSTS.E [R177+0x31b80], desc[UR60][R190.64], P0 ;  /* 0x31b80000beb17fae */ /* 0x0009e8000812187c */
[----:B------:R-:W-:Y:S04]  /*225d0*/  STL [R1+0x440], R4 ;  /* 0x0004400401007387 */ /* 0x000fe80000100800 */
[----:B-1----:R-:W2:Y:S01]  /*225e0*/  LDL.LU R0, [R1+0x500] ;  /* 0x0005000001007983 */ /* 0x002ea20000300800 */
[----:B----4-:R-:W-:-:S02]  /*225f0*/  IMAD.MOV.U32 R190, RZ, RZ, R4 ;  /* 0x000000ffffbe7224 */ /* 0x010fc400078e0004 */
[----:B------:R-:W-:Y:S01]  /*22600*/  IMAD.MOV.U32 R191, RZ, RZ, R7 ;  /* 0x000000ffffbf7224 */ /* 0x000fe200078e0007 */
[----:B------:R1:W-:Y:S04]  /*22610*/  STL [R1+0x43c], R7 ;  /* 0x00043c0701007387 */ /* 0x0003e80000100800 */
[----:B---3--:R-:W3:Y:S04]  /*22620*/  LDL.LU R189, [R1+0x540] ;  /* 0x0005400001bd7983 */ /* 0x008ee80000300800 */
[----:B------:R4:W-:Y:S04]  /*22630*/  LDGSTS.E [R177+0x31f80], desc[UR60][R190.64], P0 ;  /* 0x31f80000beb17fae */ /* 0x0009e8000812187c */
[----:B-1----:R-:W5:Y:S04]  /*22640*/  LDL.LU R7, [R1+0xba8] ;  /* 0x000ba80001077983 */ /* 0x002f680000300800 */
[----:B------:R-:W3:Y:S04]  /*22650*/  LDL.LU R4, [R1+0x53c] ;  /* 0x00053c0001047983 */ /* 0x000ee80000300800 */
[----:B------:R-:W3:Y:S01]  /*22660*/  LDL.LU R191, [R1+0x47c] ;  /* 0x00047c0001bf7983 */ /* 0x000ee20000300800 */
[----:B--2---:R-:W-:-:S04]  /*22670*/  IADD3 R182, P1, R182, R186, RZ ;  /* 0x000000bab6b67210 */ /* 0x004fc80007f3e0ff */
[----:B----4-:R-:W-:Y:S01]  /*22680*/  MOV R190, R182 ;  /* 0x000000b600be7202 */ /* 0x010fe20000000f00 */
[----:B------:R1:W-:Y:S01]  /*22690*/  STL [R1+0x480], R182 ;  /* 0x000480b601007387 */ /* 0x0003e20000100800 */
[----:B------:R-:W-:-:S05]  /*226a0*/  IADD3 R5, P2, R5, R186, RZ ;  /* 0x000000ba05057210 */ /* 0x000fca0007f5e0ff */
[--C-:B------:R-:W-:Y:S02]  /*226b0*/  IMAD.X R223, R223, 0x1, R185.reuse, P2 ;  /* 0x00000001dfdf7824 */ /* 0x100fe400010e06b9 */
[----:B---3--:R-:W-:-:S05]  /*226c0*/  IMAD.X R191, R191, 0x1, R185, P1 ;  /* 0x00000001bfbf7824 */ /* 0x008fca00008e06b9 */
[----:B------:R2:W-:Y:S04]  /*226d0*/  STL [R1+0x47c], R191 ;  /* 0x00047cbf01007387 */ /* 0x0005e80000100800 */
[----:B------:R3:W-:Y:S04]  /*226e0*/  LDGSTS.E [R177+0x32380], desc[UR60][R190.64], P0 ;  /* 0x32380000beb17fae */ /* 0x0007e8000812187c */
[----:B------:R4:W-:Y:S04]  /*226f0*/  STL [R1+0x4c0], R5 ;  /* 0x0004c00501007387 */ /* 0x0009e80000100800 */
[----:B-1----:R-:W4:Y:S01]  /*22700*/  LDL.LU R182, [R1+0x5c0] ;  /* 0x0005c00001b67983 */ /* 0x002f220000300800 */
[----:B---3--:R-:W-:-:S02]  /*22710*/  IMAD.MOV.U32 R190, RZ, RZ, R5 ;  /* 0x000000ffffbe7224 */ /* 0x008fc400078e0005 */
[----:B--2---:R-:W-:Y:S01]  /*22720*/  IMAD.MOV.U32 R191, RZ, RZ, R223 ;  /* 0x000000ffffbf7224 */ /* 0x004fe200078e00df */
[----:B------:R1:W-:Y:S04]  /*22730*/  STL [R1+0x4bc], R223 ;  /* 0x0004bcdf01007387 */ /* 0x0003e80000100800 */
[----:B----4-:R-:W2:Y:S04]  /*22740*/  LDL.LU R5, [R1+0x5bc] ;  /* 0x0005bc0001057983 */ /* 0x010ea80000300800 */
[----:B------:R3:W-:Y:S04]  /*22750*/  LDGSTS.E [R177+0x32780], desc[UR60][R190.64], P0 ;  /* 0x32780000beb17fae */ /* 0x0007e8000812187c */
[----:B-1----:R-:W4:Y:S04]  /*22760*/  LDL.LU R223, [R1+0x640] ;  /* 0x0006400001df7983 */ /* 0x002f280000300800 */
[----:B------:R-:W2:Y:S01]  /*22770*/  LDL.LU R191, [R1+0x4fc] ;  /* 0x0004fc0001bf7983 */ /* 0x000ea20000300800 */
[----:B------:R-:W-:-:S02]  /*22780*/  IADD3 R0, P1, R0, R186, RZ ;  /* 0x000000ba00007210 */ /* 0x000fc40007f3e0ff */
[----:B------:R-:W-:-:S03]  /*22790*/  IADD3 R189, P2, R189, R186, RZ ;  /* 0x000000babdbd7210 */ /* 0x000fc60007f5e0ff */
[----:B---3--:R-:W-:Y:S02]  /*227a0*/  IMAD.MOV.U32 R190, RZ, RZ, R0 ;  /* 0x000000ffffbe7224 */ /* 0x008fe400078e0000 */
[--C-:B------:R-:W-:Y:S01]  /*227b0*/  IMAD.X R4, R4, 0x1, R185.reuse, P2 ;  /* 0x0000000104047824 */ /* 0x100fe200010e06b9 */
[----:B------:R1:W-:Y:S01]  /*227c0*/  STL [R1+0x500], R0 ;  /* 0x0005000001007387 */ /* 0x0003e20000100800 */
[----:B--2---:R-:W-:-:S05]  /*227d0*/  IMAD.X R191, R191, 0x1, R185, P1 ;  /* 0x00000001bfbf7824 */ /* 0x004fca00008e06b9 */
[----:B------:R2:W-:Y:S04]  /*227e0*/  STL [R1+0x4fc], R191 ;  /* 0x0004fcbf01007387 */ /* 0x0005e80000100800 */
[----:B------:R3:W-:Y:S04]  /*227f0*/  LDGSTS.E [R177+0x32b80], desc[UR60][R190.64], P0 ;  /* 0x32b80000beb17fae */ /* 0x0007e8000812187c */
[----:B------:R-:W-:Y:S04]  /*22800*/  STL [R1+0x540], R189 ;  /* 0x000540bd01007387 */ /* 0x000fe80000100800 */
[----:B-1----:R-:W4:Y:S01]  /*22810*/  LDL.LU R0, [R1+0x63c] ;  /* 0x00063c0001007983 */ /* 0x002f220000300800 */
[----:B---3--:R-:W-:-:S02]  /*22820*/  IMAD.MOV.U32 R190, RZ, RZ, R189 ;  /* 0x000000ffffbe7224 */ /* 0x008fc400078e00bd */
[----:B--2---:R-:W-:Y:S01]  /*22830*/  IMAD.MOV.U32 R191, RZ, RZ, R4 ;  /* 0x000000ffffbf7224 */ /* 0x004fe200078e0004 */
[----:B------:R1:W-:Y:S04]  /*22840*/  STL [R1+0x53c], R4 ;  /* 0x00053c0401007387 */ /* 0x0003e80000100800 */
[----:B------:R2:W-:Y:S04]  /*22850*/  LDGSTS.E [R177+0x32f80], desc[UR60][R190.64], P0 ;  /* 0x32f80000beb17fae */ /* 0x0005e8000812187c */
[----:B-1----:R-:W5:Y:S04]  /*22860*/  LDL.LU R4, [R1+0xba4] ;  /* 0x000ba40001047983 */ /* 0x002f680000300800 */
[----:B------:R-:W3:Y:S04]  /*22870*/  LDL R189, [R1+0x64c] ;  /* 0x00064c0001bd7983 */ /* 0x000ee80000100800 */
[----:B------:R-:W4:Y:S04]  /*22880*/  LDL.LU R190, [R1+0x57c] ;  /* 0x00057c0001be7983 */ /* 0x000f280000300800 */
[----:B------:R-:W2:Y:S01]  /*22890*/  LDL.LU R191, [R1+0x580] ;  /* 0x0005800001bf7983 */ /* 0x000ea20000300800 */
[----:B------:R-:W-:-:S05]  /*228a0*/  IADD3 R182, P2, R182, R186, RZ ;  /* 0x000000bab6b67210 */ /* 0x000fca0007f5e0ff */
[----:B------:R-:W-:Y:S01]  /*228b0*/  IMAD.X R5, R5, 0x1, R185, P2 ;  /* 0x0000000105057824 */ /* 0x000fe200010e06b9 */
[----:B--2---:R-:W-:-:S05]  /*228c0*/  IADD3 R191, P1, R191, R186, RZ ;  /* 0x000000babfbf7210 */ /* 0x004fca0007f3e0ff */
[----:B----4-:R-:W-:Y:S01]  /*228d0*/  IMAD.X R190, R190, 0x1, R185, P1 ;  /* 0x00000001bebe7824 */ /* 0x010fe200008e06b9 */
[----:B------:R1:W-:Y:S04]  /*228e0*/  STL [R1+0x580], R191 ;  /* 0x000580bf01007387 */ /* 0x0003e80000100800 */
[----:B------:R2:W-:Y:S01]  /*228f0*/  STL [R1+0x57c], R190 ;  /* 0x00057cbe01007387 */ /* 0x0005e20000100800 */
[----:B-1----:R-:W-:-:S04]  /*22900*/  LOP3.LUT R191, R191, R190, RZ, 0x3c, !PT ;  /* 0x000000bebfbf7212 */ /* 0x002fc800078e3cff */
[----:B--2---:R-:W-:-:S04]  /*22910*/  LOP3.LUT R190, R191, R190, RZ, 0x3c, !PT ;  /* 0x000000bebfbe7212 */ /* 0x004fc800078e3cff */
[----:B------:R-:W-:Y:S01]  /*22920*/  LOP3.LUT R191, R191, R190, RZ, 0x3c, !PT ;  /* 0x000000bebfbf7212 */ /* 0x000fe200078e3cff */
[----:B------:R-:W-:Y:S04]  /*22930*/  STL [R1+0x5c0], R182 ;  /* 0x0005c0b601007387 */ /* 0x000fe80000100800 */
[----:B------:R1:W-:Y:S04]  /*22940*/  LDGSTS.E [R177+0x33380], desc[UR60][R190.64], P0 ;  /* 0x33380000beb17fae */ /* 0x0003e8000812187c */
[----:B------:R2:W-:Y:S01]  /*22950*/  STL [R1+0x5bc], R5 ;  /* 0x0005bc0501007387 */ /* 0x0005e20000100800 */
[----:B-1----:R-:W-:-:S02]  /*22960*/  IMAD.MOV.U32 R190, RZ, RZ, R182 ;  /* 0x000000ffffbe7224 */ /* 0x002fc400078e00b6 */
[----:B------:R-:W-:Y:S02]  /*22970*/  IMAD.MOV.U32 R191, RZ, RZ, R5 ;  /* 0x000000ffffbf7224 */ /* 0x000fe400078e0005 */
[----:B--2---:R-:W5:Y:S04]  /*22980*/  LDL.LU R5, [R1+0xba0] ;  /* 0x000ba00001057983 */ /* 0x004f680000300800 */
[----:B------:R-:W2:Y:S04]  /*22990*/  LDL.LU R182, [R1+0xb9c] ;  /* 0x000b9c0001b67983 */ /* 0x000ea80000300800 */
[----:B------:R1:W-:Y:S04]  /*229a0*/  LDGSTS.E [R177+0x33780], desc[UR60][R190.64], P0 ;  /* 0x33780000beb17fae */ /* 0x0003e8000812187c */
[----:B------:R-:W4:Y:S04]  /*229b0*/  LDL.LU R190, [R1+0x5fc] ;  /* 0x0005fc0001be7983 */ /* 0x000f280000300800 */
[----:B------:R-:W1:Y:S01]  /*229c0*/  LDL.LU R191, [R1+0x600] ;  /* 0x0006000001bf7983 */ /* 0x000e620000300800 */
[----:B------:R-:W-:-:S05]  /*229d0*/  IADD3 R223, P2, R223, R186, RZ ;  /* 0x000000badfdf7210 */ /* 0x000fca0007f5e0ff */
[----:B------:R-:W-:Y:S01]  /*229e0*/  IMAD.X R0, R0, 0x1, R185, P2 ;  /* 0x0000000100007824 */ /* 0x000fe200010e06b9 */
[----:B-1----:R-:W-:-:S04]  /*229f0*/  IADD3 R191, P1, R191, R186, RZ ;  /* 0x000000babfbf7210 */ /* 0x002fc80007f3e0ff */
[----:B----4-:R-:W-:Y:S01]  /*22a00*/  IADD3.X R190, R190, R185, RZ, P1, !PT ;  /* 0x000000b9bebe7210 */ /* 0x010fe20000ffe4ff */
[----:B------:R1:W-:Y:S04]  /*22a10*/  STL [R1+0x600], R191 ;  /* 0x000600bf01007387 */ /* 0x0003e80000100800 */
[----:B------:R4:W-:Y:S01]  /*22a20*/  STL [R1+0x5fc], R190 ;  /* 0x0005fcbe01007387 */ /* 0x0009e20000100800 */
[----:B-1----:R-:W-:-:S04]  /*22a30*/  LOP3.LUT R191, R191, R190, RZ, 0x3c, !PT ;  /* 0x000000bebfbf7212 */ /* 0x002fc800078e3cff */
[----:B----4-:R-:W-:-:S04]  /*22a40*/  LOP3.LUT R190, R191, R190, RZ, 0x3c, !PT ;  /* 0x000000bebfbe7212 */ /* 0x010fc800078e3cff */
[----:B------:R-:W-:Y:S01]  /*22a50*/  LOP3.LUT R191, R191, R190, RZ, 0x3c, !PT ;  /* 0x000000bebfbf7212 */ /* 0x000fe200078e3cff */
[----:B------:R-:W-:Y:S04]  /*22a60*/  STL [R1+0x640], R223 ;  /* 0x000640df01007387 */ /* 0x000fe80000100800 */
[----:B------:R1:W-:Y:S04]  /*22a70*/  LDGSTS.E [R177+0x33b80], desc[UR60][R190.64], P0 ;  /* 0x33b80000beb17fae */ /* 0x0003e8000812187c */
[----:B------:R4:W-:Y:S01]  /*22a80*/  STL [R1+0x63c], R0 ;  /* 0x00063c0001007387 */ /* 0x0009e20000100800 */
[----:B-1----:R-:W-:-:S03]  /*22a90*/  IMAD.MOV.U32 R191, RZ, RZ, R0 ;  /* 0x000000ffffbf7224 */ /* 0x002fc600078e0000 */
[----:B----4-:R1:W5:Y:S01]  /*22aa0*/  LDL.LU R0, [R1+0xb98] ;  /* 0x000b980001007983 */ /* 0x0103620000300800 */
[----:B------:R-:W-:Y:S02]  /*22ab0*/  IMAD.MOV.U32 R190, RZ, RZ, R223 ;  /* 0x000000ffffbe7224 */ /* 0x000fe400078e00df */
[----:B--2---:R-:W-:-:S03]  /*22ac0*/  VIADD R182, R182, 0x1 ;  /* 0x00000001b6b67836 */ /* 0x004fc60000000000 */
[----:B------:R1:W-:Y:S02]  /*22ad0*/  LDGSTS.E [R177+0x33f80], desc[UR60][R190.64], P0 ;  /* 0x33f80000beb17fae */ /* 0x0003e4000812187c */
[----:B---3--:R-:W-:Y:S02]  /*22ae0*/  ISETP.NE.U32.AND P0, PT, R182, R189, PT ;  /* 0x000000bdb600720c */ /* 0x008fe40003f05070 */
[----:B------:R-:W0:Y:S11]  /*22af0*/  LDGDEPBAR ;  /* 0x00000000000079af */ /* 0x000e360000000000 */
[----:B-1----:R-:W-:Y:S05]  /*22b00*/  @P0 BRA `(.L_x_1) ;  /* 0xffffff5400200947 */ /* 0x002fea000383ffff */
.L_x_0:
[----:B------:R-:W2:Y:S01]  /*22b10*/  LDL.LU R185, [R1+0x658] ;  /* 0x0006580001b97983 */ /* 0x000ea20000300800 */
[----:B-----5:R-:W1:Y:S01]  /*22b20*/  S2R R4, SR_TID.X ;  /* 0x0000000000047919 */ /* 0x020e620000002100 */
[----:B------:R-:W-:Y:S02]  /*22b30*/  WARPGROUP.DEPBAR.LE gsb0, 0x0 ;  /* 0x00008000000079c5 */ /* 0x000fe40000010000 */
[----:B------:R-:W-:-:S04]  /*22b40*/  DEPBAR.LE SB0, 0x0 ;  /* 0x000080000000791a */ /* 0x000fc80000000000 */
[----:B------:R-:W3:Y:S01]  /*22b50*/  LDL.LU R186, [R1+0x650] ;  /* 0x0006500001ba7983 */ /* 0x000ee20000300800 */
[----:B------:R-:W-:Y:S01]  /*22b60*/  ULDC UR5, c[0x0][0x244] ;  /* 0x0000910000057ab9 */ /* 0x000fe20000000800 */
[----:B------:R-:W-:Y:S02]  /*22b70*/  ULDC.64 UR6, c[0x0][0x220] ;  /* 0x0000880000067ab9 */ /* 0x000fe40000000a00 */
[----:B------:R-:W4:Y:S04]  /*22b80*/  LDL.LU R190, [R1+0x9f4] ;  /* 0x0009f40001be7983 */ /* 0x000f280000300800 */
[----:B------:R-:W4:Y:S04]  /*22b90*/  LDL.LU R182, [R1+0x9f0] ;  /* 0x0009f00001b67983 */ /* 0x000f280000300800 */
[----:B------:R-:W4:Y:S04]  /*22ba0*/  LDL.LU R223, [R1+0x9ec] ;  /* 0x0009ec0001df7983 */ /* 0x000f280000300800 */
[----:B------:R-:W4:Y:S04]  /*22bb0*/  LDL.LU R191, [R1+0x9e8] ;  /* 0x0009e80001bf7983 */ /* 0x000f280000300800 */
[----:B------:R-:W3:Y:S04]  /*22bc0*/  LDL.LU R189, [R1+0x980] ;  /* 0x0009800001bd7983 */ /* 0x000ee80000300800 */
[----:B------:R-:W4:Y:S01]  /*22bd0*/  LDL.LU R177, [R1+0x654] ;  /* 0x0006540001b17983 */ /* 0x000f220000300800 */
[C---:B-1----:R-:W-:Y:S01]  /*22be0*/  IMAD.SHL.U32 R2, R4.reuse, 0x10, RZ ;  /* 0x0000001004027824 */ /* 0x042fe200078e00ff */
[----:B------:R-:W-:Y:S01]  /*22bf0*/  MOV R8, R89 ;  /* 0x0000005900087202 */ /* 0x000fe20000000f00 */
[C---:B------:R-:W-:Y:S01]  /*22c00*/  IMAD.SHL.U32 R3, R4.reuse, 0x40, RZ ;  /* 0x0000004004037824 */ /* 0x040fe200078e00ff */
[----:B------:R-:W-:Y:S01]  /*22c10*/  LOP3.LUT R4, R4, 0x60, RZ, 0xc0, !PT ;  /* 0x0000006004047812 */ /* 0x000fe200078ec0ff */
[----:B------:R-:W-:Y:S01]  /*22c20*/  IMAD.MOV.U32 R5, RZ, RZ, R90 ;  /* 0x000000ffff057224 */ /* 0x000fe200078e005a */
[----:B------:R-:W-:Y:S01]  /*22c30*/  LOP3.LUT R2, R2, 0xf0, RZ, 0xc0, !PT ;  /* 0x000000f002027812 */ /* 0x000fe200078ec0ff */
[----:B------:R-:W-:Y:S01]  /*22c40*/  IMAD.MOV.U32 R6, RZ, RZ, R24 ;  /* 0x000000ffff067224 */ /* 0x000fe200078e0018 */
[----:B------:R-:W-:Y:S01]  /*22c50*/  LOP3.LUT R3, R3, 0x400, RZ, 0xc0, !PT ;  /* 0x0000040003037812 */ /* 0x000fe200078ec0ff */
[----:B------:R-:W-:Y:S01]  /*22c60*/  IMAD.MOV.U32 R7, RZ, RZ, R26 ;  /* 0x000000ffff077224 */ /* 0x000fe200078e001a */
[----:B------:R-:W-:Y:S01]  /*22c70*/  MOV R20, R96 ;  /* 0x0000006000147202 */ /* 0x000fe20000000f00 */
[----:B------:R-:W-:Y:S01]  /*22c80*/  IMAD.MOV.U32 R9, RZ, RZ, R91 ;  /* 0x000000ffff097224 */ /* 0x000fe200078e005b */
[----:B------:R-:W-:Y:S01]  /*22c90*/  MOV R96, R113 ;  /* 0x0000007100607202 */ /* 0x000fe20000000f00 */
[----:B------:R-:W-:Y:S01]  /*22ca0*/  IMAD.MOV.U32 R10, RZ, RZ, R25 ;  /* 0x000000ffff0a7224 */ /* 0x000fe200078e0019 */
[----:B------:R-:W4:Y:S01]  /*22cb0*/  LDL.LU R157, [R1+0xa80] ;  /* 0x000a8000019d7983 */ /* 0x000f220000300800 */
[----:B------:R-:W-:-:S02]  /*22cc0*/  IMAD.MOV.U32 R11, RZ, RZ, R27 ;  /* 0x000000ffff0b7224 */ /* 0x000fc400078e001b */
[----:B------:R-:W-:Y:S01]  /*22cd0*/  IMAD.MOV.U32 R12, RZ, RZ, R92 ;  /* 0x000000ffff0c7224 */ /* 0x000fe200078e005c */
[----:B------:R-:W4:Y:S01]  /*22ce0*/  LDL.LU R156, [R1+0xa88] ;  /* 0x000a8800019c7983 */ /* 0x000f220000300800 */
[----:B------:R-:W-:Y:S02]  /*22cf0*/  IMAD.MOV.U32 R13, RZ, RZ, R94 ;  /* 0x000000ffff0d7224 */ /* 0x000fe400078e005e */
[----:B------:R-:W-:Y:S01]  /*22d00*/  IMAD.MOV.U32 R14, RZ, RZ, R28 ;  /* 0x000000ffff0e7224 */ /* 0x000fe200078e001c */
[----:B------:R-:W4:Y:S01]  /*22d10*/  LDL.LU R152, [R1+0xa90] ;  /* 0x000a900001987983 */ /* 0x000f220000300800 */
[----:B------:R-:W-:Y:S02]  /*22d20*/  IMAD.MOV.U32 R15, RZ, RZ, R30 ;  /* 0x000000ffff0f7224 */ /* 0x000fe400078e001e */
        /* <DEDUP_REMOVED lines=8> */
[----:B------:R-:W-:Y:S01]  /*22db0*/  IMAD.MOV.U32 R22, RZ, RZ, R32 ;  /* 0x000000ffff167224 */ /* 0x000fe200078e0020 */
[----:B------:R-:W-:Y:S01]  /*22dc0*/  MOV R32, R101 ;  /* 0x0000006500207202 */ /* 0x000fe20000000f00 */
        /* <DEDUP_REMOVED lines=14> */
[----:B------:R-:W-:Y:S01]  /*22eb0*/  IMAD.MOV.U32 R38, RZ, RZ, R40 ;  /* 0x000000ffff267224 */ /* 0x000fe200078e0028 */
[----:B------:R-:W-:Y:S01]  /*22ec0*/  MOV R40, R108 ;  /* 0x0000006c00287202 */ /* 0x000fe20000000f00 */
[----:B------:R-:W-:Y:S01]  /*22ed0*/  IMAD.MOV.U32 R39, RZ, RZ, R42 ;  /* 0x000000ffff277224 */ /* 0x000fe200078e002a */
[----:B------:R-:W-:Y:S01]  /*22ee0*/  MOV R108, R125 ;  /* 0x0000007d006c7202 */ /* 0x000fe20000000f00 */
        /* <DEDUP_REMOVED lines=30> */
[----:B------:R-:W-:Y:S01]  /*230d0*/  IMAD.MOV.U32 R131, RZ, RZ, R83 ;  /* 0x000000ffff837224 */ /* 0x000fe200078e0053 */
[----:B--2---:R-:W-:-:S13]  /*230e0*/  R2UR UR4, R185 ;  /* 0x00000000b90472ca */ /* 0x004fda00000e0000 */
[----:B------:R-:W-:-:S05]  /*230f0*/  IADD3 R3, R3, UR4, R2 ;  /* 0x0000000403037c10 */ /* 0x000fca000fffe002 */
[----:B------:R-:W-:Y:S01]  /*23100*/  IMAD R3, R4, 0x8, R3 ;  /* 0x0000000804037824 */ /* 0x000fe200078e0203 */
[----:B------:R-:W-:Y:S01]  /*23110*/  BAR.SYNC.DEFER_BLOCKING 0x0 ;  /* 0x0000000000007b1d */ /* 0x000fe20000010000 */
[----:B------:R-:W-:Y:S02]  /*23120*/  IMAD.MOV.U32 R4, RZ, RZ, R88 ;  /* 0x000000ffff047224 */ /* 0x000fe400078e0058 */
[----:B------:R-:W-:Y:S02]  /*23130*/  IMAD.MOV.U32 R88, RZ, RZ, R105 ;  /* 0x000000ffff587224 */ /* 0x000fe400078e0069 */
[----:B------:R-:W-:Y:S02]  /*23140*/  IMAD.MOV.U32 R105, RZ, RZ, R123 ;  /* 0x000000ffff697224 */ /* 0x000fe400078e007b */
[----:B------:R-:W-:Y:S01]  /*23150*/  IMAD.MOV.U32 R123, RZ, RZ, R75 ;  /* 0x000000ffff7b7224 */ /* 0x000fe200078e004b */
[----:B---3--:R-:W-:-:S04]  /*23160*/  ISETP.GE.AND P0, PT, R189, R186, PT ;  /* 0x000000babd00720c */ /* 0x008fc80003f06270 */
[-C--:B----4-:R-:W-:Y:S02]  /*23170*/  ISETP.LT.AND P1, PT, R190, R177.reuse, !P0 ;  /* 0x000000b1be00720c */ /* 0x090fe40004721270 */
[----:B------:R-:W1:Y:S01]  /*23180*/  S2R R190, SR_TID.X ;  /* 0x0000000000be7919 */ /* 0x000e620000002100 */
[----:B------:R-:W-:Y:S01]  /*23190*/  IMAD.MOV.U32 R135, RZ, RZ, R87 ;  /* 0x000000ffff877224 */ /* 0x000fe200078e0057 */
[-C--:B------:R-:W-:Y:S02]  /*231a0*/  ISETP.LT.AND P2, PT, R0, R177.reuse, !P0 ;  /* 0x000000b10000720c */ /* 0x080fe40004741270 */
[-C--:B------:R-:W-:Y:S01]  /*231b0*/  ISETP.LT.AND P5, PT, R182, R177.reuse, !P0 ;  /* 0x000000b1b600720c */ /* 0x080fe200047a1270 */
[----:B------:R-:W-:Y:S01]  /*231c0*/  STSM.16.M88.4 [R3], R4 ;  /* 0x0000000403007844 */ /* 0x000fe20000000200 */
[----:B------:R-:W-:Y:S01]  /*231d0*/  BAR.SYNC.DEFER_BLOCKING 0x0 ;  /* 0x0000000000007b1d */ /* 0x000fe20000010000 */
[-C--:B------:R-:W-:Y:S02]  /*231e0*/  ISETP.LT.AND P4, PT, R223, R177.reuse, !P0 ;  /* 0x000000b1df00720c */ /* 0x080fe40004781270 */
[----:B------:R-:W-:-:S02]  /*231f0*/  ISETP.LT.AND P3, PT, R191, R177, !P0 ;  /* 0x000000b1bf00720c */ /* 0x000fc40004761270 */
[----:B-1----:R-:W-:-:S04]  /*23200*/  LOP3.LUT R190, R190, 0x7f, RZ, 0xc0, !PT ;  /* 0x0000007fbebe7812 */ /* 0x002fc800078ec0ff */
[----:B------:R-:W-:Y:S01]  /*23210*/  LEA R2, R190, UR4, 0x4 ;  /* 0x00000004be027c11 */ /* 0x000fe2000f8e20ff */
[----:B------:R-:W-:-:S04]  /*23220*/  ULDC UR4, c[0x0][0x248] ;  /* 0x0000920000047ab9 */ /* 0x000fc80000000800 */
[----:B------:R-:W1:Y:S01]  /*23230*/  LDS.128 R4, [R2] ;  /* 0x0000000002047984 */ /* 0x000e620000000c00 */
[----:B------:R-:W-:Y:S06]  /*23240*/  BAR.SYNC.DEFER_BLOCKING 0x0 ;  /* 0x0000000000007b1d */ /* 0x000fec0000010000 */
[----:B------:R-:W-:Y:S02]  /*23250*/  STSM.16.M88.4 [R3], R8 ;  /* 0x0000000803007844 */ /* 0x000fe40000000200 */
[----:B------:R-:W-:Y:S06]  /*23260*/  BAR.SYNC.DEFER_BLOCKING 0x0 ;  /* 0x0000000000007b1d */ /* 0x000fec0000010000 */
[----:B------:R-:W2:Y:S02]  /*23270*/  LDS.128 R8, [R2] ;  /* 0x0000000002087984 */ /* 0x000ea40000000c00 */
[----:B------:R-:W-:Y:S06]  /*23280*/  BAR.SYNC.DEFER_BLOCKING 0x0 ;  /* 0x0000000000007b1d */ /* 0x000fec0000010000 */
[----:B------:R-:W-:Y:S02]  /*23290*/  STSM.16.M88.4 [R3], R12 ;  /* 0x0000000c03007844 */ /* 0x000fe40000000200 */
[----:B------:R-:W-:Y:S06]  /*232a0*/  BAR.SYNC.DEFER_BLOCKING 0x0 ;  /* 0x0000000000007b1d */ /* 0x000fec0000010000 */
[----:B------:R-:W3:Y:S02]  /*232b0*/  LDS.128 R12, [R2] ;  /* 0x00000000020c7984 */ /* 0x000ee40000000c00 */
[----:B------:R-:W-:Y:S06]  /*232c0*/  BAR.SYNC.DEFER_BLOCKING 0x0 ;  /* 0x0000000000007b1d */ /* 0x000fec0000010000 */
[----:B------:R-:W-:Y:S02]  /*232d0*/  STSM.16.M88.4 [R3], R16 ;  /* 0x0000001003007844 */ /* 0x000fe40000000200 */
[----:B------:R-:W-:Y:S06]  /*232e0*/  BAR.SYNC.DEFER_BLOCKING 0x0 ;  /* 0x0000000000007b1d */ /* 0x000fec0000010000 */
[----:B------:R-:W4:Y:S02]  /*232f0*/  LDS.128 R16, [R2] ;  /* 0x0000000002107984 */ /* 0x000f240000000c00 */
        /* <DEDUP_REMOVED lines=21> */
[----:B------:R1:W-:Y:S02]  /*23450*/  STSM.16.M88.4 [R3], R88 ;  /* 0x0000005803007844 */ /* 0x0003e40000000200 */
[----:B------:R-:W-:Y:S01]  /*23460*/  BAR.SYNC.DEFER_BLOCKING 0x0 ;  /* 0x0000000000007b1d */ /* 0x000fe20000010000 */
[----:B-1----:R-:W-:-:S02]  /*23470*/  IMAD.MOV.U32 R90, RZ, RZ, R48 ;  /* 0x000000ffff5a7224 */ /* 0x002fc400078e0030 */
[----:B------:R-:W-:Y:S02]  /*23480*/  IMAD.MOV.U32 R91, RZ, RZ, R50 ;  /* 0x000000ffff5b7224 */ /* 0x000fe400078e0032 */
[----:B------:R-:W-:Y:S02]  /*23490*/  IMAD.MOV.U32 R88, RZ, RZ, R112 ;  /* 0x000000ffff587224 */ /* 0x000fe400078e0070 */
[----:B------:R-:W-:Y:S02]  /*234a0*/  IMAD.MOV.U32 R89, RZ, RZ, R114 ;  /* 0x000000ffff597224 */ /* 0x000fe400078e0072 */
[----:B------:R-:W-:Y:S02]  /*234b0*/  IMAD.MOV.U32 R114, RZ, RZ, R65 ;  /* 0x000000ffff727224 */ /* 0x000fe400078e0041 */
[----:B------:R-:W-:Y:S01]  /*234c0*/  IMAD.MOV.U32 R112, RZ, RZ, R129 ;  /* 0x000000ffff707224 */ /* 0x000fe200078e0081 */
[----:B------:R-:W1:Y:S01]  /*234d0*/  LDS.128 R44, [R2] ;  /* 0x00000000022c7984 */ /* 0x000e620000000c00 */
[----:B------:R-:W-:Y:S01]  /*234e0*/  IMAD.MOV.U32 R129, RZ, RZ, R147 ;  /* 0x000000ffff817224 */ /* 0x000fe200078e0093 */
[----:B------:R-:W-:Y:S06]  /*234f0*/  BAR.SYNC.DEFER_BLOCKING 0x0 ;  /* 0x0000000000007b1d */ /* 0x000fec0000010000 */
[----:B------:R-:W-:Y:S02]  /*23500*/  STSM.16.M88.4 [R3], R40 ;  /* 0x0000002803007844 */ /* 0x000fe40000000200 */
[----:B------:R-:W-:Y:S06]  /*23510*/  BAR.SYNC.DEFER_BLOCKING 0x0 ;  /* 0x0000000000007b1d */ /* 0x000fec0000010000 */
[----:B------:R-:W1:Y:S02]  /*23520*/  LDS.128 R40, [R2] ;  /* 0x0000000002287984 */ /* 0x000e640000000c00 */
[----:B------:R-:W-:Y:S06]  /*23530*/  BAR.SYNC.DEFER_BLOCKING 0x0 ;  /* 0x0000000000007b1d */ /* 0x000fec0000010000 */
[----:B------:R2:W-:Y:S02]  /*23540*/  STSM.16.M88.4 [R3], R92 ;  /* 0x0000005c03007844 */ /* 0x0005e40000000200 */
[----:B------:R-:W-:Y:S01]  /*23550*/  BAR.SYNC.DEFER_BLOCKING 0x0 ;  /* 0x0000000000007b1d */ /* 0x000fe20000010000 */
[----:B--2---:R-:W-:-:S02]  /*23560*/  IMAD.MOV.U32 R94, RZ, RZ, R52 ;  /* 0x000000ffff5e7224 */ /* 0x004fc400078e0034 */
[----:B------:R-:W-:Y:S02]  /*23570*/  IMAD.MOV.U32 R95, RZ, RZ, R54 ;  /* 0x000000ffff5f7224 */ /* 0x000fe400078e0036 */
[----:B------:R-:W-:Y:S02]  /*23580*/  IMAD.MOV.U32 R92, RZ, RZ, R116 ;  /* 0x000000ffff5c7224 */ /* 0x000fe400078e0074 */
[----:B------:R-:W-:Y:S02]  /*23590*/  IMAD.MOV.U32 R93, RZ, RZ, R118 ;  /* 0x000000ffff5d7224 */ /* 0x000fe400078e0076 */
[----:B------:R-:W-:Y:S02]  /*235a0*/  IMAD.MOV.U32 R118, RZ, RZ, R69 ;  /* 0x000000ffff767224 */ /* 0x000fe400078e0045 */
[----:B------:R-:W-:Y:S01]  /*235b0*/  IMAD.MOV.U32 R116, RZ, RZ, R133 ;  /* 0x000000ffff747224 */ /* 0x000fe200078e0085 */
[----:B------:R-:W2:Y:S01]  /*235c0*/  LDS.128 R48, [R2] ;  /* 0x0000000002307984 */ /* 0x000ea20000000c00 */
[----:B------:R-:W-:Y:S06]  /*235d0*/  BAR.SYNC.DEFER_BLOCKING 0x0 ;  /* 0x0000000000007b1d */ /* 0x000fec0000010000 */
[----:B------:R-:W-:Y:S02]  /*235e0*/  STSM.16.M88.4 [R3], R88 ;  /* 0x0000005803007844 */ /* 0x000fe40000000200 */
[----:B------:R-:W-:Y:S06]  /*235f0*/  BAR.SYNC.DEFER_BLOCKING 0x0 ;  /* 0x0000000000007b1d */ /* 0x000fec0000010000 */
[----:B------:R-:W2:Y:S02]  /*23600*/  LDS.128 R88, [R2] ;  /* 0x0000000002587984 */ /* 0x000ea40000000c00 */
[----:B------:R-:W-:Y:S06]  /*23610*/  BAR.SYNC.DEFER_BLOCKING 0x0 ;  /* 0x0000000000007b1d */ /* 0x000fec0000010000 */
[----:B------:R3:W-:Y:S02]  /*23620*/  STSM.16.M88.4 [R3], R96 ;  /* 0x0000006003007844 */ /* 0x0007e40000000200 */
[----:B------:R-:W-:Y:S01]  /*23630*/  BAR.SYNC.DEFER_BLOCKING 0x0 ;  /* 0x0000000000007b1d */ /* 0x000fe20000010000 */
[----:B---3--:R-:W-:Y:S01]  /*23640*/  IMAD.MOV.U32 R98, RZ, RZ, R56 ;  /* 0x000000ffff627224 */ /* 0x008fe200078e0038 */
[----:B------:R-:W-:Y:S01]  /*23650*/  MOV R96, R120 ;  /* 0x0000007800607202 */ /* 0x000fe20000000f00 */
[----:B------:R-:W-:Y:S01]  /*23660*/  IMAD.MOV.U32 R99, RZ, RZ, R58 ;  /* 0x000000ffff637224 */ /* 0x000fe200078e003a */
[----:B------:R-:W-:Y:S01]  /*23670*/  MOV R120, R137 ;  /* 0x0000008900787202 */ /* 0x000fe20000000f00 */
[----:B------:R-:W-:-:S02]  /*23680*/  IMAD.MOV.U32 R97, RZ, RZ, R122 ;  /* 0x000000ffff617224 */ /* 0x000fc400078e007a */
[----:B------:R-:W-:Y:S01]  /*23690*/  IMAD.MOV.U32 R122, RZ, RZ, R73 ;  /* 0x000000ffff7a7224 */ /* 0x000fe200078e0049 */
[----:B------:R-:W3:Y:S01]  /*236a0*/  LDS.128 R52, [R2] ;  /* 0x0000000002347984 */ /* 0x000ee20000000c00 */
[----:B------:R-:W-:Y:S06]  /*236b0*/  BAR.SYNC.DEFER_BLOCKING 0x0 ;  /* 0x0000000000007b1d */ /* 0x000fec0000010000 */
[----:B------:R-:W-:Y:S02]  /*236c0*/  STSM.16.M88.4 [R3], R92 ;  /* 0x0000005c03007844 */ /* 0x000fe40000000200 */
[----:B------:R-:W-:Y:S06]  /*236d0*/  BAR.SYNC.DEFER_BLOCKING 0x0 ;  /* 0x0000000000007b1d */ /* 0x000fec0000010000 */
[----:B------:R-:W3:Y:S02]  /*236e0*/  LDS.128 R92, [R2] ;  /* 0x00000000025c7984 */ /* 0x000ee40000000c00 */
[----:B------:R-:W-:Y:S06]  /*236f0*/  BAR.SYNC.DEFER_BLOCKING 0x0 ;  /* 0x0000000000007b1d */ /* 0x000fec0000010000 */
[----:B------:R4:W-:Y:S02]  /*23700*/  STSM.16.M88.4 [R3], R100 ;  /* 0x0000006403007844 */ /* 0x0009e40000000200 */
[----:B------:R-:W-:Y:S01]  /*23710*/  BAR.SYNC.DEFER_BLOCKING 0x0 ;  /* 0x0000000000007b1d */ /* 0x000fe20000010000 */
[----:B----4-:R-:W-:-:S02]  /*23720*/  IMAD.MOV.U32 R102, RZ, RZ, R60 ;  /* 0x000000ffff667224 */ /* 0x010fc400078e003c */
[----:B------:R-:W-:Y:S02]  /*23730*/  IMAD.MOV.U32 R103, RZ, RZ, R62 ;  /* 0x000000ffff677224 */ /* 0x000fe400078e003e */
[----:B------:R-:W-:Y:S02]  /*23740*/  IMAD.MOV.U32 R100, RZ, RZ, R124 ;  /* 0x000000ffff647224 */ /* 0x000fe400078e007c */
[----:B------:R-:W-:Y:S02]  /*23750*/  IMAD.MOV.U32 R101, RZ, RZ, R126 ;  /* 0x000000ffff657224 */ /* 0x000fe400078e007e */
[----:B------:R-:W-:Y:S02]  /*23760*/  IMAD.MOV.U32 R126, RZ, RZ, R77 ;  /* 0x000000ffff7e7224 */ /* 0x000fe400078e004d */
[----:B------:R-:W-:Y:S01]  /*23770*/  IMAD.MOV.U32 R124, RZ, RZ, R141 ;  /* 0x000000ffff7c7224 */ /* 0x000fe200078e008d */
[----:B------:R-:W4:Y:S01]  /*23780*/  LDS.128 R56, [R2] ;  /* 0x0000000002387984 */ /* 0x000f220000000c00 */
        /* <DEDUP_REMOVED lines=14> */
[----:B------:R-:W-:Y:S06]  /*23870*/  BAR.SYNC.DEFER_BLOCKING 0x0 ;  /* 0x0000000000007b1d */ /* 0x000fec0000010000 */
[----:B------:R-:W-:Y:S02]  /*23880*/  STSM.16.M88.4 [R3], R100 ;  /* 0x0000006403007844 */ /* 0x000fe40000000200 */
[----:B------:R-:W-:Y:S06]  /*23890*/  BAR.SYNC.DEFER_BLOCKING 0x0 ;  /* 0x0000000000007b1d */ /* 0x000fec0000010000 */
[----:B------:R-:W1:Y:S02]  /*238a0*/  LDS.128 R100, [R2] ;  /* 0x0000000002647984 */ /* 0x000e640000000c00 */
[----:B------:R-:W-:Y:S06]  /*238b0*/  BAR.SYNC.DEFER_BLOCKING 0x0 ;  /* 0x0000000000007b1d */ /* 0x000fec0000010000 */
[----:B------:R2:W-:Y:S02]  /*238c0*/  STSM.16.M88.4 [R3], R108 ;  /* 0x0000006c03007844 */ /* 0x0005e40000000200 */
[----:B------:R-:W-:Y:S01]  /*238d0*/  BAR.SYNC.DEFER_BLOCKING 0x0 ;  /* 0x0000000000007b1d */ /* 0x000fe20000010000 */
[----:B--2---:R-:W-:Y:S01]  /*238e0*/  IMAD.MOV.U32 R110, RZ, RZ, R68 ;  /* 0x000000ffff6e7224 */ /* 0x004fe200078e0044 */
[----:B------:R-:W-:Y:S01]  /*238f0*/  MOV R108, R132 ;  /* 0x00000084006c7202 */ /* 0x000fe20000000f00 */
[----:B------:R-:W-:-:S02]  /*23900*/  IMAD.MOV.U32 R111, RZ, RZ, R70 ;  /* 0x000000ffff6f7224 */ /* 0x000fc400078e0046 */
[----:B------:R-:W-:Y:S01]  /*23910*/  IMAD.MOV.U32 R109, RZ, RZ, R134 ;  /* 0x000000ffff6d7224 */ /* 0x000fe200078e0086 */
[----:B------:R-:W2:Y:S02]  /*23920*/  LDS.128 R64, [R2] ;  /* 0x0000000002407984 */ /* 0x000ea40000000c00 */
[----:B------:R-:W-:Y:S06]  /*23930*/  BAR.SYNC.DEFER_BLOCKING 0x0 ;  /* 0x0000000000007b1d */ /* 0x000fec0000010000 */
[----:B------:R-:W-:Y:S02]  /*23940*/  STSM.16.M88.4 [R3], R104 ;  /* 0x0000006803007844 */ /* 0x000fe40000000200 */
[----:B------:R-:W-:Y:S06]  /*23950*/  BAR.SYNC.DEFER_BLOCKING 0x0 ;  /* 0x0000000000007b1d */ /* 0x000fec0000010000 */
[----:B------:R-:W2:Y:S02]  /*23960*/  LDS.128 R104, [R2] ;  /* 0x0000000002687984 */ /* 0x000ea40000000c00 */
[----:B------:R-:W-:Y:S06]  /*23970*/  BAR.SYNC.DEFER_BLOCKING 0x0 ;  /* 0x0000000000007b1d */ /* 0x000fec0000010000 */
[----:B------:R3:W-:Y:S02]  /*23980*/  STSM.16.M88.4 [R3], R112 ;  /* 0x0000007003007844 */ /* 0x0007e40000000200 */
[----:B------:R-:W-:Y:S01]  /*23990*/  BAR.SYNC.DEFER_BLOCKING 0x0 ;  /* 0x0000000000007b1d */ /* 0x000fe20000010000 */
[----:B---3--:R-:W-:-:S02]  /*239a0*/  IMAD.MOV.U32 R114, RZ, RZ, R72 ;  /* 0x000000ffff727224 */ /* 0x008fc400078e0048 */
[----:B------:R-:W-:Y:S02]  /*239b0*/  IMAD.MOV.U32 R115, RZ, RZ, R74 ;  /* 0x000000ffff737224 */ /* 0x000fe400078e004a */
[----:B------:R-:W-:Y:S02]  /*239c0*/  IMAD.MOV.U32 R112, RZ, RZ, R136 ;  /* 0x000000ffff707224 */ /* 0x000fe400078e0088 */
[----:B------:R-:W-:Y:S02]  /*239d0*/  IMAD.MOV.U32 R113, RZ, RZ, R138 ;  /* 0x000000ffff717224 */ /* 0x000fe400078e008a */
[----:B------:R-:W-:Y:S01]  /*239e0*/  IMAD.MOV.U32 R134, RZ, RZ, R85 ;  /* 0x000000ffff867224 */ /* 0x000fe200078e0055 */
[----:B------:R-:W-:Y:S01]  /*239f0*/  MOV R132, R149 ;  /* 0x0000009500847202 */ /* 0x000fe20000000f00 */
[----:B------:R-:W-:Y:S01]  /*23a00*/  IMAD.MOV.U32 R133, RZ, RZ, R151 ;  /* 0x000000ffff857224 */ /* 0x000fe200078e0097 */
[----:B------:R-:W3:Y:S01]  /*23a10*/  LDS.128 R68, [R2] ;  /* 0x0000000002447984 */ /* 0x000ee20000000c00 */
[----:B------:R-:W-:Y:S01]  /*23a20*/  IMAD R136, R189, UR5, RZ ;  /* 0x00000005bd887c24 */ /* 0x000fe2000f8e02ff */
[----:B------:R-:W-:Y:S01]  /*23a30*/  ULDC UR5, c[0x0][0x22c] ;  /* 0x00008b0000057ab9 */ /* 0x000fe20000000800 */
        /* <DEDUP_REMOVED lines=19> */
[----:B-1----:R-:W-:Y:S01]  /*23b70*/  IMAD.MOV.U32 R122, RZ, RZ, R80 ;  /* 0x000000ffff7a7224 */ /* 0x002fe200078e0050 */
[----:B------:R-:W-:Y:S01]  /*23b80*/  MOV R120, R144 ;  /* 0x0000009000787202 */ /* 0x000fe20000000f00 */
[----:B------:R-:W-:-:S02]  /*23b90*/  IMAD.MOV.U32 R123, RZ, RZ, R82 ;  /* 0x000000ffff7b7224 */ /* 0x000fc400078e0052 */
[----:B------:R-:W-:Y:S01]  /*23ba0*/  IMAD.MOV.U32 R121, RZ, RZ, R146 ;  /* 0x000000ffff797224 */ /* 0x000fe200078e0092 */
[----:B------:R-:W1:Y:S02]  /*23bb0*/  LDS.128 R76, [R2] ;  /* 0x00000000024c7984 */ /* 0x000e640000000c00 */
[----:B------:R-:W-:Y:S06]  /*23bc0*/  BAR.SYNC.DEFER_BLOCKING 0x0 ;  /* 0x0000000000007b1d */ /* 0x000fec0000010000 */
[----:B------:R-:W-:Y:S02]  /*23bd0*/  STSM.16.M88.4 [R3], R116 ;  /* 0x0000007403007844 */ /* 0x000fe40000000200 */
[----:B------:R-:W-:Y:S06]  /*23be0*/  BAR.SYNC.DEFER_BLOCKING 0x0 ;  /* 0x0000000000007b1d */ /* 0x000fec0000010000 */
[----:B------:R-:W1:Y:S02]  /*23bf0*/  LDS.128 R116, [R2] ;  /* 0x0000000002747984 */ /* 0x000e640000000c00 */
[----:B------:R-:W-:Y:S06]  /*23c00*/  BAR.SYNC.DEFER_BLOCKING 0x0 ;  /* 0x0000000000007b1d */ /* 0x000fec0000010000 */
[----:B------:R2:W-:Y:S02]  /*23c10*/  STSM.16.M88.4 [R3], R124 ;  /* 0x0000007c03007844 */ /* 0x0005e40000000200 */
[----:B------:R-:W-:Y:S06]  /*23c20*/  BAR.SYNC.DEFER_BLOCKING 0x0 ;  /* 0x0000000000007b1d */ /* 0x000fec0000010000 */
[----:B------:R-:W1:Y:S02]  /*23c30*/  LDS.128 R80, [R2] ;  /* 0x0000000002507984 */ /* 0x000e640000000c00 */
[----:B------:R-:W-:Y:S06]  /*23c40*/  BAR.SYNC.DEFER_BLOCKING 0x0 ;  /* 0x0000000000007b1d */ /* 0x000fec0000010000 */
[----:B------:R-:W-:Y:S02]  /*23c50*/  STSM.16.M88.4 [R3], R120 ;  /* 0x0000007803007844 */ /* 0x000fe40000000200 */
[----:B------:R-:W-:Y:S06]  /*23c60*/  BAR.SYNC.DEFER_BLOCKING 0x0 ;  /* 0x0000000000007b1d */ /* 0x000fec0000010000 */
[----:B------:R-:W1:Y:S02]  /*23c70*/  LDS.128 R120, [R2] ;  /* 0x0000000002787984 */ /* 0x000e640000000c00 */
[----:B------:R-:W-:Y:S06]  /*23c80*/  BAR.SYNC.DEFER_BLOCKING 0x0 ;  /* 0x0000000000007b1d */ /* 0x000fec0000010000 */
[----:B------:R-:W-:Y:S02]  /*23c90*/  STSM.16.M88.4 [R3], R128 ;  /* 0x0000008003007844 */ /* 0x000fe40000000200 */
[----:B------:R-:W-:Y:S01]  /*23ca0*/  BAR.SYNC.DEFER_BLOCKING 0x0 ;  /* 0x0000000000007b1d */ /* 0x000fe20000010000 */
[----:B--2---:R-:W-:-:S02]  /*23cb0*/  IMAD.MOV.U32 R124, RZ, RZ, R148 ;  /* 0x000000ffff7c7224 */ /* 0x004fc400078e0094 */
[----:B------:R-:W-:-:S03]  /*23cc0*/  IMAD.MOV.U32 R125, RZ, RZ, R150 ;  /* 0x000000ffff7d7224 */ /* 0x000fc600078e0096 */
[----:B------:R-:W2:Y:S01]  /*23cd0*/  LDS.128 R128, [R2] ;  /* 0x0000000002807984 */ /* 0x000ea20000000c00 */
[----:B------:R-:W-:Y:S02]  /*23ce0*/  IMAD.MOV.U32 R126, RZ, RZ, R84 ;  /* 0x000000ffff7e7224 */ /* 0x000fe400078e0054 */
[----:B------:R-:W-:Y:S01]  /*23cf0*/  IMAD.MOV.U32 R127, RZ, RZ, R86 ;  /* 0x000000ffff7f7224 */ /* 0x000fe200078e0056 */
[----:B------:R-:W-:Y:S06]  /*23d00*/  BAR.SYNC.DEFER_BLOCKING 0x0 ;  /* 0x0000000000007b1d */ /* 0x000fec0000010000 */
[----:B------:R3:W-:Y:S02]  /*23d10*/  STSM.16.M88.4 [R3], R124 ;  /* 0x0000007c03007844 */ /* 0x0007e40000000200 */
[----:B------:R-:W-:Y:S06]  /*23d20*/  BAR.SYNC.DEFER_BLOCKING 0x0 ;  /* 0x0000000000007b1d */ /* 0x000fec0000010000 */
[----:B------:R-:W2:Y:S02]  /*23d30*/  LDS.128 R84, [R2] ;  /* 0x0000000002547984 */ /* 0x000ea40000000c00 */
[----:B------:R-:W-:Y:S01]  /*23d40*/  BAR.SYNC.DEFER_BLOCKING 0x0 ;  /* 0x0000000000007b1d */ /* 0x000fe20000010000 */
[----:B------:R-:W-:Y:S01]  /*23d50*/  IMAD R137, R0, UR4, RZ ;  /* 0x0000000400897c24 */ /* 0x000fe2000f8e02ff */
[----:B------:R-:W-:-:S03]  /*23d60*/  LEA R0, P6, R136, UR6, 0x2 ;  /* 0x0000000688007c11 */ /* 0x000fc6000f8c10ff */
[C---:B---3--:R-:W-:Y:S01]  /*23d70*/  VIADD R127, R137.reuse, UR4 ;  /* 0x00000004897f7c36 */ /* 0x048fe20008000000 */
[----:B------:R-:W-:Y:S02]  /*23d80*/  LEA.HI.X.SX32 R136, R136, UR7, 0x2, P6 ;  /* 0x0000000788887c11 */ /* 0x000fe4000b0f16ff */
[C---:B------:R-:W-:Y:S01]  /*23d90*/  LEA R124, P6, R137.reuse, R0, 0x2 ;  /* 0x00000000897c7211 */ /* 0x040fe200078c10ff */
[----:B------:R3:W-:Y:S03]  /*23da0*/  STSM.16.M88.4 [R3], R132 ;  /* 0x0000008403007844 */ /* 0x0007e60000000200 */
[----:B------:R-:W-:Y:S01]  /*23db0*/  LEA.HI.X.SX32 R125, R137, R136, 0x2, P6 ;  /* 0x00000088897d7211 */ /* 0x000fe200030f16ff */
[----:B------:R-:W-:Y:S01]  /*23dc0*/  BAR.SYNC.DEFER_BLOCKING 0x0 ;  /* 0x0000000000007b1d */ /* 0x000fe20000010000 */
[C---:B------:R-:W-:Y:S01]  /*23dd0*/  LEA R126, P6, R127.reuse, R0, 0x2 ;  /* 0x000000007f7e7211 */ /* 0x040fe200078c10ff */
[----:B---3--:R-:W-:-:S03]  /*23de0*/  VIADD R3, R127, UR4 ;  /* 0x000000047f037c36 */ /* 0x008fc60008000000 */
[----:B------:R-:W-:Y:S01]  /*23df0*/  LEA.HI.X.SX32 R127, R127, R136, 0x2, P6 ;  /* 0x000000887f7f7211 */ /* 0x000fe200030f16ff */
[----:B------:R3:W-:Y:S01]  /*23e00*/  @P2 STG.E desc[UR60][R124.64], R4 ;  /* 0x000000047c002986 */ /* 0x0007e2000c10193c */
[----:B------:R-:W-:-:S03]  /*23e10*/  ISETP.LT.AND P2, PT, R157, R177, !P0 ;  /* 0x000000b19d00720c */ /* 0x000fc60004741270 */
[----:B------:R4:W-:Y:S01]  /*23e20*/  @P1 STG.E desc[UR60][R126.64], R8 ;  /* 0x000000087e001986 */ /* 0x0009e2000c10193c */
[----:B---3--:R-:W-:-:S03]  /*23e30*/  LEA R124, P6, R3, R0, 0x2 ;  /* 0x00000000037c7211 */ /* 0x008fc600078c10ff */
[----:B------:R-:W3:Y:S01]  /*23e40*/  LDL.LU R157, [R1+0xaa8] ;  /* 0x000aa800019d7983 */ /* 0x000ee20000300800 */
[----:B------:R-:W-:Y:S02]  /*23e50*/  LEA.HI.X.SX32 R125, R3, R136, 0x2, P6 ;  /* 0x00000088037d7211 */ /* 0x000fe400030f16ff */
[-C--:B------:R-:W-:Y:S02]  /*23e60*/  ISETP.LT.AND P1, PT, R156, R177.reuse, !P0 ;  /* 0x000000b19c00720c */ /* 0x080fe40004721270 */
[----:B------:R-:W2:Y:S04]  /*23e70*/  LDL.LU R156, [R1+0xaac] ;  /* 0x000aac00019c7983 */ /* 0x000ea80000300800 */
[----:B------:R1:W-:Y:S01]  /*23e80*/  @P5 STG.E desc[UR60][R124.64], R5 ;  /* 0x000000057c005986 */ /* 0x0003e2000c10193c */
[----:B------:R-:W-:-:S03]  /*23e90*/  ISETP.LT.AND P5, PT, R152, R177, !P0 ;  /* 0x000000b19800720c */ /* 0x000fc600047a1270 */
[----:B------:R-:W3:Y:S01]  /*23ea0*/  LDL.LU R152, [R1+0xab0] ;  /* 0x000ab00001987983 */ /* 0x000ee20000300800 */
[----:B------:R-:W-:-:S04]  /*23eb0*/  VIADD R4, R3, UR4 ;  /* 0x0000000403047c36 */ /* 0x000fc80008000000 */
[C---:B------:R-:W-:Y:S01]  /*23ec0*/  VIADD R3, R4.reuse, UR4 ;  /* 0x0000000404037c36 */ /* 0x040fe20008000000 */
[----:B----4-:R-:W-:-:S03]  /*23ed0*/  LEA R126, P6, R4, R0, 0x2 ;  /* 0x00000000047e7211 */ /* 0x010fc600078c10ff */
[C---:B-1----:R-:W-:Y:S01]  /*23ee0*/  VIADD R124, R3.reuse, UR4 ;  /* 0x00000004037c7c36 */ /* 0x042fe20008000000 */
[----:B------:R-:W-:Y:S02]  /*23ef0*/  LEA.HI.X.SX32 R127, R4, R136, 0x2, P6 ;  /* 0x00000088047f7211 */ /* 0x000fe400030f16ff */
[----:B------:R-:W-:-:S04]  /*23f00*/  LEA R4, P6, R3, R0, 0x2 ;  /* 0x0000000003047211 */ /* 0x000fc800078c10ff */
[----:B------:R-:W-:Y:S01]  /*23f10*/  LEA.HI.X.SX32 R5, R3, R136, 0x2, P6 ;  /* 0x0000008803057211 */ /* 0x000fe200030f16ff */
[C---:B------:R-:W-:Y:S01]  /*23f20*/  VIADD R3, R124.reuse, UR4 ;  /* 0x000000047c037c36 */ /* 0x040fe20008000000 */
[C---:B------:R-:W-:Y:S01]  /*23f30*/  LEA R8, P6, R124.reuse, R0, 0x2 ;  /* 0x000000007c087211 */ /* 0x040fe200078c10ff */
[----:B------:R1:W-:Y:S02]  /*23f40*/  @P4 STG.E desc[UR60][R126.64], R9 ;  /* 0x000000097e004986 */ /* 0x0003e4000c10193c */
[C---:B------:R-:W-:Y:S02]  /*23f50*/  VIADD R125, R3.reuse, UR4 ;  /* 0x00000004037d7c36 */ /* 0x040fe40008000000 */
[----:B------:R4:W-:Y:S01]  /*23f60*/  @P3 STG.E desc[UR60][R4.64], R6 ;  /* 0x0000000604003986 */ /* 0x0009e2000c10193c */
[----:B-1----:R-:W-:Y:S02]  /*23f70*/  LEA.HI.X.SX32 R9, R124, R136, 0x2, P6 ;  /* 0x000000887c097211 */ /* 0x002fe400030f16ff */
[----:B----4-:R-:W-:-:S03]  /*23f80*/  LEA R4, P6, R3, R0, 0x2 ;  /* 0x0000000003047211 */ /* 0x010fc600078c10ff */
[----:B------:R1:W-:Y:S01]  /*23f90*/  @P2 STG.E desc[UR60][R8.64], R10 ;  /* 0x0000000a08002986 */ /* 0x0003e2000c10193c */
[----:B------:R-:W-:Y:S02]  /*23fa0*/  LEA.HI.X.SX32 R5, R3, R136, 0x2, P6 ;  /* 0x0000008803057211 */ /* 0x000fe400030f16ff */
[-C--:B------:R-:W-:Y:S02]  /*23fb0*/  ISETP.LT.AND P4, PT, R155, R177.reuse, !P0 ;  /* 0x000000b19b00720c */ /* 0x080fe40004781270 */
[----:B------:R-:W4:Y:S01]  /*23fc0*/  LDL.LU R155, [R1+0xab8] ;  /* 0x000ab800019b7983 */ /* 0x000f220000300800 */
[-C--:B------:R-:W-:Y:S02]  /*23fd0*/  ISETP.LT.AND P3, PT, R154, R177.reuse, !P0 ;  /* 0x000000b19a00720c */ /* 0x080fe40004761270 */
[----:B------:R-:W-:Y:S01]  /*23fe0*/  ISETP.LT.AND P2, PT, R153, R177, !P0 ;  /* 0x000000b19900720c */ /* 0x000fe20004741270 */
[----:B------:R-:W4:Y:S01]  /*23ff0*/  LDL.LU R154, [R1+0xac4] ;  /* 0x000ac400019a7983 */ /* 0x000f220000300800 */
[C---:B-1----:R-:W-:Y:S01]  /*24000*/  LEA R8, P6, R125.reuse, R0, 0x2 ;  /* 0x000000007d087211 */ /* 0x042fe200078c10ff */
[----:B------:R-:W-:-:S02]  /*24010*/  VIADD R3, R125, UR4 ;  /* 0x000000047d037c36 */ /* 0x000fc40008000000 */
[----:B------:R-:W4:Y:S01]  /*24020*/  LDL.LU R153, [R1+0xac0] ;  /* 0x000ac00001997983 */ /* 0x000f220000300800 */
[----:B------:R-:W-:-:S03]  /*24030*/  LEA.HI.X.SX32 R9, R125, R136, 0x2, P6 ;  /* 0x000000887d097211 */ /* 0x000fc600030f16ff */
[----:B------:R-:W4:Y:S04]  /*24040*/  LDL.LU R10, [R1+0xad0] ;  /* 0x000ad000010a7983 */ /* 0x000f280000300800 */
[----:B------:R1:W-:Y:S04]  /*24050*/  @P1 STG.E desc[UR60][R4.64], R7 ;  /* 0x0000000704001986 */ /* 0x0003e8000c10193c */
[----:B------:R1:W-:Y:S02]  /*24060*/  @P5 STG.E desc[UR60][R8.64], R11 ;  /* 0x0000000b08005986 */ /* 0x0003e4000c10193c */
[----:B-1----:R-:W-:-:S02]  /*24070*/  LEA R4, P6, R3, R0, 0x2 ;  /* 0x0000000003047211 */ /* 0x002fc400078c10ff */
[----:B------:R-:W4:Y:S02]  /*24080*/  LDL.LU R8, [R1+0xacc] ;  /* 0x000acc0001087983 */ /* 0x000f240000300800 */
[----:B------:R-:W-:-:S05]  /*24090*/  LEA.HI.X.SX32 R5, R3, R136, 0x2, P6 ;  /* 0x0000008803057211 */ /* 0x000fca00030f16ff */
[----:B------:R1:W-:Y:S01]  /*240a0*/  @P4 STG.E desc[UR60][R4.64], R12 ;  /* 0x0000000c04004986 */ /* 0x0003e2000c10193c */
[----:B---3--:R-:W-:-:S03]  /*240b0*/  ISETP.LT.AND P4, PT, R152, R177, !P0 ;  /* 0x000000b19800720c */ /* 0x008fc60004781270 */
[----:B------:R-:W3:Y:S04]  /*240c0*/  LDL.LU R152, [R1+0xad4] ;  /* 0x000ad40001987983 */ /* 0x000ee80000300800 */
[----:B-1----:R-:W3:Y:S01]  /*240d0*/  LDL.LU R12, [R1+0xad8] ;  /* 0x000ad800010c7983 */ /* 0x002ee20000300800 */
[----:B------:R-:W-:Y:S02]  /*240e0*/  IADD3 R125, R3, UR4, RZ ;  /* 0x00000004037d7c10 */ /* 0x000fe4000fffe0ff */
[----:B------:R-:W-:Y:S01]  /*240f0*/  ISETP.LT.AND P1, PT, R157, R177, !P0 ;  /* 0x000000b19d00720c */ /* 0x000fe20004721270 */
[----:B------:R-:W3:Y:S01]  /*24100*/  LDL.LU R11, [R1+0xae0] ;  /* 0x000ae000010b7983 */ /* 0x000ee20000300800 */
[C---:B------:R-:W-:Y:S01]  /*24110*/  LEA R6, P6, R125.reuse, R0, 0x2 ;  /* 0x000000007d067211 */ /* 0x040fe200078c10ff */
[----:B------:R-:W-:-:S03]  /*24120*/  VIADD R3, R125, UR4 ;  /* 0x000000047d037c36 */ /* 0x000fc60008000000 */
[----:B------:R-:W-:Y:S01]  /*24130*/  LEA.HI.X.SX32 R7, R125, R136, 0x2, P6 ;  /* 0x000000887d077211 */ /* 0x000fe200030f16ff */
[C---:B------:R-:W-:Y:S01]  /*24140*/  VIADD R125, R3.reuse, UR4 ;  /* 0x00000004037d7c36 */ /* 0x040fe20008000000 */
[----:B------:R-:W-:-:S03]  /*24150*/  LEA R4, P6, R3, R0, 0x2 ;  /* 0x0000000003047211 */ /* 0x000fc600078c10ff */
[----:B------:R1:W-:Y:S01]  /*24160*/  @P3 STG.E desc[UR60][R6.64], R16 ;  /* 0x0000001006003986 */ /* 0x0003e2000c10193c */
[----:B------:R-:W-:Y:S01]  /*24170*/  LEA.HI.X.SX32 R5, R3, R136, 0x2, P6 ;  /* 0x0000008803057211 */ /* 0x000fe200030f16ff */
[----:B------:R-:W-:Y:S01]  /*24180*/  VIADD R3, R125, UR4 ;  /* 0x000000047d037c36 */ /* 0x000fe20008000000 */
[----:B--2---:R-:W-:-:S03]  /*24190*/  ISETP.LT.AND P5, PT, R156, R177, !P0 ;  /* 0x000000b19c00720c */ /* 0x004fc600047a1270 */
[----:B------:R2:W-:Y:S01]  /*241a0*/  @P2 STG.E desc[UR60][R4.64], R13 ;  /* 0x0000000d04002986 */ /* 0x0005e2000c10193c */
[----:B------:R-:W-:Y:S01]  /*241b0*/  VIADD R9, R3, UR4 ;  /* 0x0000000403097c36 */ /* 0x000fe20008000000 */
[----:B-1----:R-:W-:-:S04]  /*241c0*/  LEA R6, P6, R125, R0, 0x2 ;  /* 0x000000007d067211 */ /* 0x002fc800078c10ff */
[----:B------:R-:W-:Y:S02]  /*241d0*/  LEA.HI.X.SX32 R7, R125, R136, 0x2, P6 ;  /* 0x000000887d077211 */ /* 0x000fe400030f16ff */
[----:B--2---:R-:W-:-:S03]  /*241e0*/  LEA R4, P6, R3, R0, 0x2 ;  /* 0x0000000003047211 */ /* 0x004fc600078c10ff */
[----:B------:R1:W-:Y:S01]  /*241f0*/  @P1 STG.E desc[UR60][R6.64], R17 ;  /* 0x0000001106001986 */ /* 0x0003e2000c10193c */
[----:B------:R-:W-:Y:S01]  /*24200*/  LEA.HI.X.SX32 R5, R3, R136, 0x2, P6 ;  /* 0x0000008803057211 */ /* 0x000fe200030f16ff */
[----:B------:R-:W-:-:S04]  /*24210*/  VIADD R3, R9, UR4 ;  /* 0x0000000409037c36 */ /* 0x000fc80008000000 */
[----:B------:R2:W-:Y:S01]  /*24220*/  @P5 STG.E desc[UR60][R4.64], R14 ;  /* 0x0000000e04005986 */ /* 0x0005e2000c10193c */
[----:B-1----:R-:W-:-:S04]  /*24230*/  LEA R6, P6, R9, R0, 0x2 ;  /* 0x0000000009067211 */ /* 0x002fc800078c10ff */
[----:B------:R-:W-:Y:S02]  /*24240*/  LEA.HI.X.SX32 R7, R9, R136, 0x2, P6 ;  /* 0x0000008809077211 */ /* 0x000fe400030f16ff */
[-C--:B----4-:R-:W-:Y:S02]  /*24250*/  ISETP.LT.AND P5, PT, R10, R177.reuse, !P0 ;  /* 0x000000b10a00720c */ /* 0x090fe400047a1270 */
[----:B------:R-:W4:Y:S01]  /*24260*/  LDL.LU R10, [R1+0xadc] ;  /* 0x000adc00010a7983 */ /* 0x000f220000300800 */
[----:B------:R-:W-:-:S03]  /*24270*/  ISETP.LT.AND P3, PT, R155, R177, !P0 ;  /* 0x000000b19b00720c */ /* 0x000fc60004761270 */
[----:B------:R1:W-:Y:S01]  /*24280*/  @P4 STG.E desc[UR60][R6.64], R18 ;  /* 0x0000001206004986 */ /* 0x0003e2000c10193c */
[C---:B--2---:R-:W-:Y:S01]  /*24290*/  LEA R4, P6, R3.reuse, R0, 0x2 ;  /* 0x0000000003047211 */ /* 0x044fe200078c10ff */
[C---:B------:R-:W-:Y:S01]  /*242a0*/  VIADD R9, R3.reuse, UR4 ;  /* 0x0000000403097c36 */ /* 0x040fe20008000000 */
[----:B------:R-:W-:Y:S02]  /*242b0*/  ISETP.LT.AND P2, PT, R154, R177, !P0 ;  /* 0x000000b19a00720c */ /* 0x000fe40004741270 */
[----:B------:R-:W-:Y:S01]  /*242c0*/  ISETP.LT.AND P4, PT, R8, UR5, !P0 ;  /* 0x0000000508007c0c */ /* 0x000fe2000c781270 */
[----:B------:R-:W-:Y:S01]  /*242d0*/  ULDC UR5, c[0x0][0x22c] ;  /* 0x00008b0000057ab9 */ /* 0x000fe20000000800 */
[----:B------:R-:W2:Y:S01]  /*242e0*/  LDL.LU R8, [R1+0xae8] ;  /* 0x000ae80001087983 */ /* 0x000ea20000300800 */
[----:B------:R-:W-:Y:S02]  /*242f0*/  LEA.HI.X.SX32 R5, R3, R136, 0x2, P6 ;  /* 0x0000008803057211 */ /* 0x000fe400030f16ff */
[C---:B-1----:R-:W-:Y:S01]  /*24300*/  LEA R6, P6, R9.reuse, R0, 0x2 ;  /* 0x0000000009067211 */ /* 0x042fe200078c10ff */
[----:B------:R-:W2:Y:S03]  /*24310*/  LDL.LU R13, [R1+0xaf0] ;  /* 0x000af000010d7983 */ /* 0x000ea60000300800 */
[----:B------:R-:W-:Y:S01]  /*24320*/  LEA.HI.X.SX32 R7, R9, R136, 0x2, P6 ;  /* 0x0000008809077211 */ /* 0x000fe200030f16ff */
[----:B------:R1:W-:Y:S04]  /*24330*/  @P3 STG.E desc[UR60][R4.64], R15 ;  /* 0x0000000f04003986 */ /* 0x0003e8000c10193c */
[----:B------:R1:W-:Y:S01]  /*24340*/  @P2 STG.E desc[UR60][R6.64], R19 ;  /* 0x0000001306002986 */ /* 0x0003e2000c10193c */
[----:B---3--:R-:W-:Y:S01]  /*24350*/  ISETP.LT.AND P3, PT, R152, UR5, !P0 ;  /* 0x0000000598007c0c */ /* 0x008fe2000c761270 */
[----:B------:R-:W-:-:S02]  /*24360*/  ULDC UR5, c[0x0][0x22c] ;  /* 0x00008b0000057ab9 */ /* 0x000fc40000000800 */
[----:B------:R-:W-:Y:S01]  /*24370*/  ISETP.LT.AND P2, PT, R12, UR5, !P0 ;  /* 0x000000050c007c0c */ /* 0x000fe2000c741270 */
[----:B------:R-:W-:Y:S01]  /*24380*/  VIADD R3, R9, UR4 ;  /* 0x0000000409037c36 */ /* 0x000fe20008000000 */
[----:B------:R-:W3:Y:S01]  /*24390*/  LDL.LU R12, [R1+0xaf8] ;  /* 0x000af800010c7983 */ /* 0x000ee20000300800 */
[----:B------:R-:W-:Y:S01]  /*243a0*/  ISETP.LT.AND P1, PT, R153, R177, !P0 ;  /* 0x000000b19900720c */ /* 0x000fe20004721270 */
[----:B------:R-:W-:Y:S01]  /*243b0*/  ULDC UR5, c[0x0][0x22c] ;  /* 0x00008b0000057ab9 */ /* 0x000fe20000000800 */
[C---:B------:R-:W-:Y:S01]  /*243c0*/  VIADD R9, R3.reuse, UR4 ;  /* 0x0000000403097c36 */ /* 0x040fe20008000000 */
[----:B-1----:R-:W-:-:S04]  /*243d0*/  LEA R4, P6, R3, R0, 0x2 ;  /* 0x0000000003047211 */ /* 0x002fc800078c10ff */
[----:B------:R-:W-:Y:S01]  /*243e0*/  LEA.HI.X.SX32 R5, R3, R136, 0x2, P6 ;  /* 0x0000008803057211 */ /* 0x000fe200030f16ff */
[C---:B------:R-:W-:Y:S01]  /*243f0*/  VIADD R3, R9.reuse, UR4 ;  /* 0x0000000409037c36 */ /* 0x040fe20008000000 */
[----:B------:R-:W-:-:S04]  /*24400*/  LEA R6, P6, R9, R0, 0x2 ;  /* 0x0000000009067211 */ /* 0x000fc800078c10ff */
[----:B------:R1:W-:Y:S01]  /*24410*/  @P1 STG.E desc[UR60][R4.64], R20 ;  /* 0x0000001404001986 */ /* 0x0003e2000c10193c */
[----:B------:R-:W-:Y:S01]  /*24420*/  LEA.HI.X.SX32 R7, R9, R136, 0x2, P6 ;  /* 0x0000008809077211 */ /* 0x000fe200030f16ff */
[----:B------:R-:W-:Y:S01]  /*24430*/  VIADD R9, R3, UR4 ;  /* 0x0000000403097c36 */ /* 0x000fe20008000000 */
[----:B------:R-:W-:Y:S01]  /*24440*/  ISETP.LT.AND P1, PT, R11, UR5, !P0 ;  /* 0x000000050b007c0c */ /* 0x000fe2000c721270 */
[----:B------:R-:W-:Y:S01]  /*24450*/  ULDC UR5, c[0x0][0x22c] ;  /* 0x00008b0000057ab9 */ /* 0x000fe20000000800 */
[----:B------:R-:W3:Y:S01]  /*24460*/  LDL.LU R11, [R1+0xaf4] ;  /* 0x000af400010b7983 */ /* 0x000ee20000300800 */
[----:B-1----:R-:W-:-:S03]  /*24470*/  LEA R4, P6, R3, R0, 0x2 ;  /* 0x0000000003047211 */ /* 0x002fc600078c10ff */
[----:B------:R1:W-:Y:S01]  /*24480*/  @P5 STG.E desc[UR60][R6.64], R24 ;  /* 0x0000001806005986 */ /* 0x0003e2000c10193c */
[----:B------:R-:W-:Y:S01]  /*24490*/  LEA.HI.X.SX32 R5, R3, R136, 0x2, P6 ;  /* 0x0000008803057211 */ /* 0x000fe200030f16ff */
[----:B------:R-:W-:-:S04]  /*244a0*/  VIADD R3, R9, UR4 ;  /* 0x0000000409037c36 */ /* 0x000fc80008000000 */
[----:B------:R4:W-:Y:S01]  /*244b0*/  @P4 STG.E desc[UR60][R4.64], R21 ;  /* 0x0000001504004986 */ /* 0x0009e2000c10193c */
[----:B-1----:R-:W-:-:S04]  /*244c0*/  LEA R6, P6, R9, R0, 0x2 ;  /* 0x0000000009067211 */ /* 0x002fc800078c10ff */
[----:B------:R-:W-:Y:S02]  /*244d0*/  LEA.HI.X.SX32 R7, R9, R136, 0x2, P6 ;  /* 0x0000008809077211 */ /* 0x000fe400030f16ff */
[----:B----4-:R-:W-:Y:S01]  /*244e0*/  ISETP.LT.AND P5, PT, R10, UR5, !P0 ;  /* 0x000000050a007c0c */ /* 0x010fe2000c7a1270 */
[----:B------:R-:W-:Y:S01]  /*244f0*/  ULDC UR5, c[0x0][0x22c] ;  /* 0x00008b0000057ab9 */ /* 0x000fe20000000800 */
[----:B------:R-:W4:Y:S01]  /*24500*/  LDL.LU R10, [R1+0xb00] ;  /* 0x000b0000010a7983 */ /* 0x000f220000300800 */
[----:B------:R-:W-:-:S03]  /*24510*/  LEA R4, P6, R3, R0, 0x2 ;  /* 0x0000000003047211 */ /* 0x000fc600078c10ff */
[----:B------:R1:W-:Y:S01]  /*24520*/  @P3 STG.E desc[UR60][R6.64], R25 ;  /* 0x0000001906003986 */ /* 0x0003e2000c10193c */
[----:B--2---:R-:W-:Y:S01]  /*24530*/  ISETP.LT.AND P4, PT, R8, UR5, !P0 ;  /* 0x0000000508007c0c */ /* 0x004fe2000c781270 */
[----:B------:R-:W-:Y:S02]  /*24540*/  ULDC UR5, c[0x0][0x22c] ;  /* 0x00008b0000057ab9 */ /* 0x000fe40000000800 */
[----:B------:R-:W2:Y:S01]  /*24550*/  LDL.LU R8, [R1+0xb08] ;  /* 0x000b080001087983 */ /* 0x000ea20000300800 */
[----:B------:R-:W-:Y:S01]  /*24560*/  ISETP.LT.AND P3, PT, R13, UR5, !P0 ;  /* 0x000000050d007c0c */ /* 0x000fe2000c761270 */
[----:B------:R-:W-:Y:S02]  /*24570*/  ULDC UR5, c[0x0][0x22c] ;  /* 0x00008b0000057ab9 */ /* 0x000fe40000000800 */
[----:B------:R-:W2:Y:S01]  /*24580*/  LDL.LU R13, [R1+0xb10] ;  /* 0x000b1000010d7983 */ /* 0x000ea20000300800 */
[----:B------:R-:W-:-:S05]  /*24590*/  LEA.HI.X.SX32 R5, R3, R136, 0x2, P6 ;  /* 0x0000008803057211 */ /* 0x000fca00030f16ff */
[----:B------:R1:W-:Y:S01]  /*245a0*/  @P2 STG.E desc[UR60][R4.64], R22 ;  /* 0x0000001604002986 */ /* 0x0003e2000c10193c */
[----:B---3--:R-:W-:Y:S01]  /*245b0*/  ISETP.LT.AND P2, PT, R12, UR5, !P0 ;  /* 0x000000050c007c0c */ /* 0x008fe2000c741270 */
[----:B------:R-:W-:Y:S02]  /*245c0*/  ULDC UR5, c[0x0][0x22c] ;  /* 0x00008b0000057ab9 */ /* 0x000fe40000000800 */
[----:B------:R-:W3:Y:S01]  /*245d0*/  LDL.LU R12, [R1+0xb0c] ;  /* 0x000b0c00010c7983 */ /* 0x000ee20000300800 */
[----:B------:R-:W-:-:S04]  /*245e0*/  IADD3 R9, R3, UR4, RZ ;  /* 0x0000000403097c10 */ /* 0x000fc8000fffe0ff */
[C---:B-1----:R-:W-:Y:S01]  /*245f0*/  LEA R6, P6, R9.reuse, R0, 0x2 ;  /* 0x0000000009067211 */ /* 0x042fe200078c10ff */
[----:B------:R-:W-:-:S03]  /*24600*/  VIADD R3, R9, UR4 ;  /* 0x0000000409037c36 */ /* 0x000fc60008000000 */
[----:B------:R-:W-:Y:S01]  /*24610*/  LEA.HI.X.SX32 R7, R9, R136, 0x2, P6 ;  /* 0x0000008809077211 */ /* 0x000fe200030f16ff */
[C---:B------:R-:W-:Y:S01]  /*24620*/  VIADD R9, R3.reuse, UR4 ;  /* 0x0000000403097c36 */ /* 0x040fe20008000000 */
[----:B------:R-:W-:-:S03]  /*24630*/  LEA R4, P6, R3, R0, 0x2 ;  /* 0x0000000003047211 */ /* 0x000fc600078c10ff */
        /* <DEDUP_REMOVED lines=9> */
[C---:B------:R-:W-:Y:S02]  /*246d0*/  VIADD R9, R3.reuse, UR4 ;  /* 0x0000000403097c36 */ /* 0x040fe40008000000 */
[----:B------:R-:W3:Y:S01]  /*246e0*/  LDS.128 R20, [R2] ;  /* 0x0000000002147984 */ /* 0x000ee20000000c00 */
[----:B-1----:R-:W-:-:S03]  /*246f0*/  LEA R4, P6, R3, R0, 0x2 ;  /* 0x0000000003047211 */ /* 0x002fc600078c10ff */
[----:B------:R1:W-:Y:S01]  /*24700*/  @P4 STG.E desc[UR60][R6.64], R27 ;  /* 0x0000001b06004986 */ /* 0x0003e2000c10193c */
[----:B------:R-:W-:Y:S02]  /*24710*/  LEA.HI.X.SX32 R5, R3, R136, 0x2, P6 ;  /* 0x0000008803057211 */ /* 0x000fe400030f16ff */
[----:B----4-:R-:W-:Y:S01]  /*24720*/  ISETP.LT.AND P5, PT, R10, UR5, !P0 ;  /* 0x000000050a007c0c */ /* 0x010fe2000c7a1270 */
[----:B------:R-:W-:Y:S01]  /*24730*/  ULDC UR5, c[0x0][0x22c] ;  /* 0x00008b0000057ab9 */ /* 0x000fe20000000800 */
[----:B------:R-:W4:Y:S01]  /*24740*/  LDL.LU R10, [R1+0xb20] ;  /* 0x000b2000010a7983 */ /* 0x000f220000300800 */
[----:B-1----:R-:W-:-:S03]  /*24750*/  LEA R6, P6, R9, R0, 0x2 ;  /* 0x0000000009067211 */ /* 0x002fc600078c10ff */
        /* <DEDUP_REMOVED lines=10> */
[----:B------:R-:W-:Y:S02]  /*24800*/  VIADD R3, R9, UR4 ;  /* 0x0000000409037c36 */ /* 0x000fe40008000000 */
[----:B------:R-:W3:Y:S01]  /*24810*/  LDL.LU R12, [R1+0xb30] ;  /* 0x000b3000010c7983 */ /* 0x000ee20000300800 */
[----:B------:R-:W-:Y:S01]  /*24820*/  ULDC UR5, c[0x0][0x22c] ;  /* 0x00008b0000057ab9 */ /* 0x000fe20000000800 */
[C---:B------:R-:W-:Y:S01]  /*24830*/  VIADD R9, R3.reuse, UR4 ;  /* 0x0000000403097c36 */ /* 0x040fe20008000000 */
[----:B-1----:R-:W-:-:S04]  /*24840*/  LEA R4, P6, R3, R0, 0x2 ;  /* 0x0000000003047211 */ /* 0x002fc800078c10ff */
[----:B------:R-:W-:Y:S01]  /*24850*/  LEA.HI.X.SX32 R5, R3, R136, 0x2, P6 ;  /* 0x0000008803057211 */ /* 0x000fe200030f16ff */
[C---:B------:R-:W-:Y:S01]  /*24860*/  VIADD R3, R9.reuse, UR4 ;  /* 0x0000000409037c36 */ /* 0x040fe20008000000 */
[----:B------:R-:W-:-:S03]  /*24870*/  LEA R6, P6, R9, R0, 0x2 ;  /* 0x0000000009067211 */ /* 0x000fc600078c10ff */
[----:B------:R1:W-:Y:S01]  /*24880*/  @P1 STG.E desc[UR60][R4.64], R29 ;  /* 0x0000001d04001986 */ /* 0x0003e2000c10193c */
[----:B------:R-:W-:Y:S01]  /*24890*/  LEA.HI.X.SX32 R7, R9, R136, 0x2, P6 ;  /* 0x0000008809077211 */ /* 0x000fe200030f16ff */
[----:B------:R-:W-:Y:S01]  /*248a0*/  VIADD R9, R3, UR4 ;  /* 0x0000000403097c36 */ /* 0x000fe20008000000 */
[----:B------:R-:W-:Y:S01]  /*248b0*/  ISETP.LT.AND P1, PT, R11, UR5, !P0 ;  /* 0x000000050b007c0c */ /* 0x000fe2000c721270 */
[----:B------:R-:W-:Y:S02]  /*248c0*/  ULDC UR5, c[0x0][0x22c] ;  /* 0x00008b0000057ab9 */ /* 0x000fe40000000800 */
[----:B------:R1:W-:Y:S04]  /*248d0*/  @P5 STG.E desc[UR60][R6.64], R33 ;  /* 0x0000002106005986 */ /* 0x0003e8000c10193c */
[----:B------:R-:W3:Y:S01]  /*248e0*/  LDL.LU R11, [R1+0xb38] ;  /* 0x000b3800010b7983 */ /* 0x000ee20000300800 */
[----:B-1----:R-:W-:-:S04]  /*248f0*/  LEA R4, P6, R3, R0, 0x2 ;  /* 0x0000000003047211 */ /* 0x002fc800078c10ff */
[----:B------:R-:W-:Y:S02]  /*24900*/  LEA.HI.X.SX32 R5, R3, R136, 0x2, P6 ;  /* 0x0000008803057211 */ /* 0x000fe400030f16ff */
[----:B------:R-:W-:-:S03]  /*24910*/  LEA R6, P6, R9, R0, 0x2 ;  /* 0x0000000009067211 */ /* 0x000fc600078c10ff */
[----:B------:R1:W-:Y:S01]  /*24920*/  @P4 STG.E desc[UR60][R4.64], R30 ;  /* 0x0000001e04004986 */ /* 0x0003e2000c10193c */
[C---:B------:R-:W-:Y:S01]  /*24930*/  LEA.HI.X.SX32 R7, R9.reuse, R136, 0x2, P6 ;  /* 0x0000008809077211 */ /* 0x040fe200030f16ff */
[----:B------:R-:W-:-:S04]  /*24940*/  VIADD R3, R9, UR4 ;  /* 0x0000000409037c36 */ /* 0x000fc80008000000 */
[----:B------:R3:W-:Y:S01]  /*24950*/  @P3 STG.E desc[UR60][R6.64], R34 ;  /* 0x0000002206003986 */ /* 0x0007e2000c10193c */
[----:B----4-:R-:W-:Y:S01]  /*24960*/  ISETP.LT.AND P5, PT, R10, UR5, !P0 ;  /* 0x000000050a007c0c */ /* 0x010fe2000c7a1270 */
[----:B------:R-:W-:Y:S02]  /*24970*/  ULDC UR5, c[0x0][0x22c] ;  /* 0x00008b0000057ab9 */ /* 0x000fe40000000800 */
[----:B------:R-:W4:Y:S01]  /*24980*/  LDL.LU R10, [R1+0xb40] ;  /* 0x000b4000010a7983 */ /* 0x000f220000300800 */
[----:B-1----:R-:W-:Y:S02]  /*24990*/  LEA R4, P6, R3, R0, 0x2 ;  /* 0x0000000003047211 */ /* 0x002fe400078c10ff */
[----:B--2---:R-:W-:Y:S01]  /*249a0*/  ISETP.LT.AND P4, PT, R8, UR5, !P0 ;  /* 0x0000000508007c0c */ /* 0x004fe2000c781270 */
[----:B------:R-:W-:Y:S01]  /*249b0*/  ULDC UR5, c[0x0][0x22c] ;  /* 0x00008b0000057ab9 */ /* 0x000fe20000000800 */
[----:B------:R-:W2:Y:S01]  /*249c0*/  LDL.LU R8, [R1+0xb3c] ;  /* 0x000b3c0001087983 */ /* 0x000ea20000300800 */
[----:B------:R-:W-:Y:S01]  /*249d0*/  ISETP.LT.AND P3, PT, R13, UR5, !P0 ;  /* 0x000000050d007c0c */ /* 0x000fe2000c761270 */
[----:B------:R-:W-:-:S02]  /*249e0*/  ULDC UR5, c[0x0][0x22c] ;  /* 0x00008b0000057ab9 */ /* 0x000fc40000000800 */
        /* <DEDUP_REMOVED lines=8> */
[----:B------:R-:W-:-:S04]  /*24a70*/  LEA R6, P6, R9, R0, 0x2 ;  /* 0x0000000009067211 */ /* 0x000fc800078c10ff */
[----:B------:R-:W-:Y:S02]  /*24a80*/  LEA.HI.X.SX32 R7, R9, R136, 0x2, P6 ;  /* 0x0000008809077211 */ /* 0x000fe400030f16ff */
[C---:B-1----:R-:W-:Y:S02]  /*24a90*/  LEA R4, P6, R3.reuse, R0, 0x2 ;  /* 0x0000000003047211 */ /* 0x042fe400078c10ff */
[C---:B------:R-:W-:Y:S01]  /*24aa0*/  IADD3 R9, R3.reuse, UR4, RZ ;  /* 0x0000000403097c10 */ /* 0x040fe2000fffe0ff */
[----:B------:R1:W-:Y:S01]  /*24ab0*/  @P1 STG.E desc[UR60][R6.64], R35 ;  /* 0x0000002306001986 */ /* 0x0003e2000c10193c */
[----:B------:R-:W-:-:S03]  /*24ac0*/  LEA.HI.X.SX32 R5, R3, R136, 0x2, P6 ;  /* 0x0000008803057211 */ /* 0x000fc600030f16ff */
[----:B------:R-:W-:Y:S02]  /*24ad0*/  VIADD R3, R9, UR4 ;  /* 0x0000000409037c36 */ /* 0x000fe40008000000 */
[----:B------:R1:W-:Y:S01]  /*24ae0*/  @P5 STG.E desc[UR60][R4.64], R36 ;  /* 0x0000002404005986 */ /* 0x0003e2000c10193c */
[----:B------:R-:W-:Y:S01]  /*24af0*/  ISETP.LT.AND P1, PT, R11, UR5, !P0 ;  /* 0x000000050b007c0c */ /* 0x000fe2000c721270 */
[----:B------:R-:W-:Y:S02]  /*24b00*/  ULDC UR5, c[0x0][0x22c] ;  /* 0x00008b0000057ab9 */ /* 0x000fe40000000800 */
        /* <DEDUP_REMOVED lines=26> */
[----:B------:R-:W-:Y:S01]  /*24cb0*/  LEA.HI.X.SX32 R5, R3, R136, 0x2, P6 ;  /* 0x0000008803057211 */ /* 0x000fe200030f16ff */
[C---:B------:R-:W-:Y:S01]  /*24cc0*/  VIADD R3, R9.reuse, UR4 ;  /* 0x0000000409037c36 */ /* 0x040fe20008000000 */
[----:B-1----:R-:W-:-:S03]  /*24cd0*/  LEA R6, P6, R9, R0, 0x2 ;  /* 0x0000000009067211 */ /* 0x002fc600078c10ff */
[----:B------:R1:W-:Y:S01]  /*24ce0*/  @P1 STG.E desc[UR60][R4.64], R38 ;  /* 0x0000002604001986 */ /* 0x0003e2000c10193c */
[----:B------:R-:W-:Y:S01]  /*24cf0*/  LEA.HI.X.SX32 R7, R9, R136, 0x2, P6 ;  /* 0x0000008809077211 */ /* 0x000fe200030f16ff */
[----:B------:R-:W-:-:S04]  /*24d00*/  VIADD R9, R3, UR4 ;  /* 0x0000000403097c36 */ /* 0x000fc80008000000 */
        /* <DEDUP_REMOVED lines=26> */
[----:B------:R-:W-:-:S03]  /*24eb0*/  ULDC UR5, c[0x0][0x22c] ;  /* 0x00008b0000057ab9 */ /* 0x000fc60000000800 */
[----:B------:R-:W3:Y:S04]  /*24ec0*/  LDL.LU R17, [R1+0xb5c] ;  /* 0x000b5c0001117983 */ /* 0x000ee80000300800 */
[----:B------:R-:W3:Y:S04]  /*24ed0*/  LDL.LU R16, [R1+0xb4c] ;  /* 0x000b4c0001107983 */ /* 0x000ee80000300800 */
[----:B------:R-:W3:Y:S01]  /*24ee0*/  LDL.LU R14, [R1+0xb44] ;  /* 0x000b4400010e7983 */ /* 0x000ee20000300800 */
[C---:B------:R-:W-:Y:S01]  /*24ef0*/  VIADD R3, R9.reuse, UR4 ;  /* 0x0000000409037c36 */ /* 0x040fe20008000000 */
[----:B------:R-:W-:-:S02]  /*24f00*/  LEA R6, P6, R9, R0, 0x2 ;  /* 0x0000000009067211 */ /* 0x000fc400078c10ff */
[----:B------:R-:W3:Y:S02]  /*24f10*/  LDL.LU R15, [R1+0xb34] ;  /* 0x000b3400010f7983 */ /* 0x000ee40000300800 */
[----:B------:R-:W-:Y:S01]  /*24f20*/  LEA.HI.X.SX32 R7, R9, R136, 0x2, P6 ;  /* 0x0000008809077211 */ /* 0x000fe200030f16ff */
[C---:B------:R-:W-:Y:S01]  /*24f30*/  VIADD R9, R3.reuse, UR4 ;  /* 0x0000000403097c36 */ /* 0x040fe20008000000 */
[----:B-1----:R-:W-:-:S03]  /*24f40*/  LEA R4, P6, R3, R0, 0x2 ;  /* 0x0000000003047211 */ /* 0x002fc600078c10ff */
[----:B------:R1:W-:Y:S01]  /*24f50*/  @P1 STG.E desc[UR60][R6.64], R48 ;  /* 0x0000003006001986 */ /* 0x0003e2000c10193c */
[----:B------:R-:W-:Y:S01]  /*24f60*/  LEA.HI.X.SX32 R5, R3, R136, 0x2, P6 ;  /* 0x0000008803057211 */ /* 0x000fe200030f16ff */
[----:B------:R-:W-:Y:S01]  /*24f70*/  VIADD R3, R9, UR4 ;  /* 0x0000000409037c36 */ /* 0x000fe20008000000 */
[----:B------:R-:W-:Y:S01]  /*24f80*/  ISETP.LT.AND P1, PT, R11, UR5, !P0 ;  /* 0x000000050b007c0c */ /* 0x000fe2000c721270 */
[----:B------:R-:W-:Y:S02]  /*24f90*/  ULDC UR5, c[0x0][0x22c] ;  /* 0x00008b0000057ab9 */ /* 0x000fe40000000800 */
[----:B------:R1:W-:Y:S02]  /*24fa0*/  @P5 STG.E desc[UR60][R4.64], R41 ;  /* 0x0000002904005986 */ /* 0x0003e4000c10193c */
[----:B-1----:R-:W-:-:S04]  /*24fb0*/  LEA R6, P6, R9, R0, 0x2 ;  /* 0x0000000009067211 */ /* 0x002fc800078c10ff */
[----:B------:R-:W-:Y:S02]  /*24fc0*/  LEA.HI.X.SX32 R7, R9, R136, 0x2, P6 ;  /* 0x0000008809077211 */ /* 0x000fe400030f16ff */
[C---:B------:R-:W-:Y:S02]  /*24fd0*/  LEA R4, P6, R3.reuse, R0, 0x2 ;  /* 0x0000000003047211 */ /* 0x040fe400078c10ff */
[C---:B------:R-:W-:Y:S01]  /*24fe0*/  IADD3 R9, R3.reuse, UR4, RZ ;  /* 0x0000000403097c10 */ /* 0x040fe2000fffe0ff */
[----:B------:R1:W-:Y:S01]  /*24ff0*/  @P4 STG.E desc[UR60][R6.64], R49 ;  /* 0x0000003106004986 */ /* 0x0003e2000c10193c */
[----:B------:R-:W-:-:S03]  /*25000*/  LEA.HI.X.SX32 R5, R3, R136, 0x2, P6 ;  /* 0x0000008803057211 */ /* 0x000fc600030f16ff */
[C---:B------:R-:W-:Y:S01]  /*25010*/  VIADD R3, R9.reuse, UR4 ;  /* 0x0000000409037c36 */ /* 0x040fe20008000000 */
[----:B----4-:R-:W-:Y:S01]  /*25020*/  ISETP.LT.AND P5, PT, R10, UR5, !P0 ;  /* 0x000000050a007c0c */ /* 0x010fe2000c7a1270 */
[----:B------:R-:W-:Y:S01]  /*25030*/  ULDC UR5, c[0x0][0x22c] ;  /* 0x00008b0000057ab9 */ /* 0x000fe20000000800 */
[----:B------:R4:W-:Y:S01]  /*25040*/  @P3 STG.E desc[UR60][R4.64], R42 ;  /* 0x0000002a04003986 */ /* 0x0009e2000c10193c */
[----:B--2---:R-:W-:Y:S01]  /*25050*/  ISETP.LT.AND P4, PT, R8, UR5, !P0 ;  /* 0x0000000508007c0c */ /* 0x004fe2000c781270 */
[----:B------:R-:W-:Y:S01]  /*25060*/  ULDC UR5, c[0x0][0x22c] ;  /* 0x00008b0000057ab9 */ /* 0x000fe20000000800 */
[----:B------:R-:W-:Y:S02]  /*25070*/  LEA R8, P6, R9, R0, 0x2 ;  /* 0x0000000009087211 */ /* 0x000fe400078c10ff */
[----:B------:R-:W-:Y:S01]  /*25080*/  ISETP.LT.AND P3, PT, R13, UR5, !P0 ;  /* 0x000000050d007c0c */ /* 0x000fe2000c761270 */
[----:B------:R-:W-:Y:S01]  /*25090*/  VIADD R13, R3, UR4 ;  /* 0x00000004030d7c36 */ /* 0x000fe20008000000 */
[----:B------:R-:W-:Y:S01]  /*250a0*/  LEA.HI.X.SX32 R9, R9, R136, 0x2, P6 ;  /* 0x0000008809097211 */ /* 0x000fe200030f16ff */
[----:B------:R-:W-:Y:S01]  /*250b0*/  ULDC UR5, c[0x0][0x22c] ;  /* 0x00008b0000057ab9 */ /* 0x000fe20000000800 */
[----:B------:R-:W-:-:S04]  /*250c0*/  LEA R10, P6, R3, R0, 0x2 ;  /* 0x00000000030a7211 */ /* 0x000fc800078c10ff */
[----:B------:R-:W-:Y:S01]  /*250d0*/  LEA.HI.X.SX32 R11, R3, R136, 0x2, P6 ;  /* 0x00000088030b7211 */ /* 0x000fe200030f16ff */
[C---:B------:R-:W-:Y:S01]  /*250e0*/  VIADD R3, R13.reuse, UR4 ;  /* 0x000000040d037c36 */ /* 0x040fe20008000000 */
[C---:B-1----:R-:W-:Y:S01]  /*250f0*/  LEA R6, P6, R13.reuse, R0, 0x2 ;  /* 0x000000000d067211 */ /* 0x042fe200078c10ff */
[----:B------:R1:W-:Y:S03]  /*25100*/  @P2 STG.E desc[UR60][R8.64], R50 ;  /* 0x0000003208002986 */ /* 0x0003e6000c10193c */
[----:B------:R-:W-:Y:S02]  /*25110*/  LEA.HI.X.SX32 R7, R13, R136, 0x2, P6 ;  /* 0x000000880d077211 */ /* 0x000fe400030f16ff */
[C---:B----4-:R-:W-:Y:S01]  /*25120*/  LEA R4, P6, R3.reuse, R0, 0x2 ;  /* 0x0000000003047211 */ /* 0x050fe200078c10ff */
[----:B------:R2:W-:Y:S03]  /*25130*/  @P1 STG.E desc[UR60][R10.64], R43 ;  /* 0x0000002b0a001986 */ /* 0x0005e6000c10193c */
[----:B------:R-:W-:Y:S01]  /*25140*/  LEA.HI.X.SX32 R5, R3, R136, 0x2, P6 ;  /* 0x0000008803057211 */ /* 0x000fe200030f16ff */
[----:B------:R4:W-:Y:S04]  /*25150*/  @P5 STG.E desc[UR60][R6.64], R51 ;  /* 0x0000003306005986 */ /* 0x0009e8000c10193c */
[----:B------:R4:W-:Y:S01]  /*25160*/  @P4 STG.E desc[UR60][R4.64], R88 ;  /* 0x0000005804004986 */ /* 0x0009e2000c10193c */
[----:B---3--:R-:W-:Y:S01]  /*25170*/  ISETP.LT.AND P2, PT, R12, UR5, !P0 ;  /* 0x000000050c007c0c */ /* 0x008fe2000c741270 */
[----:B------:R-:W-:-:S02]  /*25180*/  ULDC UR5, c[0x0][0x22c] ;  /* 0x00008b0000057ab9 */ /* 0x000fc40000000800 */
[----:B------:R-:W3:Y:S01]  /*25190*/  LDL.LU R12, [R1+0xb2c] ;  /* 0x000b2c00010c7983 */ /* 0x000ee20000300800 */
[----:B------:R-:W-:Y:S01]  /*251a0*/  ISETP.LT.AND P1, PT, R17, UR5, !P0 ;  /* 0x0000000511007c0c */ /* 0x000fe2000c721270 */
[----:B------:R-:W-:Y:S02]  /*251b0*/  ULDC UR5, c[0x0][0x22c] ;  /* 0x00008b0000057ab9 */ /* 0x000fe40000000800 */
[----:B------:R-:W3:Y:S01]  /*251c0*/  LDL.LU R17, [R1+0xb1c] ;  /* 0x000b1c0001117983 */ /* 0x000ee20000300800 */
[----:B------:R-:W-:Y:S01]  /*251d0*/  ISETP.LT.AND P5, PT, R16, UR5, !P0 ;  /* 0x0000000510007c0c */ /* 0x000fe2000c7a1270 */
[----:B------:R-:W-:Y:S02]  /*251e0*/  ULDC UR5, c[0x0][0x22c] ;  /* 0x00008b0000057ab9 */ /* 0x000fe40000000800 */
[----:B------:R-:W3:Y:S01]  /*251f0*/  LDL.LU R16, [R1+0xb14] ;  /* 0x000b140001107983 */ /* 0x000ee20000300800 */
[----:B------:R-:W-:Y:S01]  /*25200*/  ISETP.LT.AND P4, PT, R14, UR5, !P0 ;  /* 0x000000050e007c0c */ /* 0x000fe2000c781270 */
[----:B------:R-:W-:-:S02]  /*25210*/  VIADD R13, R3, UR4 ;  /* 0x00000004030d7c36 */ /* 0x000fc40008000000 */
[----:B------:R-:W3:Y:S01]  /*25220*/  LDL.LU R14, [R1+0xb04] ;  /* 0x000b0400010e7983 */ /* 0x000ee20000300800 */
[----:B------:R-:W-:Y:S01]  /*25230*/  ULDC UR5, c[0x0][0x22c] ;  /* 0x00008b0000057ab9 */ /* 0x000fe20000000800 */
[C---:B------:R-:W-:Y:S01]  /*25240*/  VIADD R3, R13.reuse, UR4 ;  /* 0x000000040d037c36 */ /* 0x040fe20008000000 */
[----:B-1----:R-:W-:-:S04]  /*25250*/  LEA R8, P6, R13, R0, 0x2 ;  /* 0x000000000d087211 */ /* 0x002fc800078c10ff */
[----:B------:R-:W-:Y:S01]  /*25260*/  LEA.HI.X.SX32 R9, R13, R136, 0x2, P6 ;  /* 0x000000880d097211 */ /* 0x000fe200030f16ff */
[C---:B------:R-:W-:Y:S01]  /*25270*/  VIADD R13, R3.reuse, UR4 ;  /* 0x00000004030d7c36 */ /* 0x040fe20008000000 */
[----:B--2---:R-:W-:-:S04]  /*25280*/  LEA R10, P6, R3, R0, 0x2 ;  /* 0x00000000030a7211 */ /* 0x004fc800078c10ff */
[----:B------:R-:W-:Y:S01]  /*25290*/  LEA.HI.X.SX32 R11, R3, R136, 0x2, P6 ;  /* 0x00000088030b7211 */ /* 0x000fe200030f16ff */
[C---:B------:R-:W-:Y:S01]  /*252a0*/  VIADD R3, R13.reuse, UR4 ;  /* 0x000000040d037c36 */ /* 0x040fe20008000000 */
[----:B----4-:R-:W-:Y:S01]  /*252b0*/  LEA R6, P6, R13, R0, 0x2 ;  /* 0x000000000d067211 */ /* 0x010fe200078c10ff */
[----:B------:R1:W-:Y:S01]  /*252c0*/  @P3 STG.E desc[UR60][R8.64], R52 ;  /* 0x0000003408003986 */ /* 0x0003e2000c10193c */
[----:B------:R-:W-:Y:S01]  /*252d0*/  ISETP.LT.AND P3, PT, R15, UR5, !P0 ;  /* 0x000000050f007c0c */ /* 0x000fe2000c761270 */
[----:B------:R-:W-:Y:S01]  /*252e0*/  ULDC UR5, c[0x0][0x22c] ;  /* 0x00008b0000057ab9 */ /* 0x000fe20000000800 */
[----:B------:R-:W-:Y:S01]  /*252f0*/  LEA.HI.X.SX32 R7, R13, R136, 0x2, P6 ;  /* 0x000000880d077211 */ /* 0x000fe200030f16ff */
[----:B------:R-:W2:Y:S01]  /*25300*/  LDL.LU R15, [R1+0xafc] ;  /* 0x000afc00010f7983 */ /* 0x000ea20000300800 */
[C---:B------:R-:W-:Y:S01]  /*25310*/  LEA R4, P6, R3.reuse, R0, 0x2 ;  /* 0x0000000003047211 */ /* 0x040fe200078c10ff */
[C---:B------:R-:W-:Y:S02]  /*25320*/  VIADD R13, R3.reuse, UR4 ;  /* 0x00000004030d7c36 */ /* 0x040fe40008000000 */
[----:B------:R4:W-:Y:S01]  /*25330*/  @P2 STG.E desc[UR60][R10.64], R89 ;  /* 0x000000590a002986 */ /* 0x0009e2000c10193c */
[----:B------:R-:W-:-:S02]  /*25340*/  LEA.HI.X.SX32 R5, R3, R136, 0x2, P6 ;  /* 0x0000008803057211 */ /* 0x000fc400030f16ff */
[C---:B-1----:R-:W-:Y:S01]  /*25350*/  LEA R8, P6, R13.reuse, R0, 0x2 ;  /* 0x000000000d087211 */ /* 0x042fe200078c10ff */
        /* <DEDUP_REMOVED lines=18> */
[----:B----4-:R-:W-:-:S04]  /*25480*/  LEA R10, P6, R3, R0, 0x2 ;  /* 0x00000000030a7211 */ /* 0x010fc800078c10ff */
[----:B------:R-:W-:Y:S01]  /*25490*/  LEA.HI.X.SX32 R11, R3, R136, 0x2, P6 ;  /* 0x00000088030b7211 */ /* 0x000fe200030f16ff */
[C---:B------:R-:W-:Y:S01]  /*254a0*/  VIADD R3, R13.reuse, UR4 ;  /* 0x000000040d037c36 */ /* 0x040fe20008000000 */
[----:B-1----:R-:W-:-:S04]  /*254b0*/  LEA R6, P6, R13, R0, 0x2 ;  /* 0x000000000d067211 */ /* 0x002fc800078c10ff */
[----:B------:R-:W-:Y:S02]  /*254c0*/  LEA.HI.X.SX32 R7, R13, R136, 0x2, P6 ;  /* 0x000000880d077211 */ /* 0x000fe400030f16ff */
[C---:B------:R-:W-:Y:S02]  /*254d0*/  LEA R4, P6, R3.reuse, R0, 0x2 ;  /* 0x0000000003047211 */ /* 0x040fe400078c10ff */
[----:B------:R-:W-:Y:S01]  /*254e0*/  IADD3 R13, R3, UR4, RZ ;  /* 0x00000004030d7c10 */ /* 0x000fe2000fffe0ff */
[----:B------:R1:W-:Y:S01]  /*254f0*/  @P3 STG.E desc[UR60][R10.64], R91 ;  /* 0x0000005b0a003986 */ /* 0x0003e2000c10193c */
[----:B--2---:R-:W-:Y:S01]  /*25500*/  ISETP.LT.AND P3, PT, R15, UR5, !P0 ;  /* 0x000000050f007c0c */ /* 0x004fe2000c761270 */
[----:B------:R-:W-:Y:S01]  /*25510*/  ULDC UR5, c[0x0][0x22c] ;  /* 0x00008b0000057ab9 */ /* 0x000fe20000000800 */
[----:B------:R-:W-:Y:S01]  /*25520*/  LEA.HI.X.SX32 R5, R3, R136, 0x2, P6 ;  /* 0x0000008803057211 */ /* 0x000fe200030f16ff */
[----:B------:R-:W2:Y:S01]  /*25530*/  LDL.LU R15, [R1+0xab4] ;  /* 0x000ab400010f7983 */ /* 0x000ea20000300800 */
[C---:B------:R-:W-:Y:S01]  /*25540*/  VIADD R3, R13.reuse, UR4 ;  /* 0x000000040d037c36 */ /* 0x040fe20008000000 */
[----:B------:R-:W-:-:S02]  /*25550*/  LEA R8, P6, R13, R0, 0x2 ;  /* 0x000000000d087211 */ /* 0x000fc400078c10ff */
[----:B------:R4:W-:Y:S02]  /*25560*/  @P2 STG.E desc[UR60][R6.64], R55 ;  /* 0x0000003706002986 */ /* 0x0009e4000c10193c */
[----:B------:R-:W-:Y:S02]  /*25570*/  LEA.HI.X.SX32 R9, R13, R136, 0x2, P6 ;  /* 0x000000880d097211 */ /* 0x000fe400030f16ff */
        /* <DEDUP_REMOVED lines=23> */
[----:B------:R-:W-:Y:S01]  /*256f0*/  LEA.HI.X.SX32 R5, R3, R136, 0x2, P6 ;  /* 0x0000008803057211 */ /* 0x000fe200030f16ff */
[C---:B------:R-:W-:Y:S01]  /*25700*/  VIADD R3, R13.reuse, UR4 ;  /* 0x000000040d037c36 */ /* 0x040fe20008000000 */
[C---:B------:R-:W-:Y:S01]  /*25710*/  LEA R8, P6, R13.reuse, R0, 0x2 ;  /* 0x000000000d087211 */ /* 0x040fe200078c10ff */
[----:B------:R1:W-:Y:S03]  /*25720*/  @P3 STG.E desc[UR60][R6.64], R57 ;  /* 0x0000003906003986 */ /* 0x0003e6000c10193c */
[----:B------:R-:W-:Y:S01]  /*25730*/  LEA.HI.X.SX32 R9, R13, R136, 0x2, P6 ;  /* 0x000000880d097211 */ /* 0x000fe200030f16ff */
[----:B------:R-:W-:Y:S01]  /*25740*/  VIADD R13, R3, UR4 ;  /* 0x00000004030d7c36 */ /* 0x000fe20008000000 */
[----:B--2---:R-:W-:Y:S01]  /*25750*/  ISETP.LT.AND P3, PT, R15, UR5, !P0 ;  /* 0x000000050f007c0c */ /* 0x004fe2000c761270 */
[----:B------:R-:W-:Y:S01]  /*25760*/  ULDC UR5, c[0x0][0x22c] ;  /* 0x00008b0000057ab9 */ /* 0x000fe20000000800 */
[----:B------:R-:W2:Y:S01]  /*25770*/  LDL.LU R15, [R1+0xa7c] ;  /* 0x000a7c00010f7983 */ /* 0x000ea20000300800 */
[----:B------:R-:W-:-:S03]  /*25780*/  LEA R10, P6, R3, R0, 0x2 ;  /* 0x00000000030a7211 */ /* 0x000fc600078c10ff */
[----:B------:R4:W-:Y:S01]  /*25790*/  @P2 STG.E desc[UR60][R4.64], R94 ;  /* 0x0000005e04002986 */ /* 0x0009e2000c10193c */
        /* <DEDUP_REMOVED lines=51> */
[----:B------:R-:W-:-:S02]  /*25ad0*/  ULDC UR5, c[0x0][0x22c] ;  /* 0x00008b0000057ab9 */ /* 0x000fc40000000800 */
[----:B------:R-:W3:Y:S01]  /*25ae0*/  LDL.LU R14, [R1+0xa58] ;  /* 0x000a5800010e7983 */ /* 0x000ee20000300800 */
[----:B------:R-:W-:-:S04]  /*25af0*/  IADD3 R13, R3, UR4, RZ ;  /* 0x00000004030d7c10 */ /* 0x000fc8000fffe0ff */
[C---:B----4-:R-:W-:Y:S01]  /*25b00*/  LEA R8, P6, R13.reuse, R0, 0x2 ;  /* 0x000000000d087211 */ /* 0x050fe200078c10ff */
[----:B------:R-:W-:-:S03]  /*25b10*/  VIADD R3, R13, UR4 ;  /* 0x000000040d037c36 */ /* 0x000fc60008000000 */
        /* <DEDUP_REMOVED lines=43> */
[C---:B------:R-:W-:Y:S01]  /*25dd0*/  VIADD R3, R13.reuse, UR4 ;  /* 0x000000040d037c36 */ /* 0x040fe20008000000 */
[----:B------:R-:W-:Y:S02]  /*25de0*/  LEA R8, P6, R13, R0, 0x2 ;  /* 0x000000000d087211 */ /* 0x000fe400078c10ff */
[----:B--2---:R-:W-:Y:S01]  /*25df0*/  ISETP.LT.AND P3, PT, R15, UR5, !P0 ;  /* 0x000000050f007c0c */ /* 0x004fe2000c761270 */
[----:B------:R-:W-:Y:S01]  /*25e00*/  ULDC UR5, c[0x0][0x22c] ;  /* 0x00008b0000057ab9 */ /* 0x000fe20000000800 */
[----:B------:R-:W2:Y:S01]  /*25e10*/  LDL.LU R15, [R1+0xa40] ;  /* 0x000a4000010f7983 */ /* 0x000ea20000300800 */
[----:B------:R-:W-:-:S02]  /*25e20*/  LEA.HI.X.SX32 R9, R13, R136, 0x2, P6 ;  /* 0x000000880d097211 */ /* 0x000fc400030f16ff */
[C---:B-1----:R-:W-:Y:S01]  /*25e30*/  LEA R10, P6, R3.reuse, R0, 0x2 ;  /* 0x00000000030a7211 */ /* 0x042fe200078c10ff */
[----:B------:R1:W-:Y:S03]  /*25e40*/  @P2 STG.E desc[UR60][R6.64], R65 ;  /* 0x0000004106002986 */ /* 0x0003e6000c10193c */
[----:B------:R-:W-:Y:S01]  /*25e50*/  LEA.HI.X.SX32 R11, R3, R136, 0x2, P6 ;  /* 0x00000088030b7211 */ /* 0x000fe200030f16ff */
[----:B------:R4:W-:Y:S04]  /*25e60*/  @P1 STG.E desc[UR60][R4.64], R102 ;  /* 0x0000006604001986 */ /* 0x0009e8000c10193c */
        /* <DEDUP_REMOVED lines=17> */
[----:B------:R-:W-:Y:S02]  /*25f80*/  LEA.HI.X.SX32 R7, R13, R136, 0x2, P6 ;  /* 0x000000880d077211 */ /* 0x000fe400030f16ff */
[C---:B----4-:R-:W-:Y:S02]  /*25f90*/  LEA R4, P6, R3.reuse, R0, 0x2 ;  /* 0x0000000003047211 */ /* 0x050fe400078c10ff */
[C---:B------:R-:W-:Y:S02]  /*25fa0*/  IADD3 R13, R3.reuse, UR4, RZ ;  /* 0x00000004030d7c10 */ /* 0x040fe4000fffe0ff */
[----:B------:R-:W-:Y:S02]  /*25fb0*/  LEA.HI.X.SX32 R5, R3, R136, 0x2, P6 ;  /* 0x0000008803057211 */ /* 0x000fe400030f16ff */
[C---:B------:R-:W-:Y:S01]  /*25fc0*/  LEA R8, P6, R13.reuse, R0, 0x2 ;  /* 0x000000000d087211 */ /* 0x040fe200078c10ff */
[C---:B------:R-:W-:Y:S01]  /*25fd0*/  VIADD R3, R13.reuse, UR4 ;  /* 0x000000040d037c36 */ /* 0x040fe20008000000 */
[----:B------:R1:W-:Y:S02]  /*25fe0*/  @P3 STG.E desc[UR60][R6.64], R67 ;  /* 0x0000004306003986 */ /* 0x0003e4000c10193c */
[----:B------:R-:W-:Y:S01]  /*25ff0*/  LEA.HI.X.SX32 R9, R13, R136, 0x2, P6 ;  /* 0x000000880d097211 */ /* 0x000fe200030f16ff */
[C---:B------:R-:W-:Y:S01]  /*26000*/  VIADD R13, R3.reuse, UR4 ;  /* 0x00000004030d7c36 */ /* 0x040fe20008000000 */
[----:B------:R-:W-:-:S02]  /*26010*/  LEA R10, P6, R3, R0, 0x2 ;  /* 0x00000000030a7211 */ /* 0x000fc400078c10ff */
[----:B--2---:R-:W-:Y:S01]  /*26020*/  ISETP.LT.AND P3, PT, R15, UR5, !P0 ;  /* 0x000000050f007c0c */ /* 0x004fe2000c761270 */
[----:B------:R-:W-:Y:S01]  /*26030*/  ULDC UR5, c[0x0][0x22c] ;  /* 0x00008b0000057ab9 */ /* 0x000fe20000000800 */
[----:B------:R-:W2:Y:S01]  /*26040*/  LDL.LU R15, [R1+0xa2c] ;  /* 0x000a2c00010f7983 */ /* 0x000ea20000300800 */
[----:B------:R-:W-:-:S03]  /*26050*/  LEA.HI.X.SX32 R11, R3, R136, 0x2, P6 ;  /* 0x00000088030b7211 */ /* 0x000fc600030f16ff */
[----:B------:R4:W-:Y:S01]  /*26060*/  @P2 STG.E desc[UR60][R4.64], R104 ;  /* 0x0000006804002986 */ /* 0x0009e2000c10193c */
[----:B-1----:R-:W-:-:S03]  /*26070*/  LEA R6, P6, R13, R0, 0x2 ;  /* 0x000000000d067211 */ /* 0x002fc600078c10ff */
[----:B------:R1:W-:Y:S01]  /*26080*/  @P1 STG.E desc[UR60][R8.64], R68 ;  /* 0x0000004408001986 */ /* 0x0003e2000c10193c */
[----:B------:R-:W-:-:S03]  /*26090*/  LEA.HI.X.SX32 R7, R13, R136, 0x2, P6 ;  /* 0x000000880d077211 */ /* 0x000fc600030f16ff */
[----:B------:R1:W-:Y:S04]  /*260a0*/  @P5 STG.E desc[UR60][R10.64], R105 ;  /* 0x000000690a005986 */ /* 0x0003e8000c10193c */
[----:B------:R1:W-:Y:S01]  /*260b0*/  @P4 STG.E desc[UR60][R6.64], R69 ;  /* 0x0000004506004986 */ /* 0x0003e2000c10193c */
[----:B---3--:R-:W-:Y:S01]  /*260c0*/  ISETP.LT.AND P2, PT, R12, UR5, !P0 ;  /* 0x000000050c007c0c */ /* 0x008fe2000c741270 */
[----:B------:R-:W-:Y:S02]  /*260d0*/  ULDC UR5, c[0x0][0x22c] ;  /* 0x00008b0000057ab9 */ /* 0x000fe40000000800 */
[----:B------:R-:W3:Y:S01]  /*260e0*/  LDL.LU R12, [R1+0xa28] ;  /* 0x000a2800010c7983 */ /* 0x000ee20000300800 */
[----:B------:R-:W-:Y:S01]  /*260f0*/  ISETP.LT.AND P1, PT, R17, UR5, !P0 ;  /* 0x0000000511007c0c */ /* 0x000fe2000c721270 */
[----:B------:R-:W-:-:S02]  /*26100*/  ULDC UR5, c[0x0][0x22c] ;  /* 0x00008b0000057ab9 */ /* 0x000fc40000000800 */
[----:B------:R-:W3:Y:S01]  /*26110*/  LDL.LU R17, [R1+0xa24] ;  /* 0x000a240001117983 */ /* 0x000ee20000300800 */
[----:B------:R-:W-:Y:S01]  /*26120*/  ISETP.LT.AND P5, PT, R16, UR5, !P0 ;  /* 0x0000000510007c0c */ /* 0x000fe2000c7a1270 */
[----:B------:R-:W-:Y:S02]  /*26130*/  ULDC UR5, c[0x0][0x22c] ;  /* 0x00008b0000057ab9 */ /* 0x000fe40000000800 */
[----:B------:R-:W3:Y:S01]  /*26140*/  LDL.LU R16, [R1+0xa20] ;  /* 0x000a200001107983 */ /* 0x000ee20000300800 */
[----:B------:R-:W-:Y:S01]  /*26150*/  ISETP.LT.AND P4, PT, R14, UR5, !P0 ;  /* 0x000000050e007c0c */ /* 0x000fe2000c781270 */
[----:B------:R-:W-:Y:S02]  /*26160*/  VIADD R3, R13, UR4 ;  /* 0x000000040d037c36 */ /* 0x000fe40008000000 */
        /* <DEDUP_REMOVED lines=41> */
[----:B----4-:R-:W-:-:S04]  /*26400*/  LEA R10, P6, R3, R0, 0x2 ;  /* 0x00000000030a7211 */ /* 0x010fc800078c10ff */
[----:B------:R-:W-:Y:S01]  /*26410*/  LEA.HI.X.SX32 R11, R3, R136, 0x2, P6 ;  /* 0x00000088030b7211 */ /* 0x000fe200030f16ff */
[C---:B------:R-:W-:Y:S01]  /*26420*/  VIADD R3, R13.reuse, UR4 ;  /* 0x000000040d037c36 */ /* 0x040fe20008000000 */
[C---:B------:R-:W-:Y:S01]  /*26430*/  LEA R6, P6, R13.reuse, R0, 0x2 ;  /* 0x000000000d067211 */ /* 0x040fe200078c10ff */
[----:B------:R1:W-:Y:S03]  /*26440*/  @P3 STG.E desc[UR60][R8.64], R72 ;  /* 0x0000004808003986 */ /* 0x0003e6000c10193c */
[----:B------:R-:W-:Y:S02]  /*26450*/  LEA.HI.X.SX32 R7, R13, R136, 0x2, P6 ;  /* 0x000000880d077211 */ /* 0x000fe400030f16ff */
[----:B------:R-:W-:Y:S02]  /*26460*/  LEA R4, P6, R3, R0, 0x2 ;  /* 0x0000000003047211 */ /* 0x000fe400078c10ff */
[----:B--2---:R-:W-:Y:S01]  /*26470*/  ISETP.LT.AND P3, PT, R15, UR5, !P0 ;  /* 0x000000050f007c0c */ /* 0x004fe2000c761270 */
[----:B------:R-:W-:Y:S01]  /*26480*/  ULDC UR5, c[0x0][0x22c] ;  /* 0x00008b0000057ab9 */ /* 0x000fe20000000800 */
[----:B------:R-:W2:Y:S01]  /*26490*/  LDL.LU R15, [R1+0xa04] ;  /* 0x000a0400010f7983 */ /* 0x000ea20000300800 */
[----:B------:R-:W-:-:S02]  /*264a0*/  IADD3 R13, R3, UR4, RZ ;  /* 0x00000004030d7c10 */ /* 0x000fc4000fffe0ff */
[----:B------:R-:W-:Y:S01]  /*264b0*/  LEA.HI.X.SX32 R5, R3, R136, 0x2, P6 ;  /* 0x0000008803057211 */ /* 0x000fe200030f16ff */
        /* <DEDUP_REMOVED lines=88> */
[----:B------:R-:W-:Y:S02]  /*26a40*/  ULDC UR5, c[0x0][0x22c] ;  /* 0x00008b0000057ab9 */ /* 0x000fe40000000800 */
[C---:B-1----:R-:W-:Y:S02]  /*26a50*/  LEA R4, P6, R3.reuse, R0, 0x2 ;  /* 0x0000000003047211 */ /* 0x042fe400078c10ff */
[C---:B------:R-:W-:Y:S02]  /*26a60*/  IADD3 R13, R3.reuse, UR4, RZ ;  /* 0x00000004030d7c10 */ /* 0x040fe4000fffe0ff */
[----:B------:R-:W-:Y:S02]  /*26a70*/  LEA.HI.X.SX32 R5, R3, R136, 0x2, P6 ;  /* 0x0000008803057211 */ /* 0x000fe400030f16ff */
[C---:B----4-:R-:W-:Y:S01]  /*26a80*/  LEA R8, P6, R13.reuse, R0, 0x2 ;  /* 0x000000000d087211 */ /* 0x050fe200078c10ff */
[----:B------:R-:W-:-:S03]  /*26a90*/  VIADD R3, R13, UR4 ;  /* 0x000000040d037c36 */ /* 0x000fc60008000000 */
        /* <DEDUP_REMOVED lines=70> */
[----:B------:R-:W-:Y:S02]  /*26f00*/  LEA.HI.X.SX32 R7, R13, R136, 0x2, P6 ;  /* 0x000000880d077211 */ /* 0x000fe400030f16ff */
[C---:B------:R-:W-:Y:S02]  /*26f10*/  IADD3 R13, R3.reuse, UR4, RZ ;  /* 0x00000004030d7c10 */ /* 0x040fe4000fffe0ff */
        /* <DEDUP_REMOVED lines=20> */
[----:B------:R-:W-:Y:S01]  /*27060*/  ISETP.LT.AND P5, PT, R16, UR5, !P0 ;  /* 0x0000000510007c0c */ /* 0x000fe2000c7a1270 */
[----:B------:R-:W-:Y:S01]  /*27070*/  ULDC UR5, c[0x0][0x22c] ;  /* 0x00008b0000057ab9 */ /* 0x000fe20000000800 */
[----:B------:R-:W3:Y:S01]  /*27080*/  LDL.LU R16, [R1+0x988] ;  /* 0x0009880001107983 */ /* 0x000ee20000300800 */
[----:B------:R-:W-:Y:S01]  /*27090*/  ISETP.LT.AND P4, PT, R14, UR5, !P0 ;  /* 0x000000050e007c0c */ /* 0x000fe2000c781270 */
[----:B----4-:R-:W-:Y:S02]  /*270a0*/  VIADD R7, R3, UR4 ;  /* 0x0000000403077c36 */ /* 0x010fe40008000000 */
[----:B------:R-:W4:Y:S01]  /*270b0*/  LDL.LU R14, [R1+0x984] ;  /* 0x00098400010e7983 */ /* 0x000f220000300800 */
[----:B------:R-:W-:Y:S01]  /*270c0*/  ULDC UR5, c[0x0][0x22c] ;  /* 0x00008b0000057ab9 */ /* 0x000fe20000000800 */
[C---:B------:R-:W-:Y:S01]  /*270d0*/  VIADD R13, R7.reuse, UR4 ;  /* 0x00000004070d7c36 */ /* 0x040fe20008000000 */
[----:B------:R-:W-:-:S04]  /*270e0*/  LEA R2, P6, R7, R0, 0x2 ;  /* 0x0000000007027211 */ /* 0x000fc800078c10ff */
[----:B------:R-:W-:Y:S01]  /*270f0*/  LEA.HI.X.SX32 R3, R7, R136, 0x2, P6 ;  /* 0x0000008807037211 */ /* 0x000fe200030f16ff */
[C---:B------:R-:W-:Y:S01]  /*27100*/  VIADD R7, R13.reuse, UR4 ;  /* 0x000000040d077c36 */ /* 0x040fe20008000000 */
[----:B-1----:R-:W-:-:S03]  /*27110*/  LEA R4, P6, R13, R0, 0x2 ;  /* 0x000000000d047211 */ /* 0x002fc600078c10ff */
[----:B------:R-:W-:Y:S01]  /*27120*/  VIADD R9, R7, UR4 ;  /* 0x0000000407097c36 */ /* 0x000fe20008000000 */
[----:B------:R-:W-:Y:S02]  /*27130*/  LEA.HI.X.SX32 R5, R13, R136, 0x2, P6 ;  /* 0x000000880d057211 */ /* 0x000fe400030f16ff */
[----:B------:R-:W-:Y:S01]  /*27140*/  LEA R6, P6, R7, R0, 0x2 ;  /* 0x0000000007067211 */ /* 0x000fe200078c10ff */
[----:B------:R-:W-:Y:S01]  /*27150*/  VIADD R13, R9, UR4 ;  /* 0x00000004090d7c36 */ /* 0x000fe20008000000 */
[----:B------:R1:W-:Y:S02]  /*27160*/  @P3 STG.E desc[UR60][R2.64], R131 ;  /* 0x0000008302003986 */ /* 0x0003e4000c10193c */
[----:B------:R-:W-:Y:S01]  /*27170*/  LEA.HI.X.SX32 R7, R7, R136, 0x2, P6 ;  /* 0x0000008807077211 */ /* 0x000fe200030f16ff */
[----:B------:R-:W-:Y:S01]  /*27180*/  VIADD R11, R13, UR4 ;  /* 0x000000040d0b7c36 */ /* 0x000fe20008000000 */
[----:B------:R1:W-:Y:S01]  /*27190*/  @P2 STG.E desc[UR60][R4.64], R84 ;  /* 0x0000005404002986 */ /* 0x0003e2000c10193c */
[----:B--2---:R-:W-:-:S02]  /*271a0*/  ISETP.LT.AND P3, PT, R15, UR5, !P0 ;  /* 0x000000050f007c0c */ /* 0x004fc4000c761270 */
[----:B------:R-:W-:Y:S01]  /*271b0*/  VIADD R15, R11, UR4 ;  /* 0x000000040b0f7c36 */ /* 0x000fe20008000000 */
[----:B------:R2:W-:Y:S01]  /*271c0*/  @P1 STG.E desc[UR60][R6.64], R20 ;  /* 0x0000001406001986 */ /* 0x0005e2000c10193c */
[-C--:B------:R-:W-:Y:S01]  /*271d0*/  LEA R8, P1, R13, R0.reuse, 0x2 ;  /* 0x000000000d087211 */ /* 0x080fe200078210ff */
[----:B------:R-:W-:Y:S01]  /*271e0*/  ULDC UR5, c[0x0][0x22c] ;  /* 0x00008b0000057ab9 */ /* 0x000fe20000000800 */
[----:B-1----:R-:W-:Y:S01]  /*271f0*/  LEA R2, P6, R9, R0, 0x2 ;  /* 0x0000000009027211 */ /* 0x002fe200078c10ff */
[----:B------:R-:W-:-:S03]  /*27200*/  VIADD R17, R15, UR4 ;  /* 0x000000040f117c36 */ /* 0x000fc60008000000 */
[-C--:B------:R-:W-:Y:S02]  /*27210*/  LEA.HI.X.SX32 R3, R9, R136.reuse, 0x2, P6 ;  /* 0x0000008809037211 */ /* 0x080fe400030f16ff */
[----:B------:R-:W-:Y:S01]  /*27220*/  LEA.HI.X.SX32 R9, R13, R136, 0x2, P1 ;  /* 0x000000880d097211 */ /* 0x000fe200008f16ff */
[----:B------:R-:W-:Y:S01]  /*27230*/  VIADD R19, R17, UR4 ;  /* 0x0000000411137c36 */ /* 0x000fe20008000000 */
[-C--:B------:R-:W-:Y:S01]  /*27240*/  LEA R4, P1, R15, R0.reuse, 0x2 ;  /* 0x000000000f047211 */ /* 0x080fe200078210ff */
[----:B------:R-:W-:Y:S01]  /*27250*/  ULDC UR4, c[0x0][0x22c] ;  /* 0x00008b0000047ab9 */ /* 0x000fe20000000800 */
[----:B------:R-:W-:Y:S02]  /*27260*/  LEA R10, P6, R11, R0, 0x2 ;  /* 0x000000000b0a7211 */ /* 0x000fe400078c10ff */
[-C--:B------:R-:W-:Y:S02]  /*27270*/  LEA.HI.X.SX32 R5, R15, R136.reuse, 0x2, P1 ;  /* 0x000000880f057211 */ /* 0x080fe400008f16ff */
[----:B------:R-:W-:Y:S01]  /*27280*/  LEA.HI.X.SX32 R11, R11, R136, 0x2, P6 ;  /* 0x000000880b0b7211 */ /* 0x000fe200030f16ff */
[----:B------:R1:W-:Y:S04]  /*27290*/  @P5 STG.E desc[UR60][R2.64], R85 ;  /* 0x0000005502005986 */ /* 0x0003e8000c10193c */
[----:B------:R1:W-:Y:S04]  /*272a0*/  @P4 STG.E desc[UR60][R8.64], R21 ;  /* 0x0000001508004986 */ /* 0x0003e8000c10193c */
[----:B------:R1:W-:Y:S01]  /*272b0*/  @P3 STG.E desc[UR60][R10.64], R86 ;  /* 0x000000560a003986 */ /* 0x0003e2000c10193c */
[----:B---3--:R-:W-:-:S02]  /*272c0*/  ISETP.LT.AND P2, PT, R12, UR5, !P0 ;  /* 0x000000050c007c0c */ /* 0x008fc4000c741270 */
[C---:B------:R-:W-:Y:S02]  /*272d0*/  LEA R12, P6, R19.reuse, R0, 0x2 ;  /* 0x00000000130c7211 */ /* 0x040fe400078c10ff */
[----:B------:R-:W-:Y:S01]  /*272e0*/  ISETP.LT.AND P1, PT, R16, UR4, !P0 ;  /* 0x0000000410007c0c */ /* 0x000fe2000c721270 */
[----:B------:R-:W-:Y:S01]  /*272f0*/  ULDC UR4, c[0x0][0x22c] ;  /* 0x00008b0000047ab9 */ /* 0x000fe20000000800 */
[----:B------:R-:W-:Y:S02]  /*27300*/  LEA.HI.X.SX32 R13, R19, R136, 0x2, P6 ;  /* 0x00000088130d7211 */ /* 0x000fe400030f16ff */
[----:B----4-:R-:W-:Y:S02]  /*27310*/  ISETP.LT.AND P0, PT, R14, UR4, !P0 ;  /* 0x000000040e007c0c */ /* 0x010fe4000c701270 */
[----:B--2---:R-:W-:-:S04]  /*27320*/  LEA R6, P6, R17, R0, 0x2 ;  /* 0x0000000011067211 */ /* 0x004fc800078c10ff */
[----:B------:R-:W-:Y:S01]  /*27330*/  LEA.HI.X.SX32 R7, R17, R136, 0x2, P6 ;  /* 0x0000008811077211 */ /* 0x000fe200030f16ff */
[----:B------:R1:W-:Y:S04]  /*27340*/  @P2 STG.E desc[UR60][R4.64], R22 ;  /* 0x0000001604002986 */ /* 0x0003e8000c10193c */
[----:B------:R1:W-:Y:S02]  /*27350*/  @P1 STG.E desc[UR60][R6.64], R87 ;  /* 0x0000005706001986 */ /* 0x0003e4000c10193c */
[----:B------:R-:W-:Y:S05]  /*27360*/  @!P0 EXIT ;  /* 0x000000000000894d */ /* 0x000fea0003800000 */
[----:B------:R-:W-:Y:S01]  /*27370*/  STG.E desc[UR60][R12.64], R23 ;  /* 0x000000170c007986 */ /* 0x000fe2000c10193c */
[----:B------:R-:W-:Y:S05]  /*27380*/  EXIT ;  /* 0x000000000000794d */ /* 0x000fea0003800000 */
.L_x_2:
[----:B------:R-:W-:-:S00]  /*27390*/  BRA `(.L_x_2) ;  /* 0xfffffffc00fc7947 */ /* 0x000fc0000383ffff */
[----:B------:R-:W-:-:S00]  /*273a0*/  NOP ;  /* 0x0000000000007918 */ /* 0x000fc00000000000 */
        /* <DEDUP_REMOVED lines=13> */
.L_x_3:


//--------------------- .nv.shared.matmul_kernel  --------------------------
	.section	.nv.shared.matmul_kernel,"aw",@nobits
	.sectionflags	@""
	.align	16
	.zero		1024


//--------------------- .nv.shared.reserved.0     --------------------------
	.section	.nv.shared.reserved.0,"aw",@nobits
	.weak		__nv_reservedSMEM_offset_0_alias
	.size		__nv_reservedSMEM_offset_0_alias, 0, 0
	.other		__nv_reservedSMEM_offset_0_alias,@"STO_CUDA_RESERVED_SHARED STV_DEFAULT"
__nv_reservedSMEM_offset_0_alias:
	.zero		0


//--------------------- .nv.constant0.matmul_kernel --------------------------
	.section	.nv.constant0.matmul_kernel,"a",@progbits
	.sectionflags	@""
	.align	4
.nv.constant0.matmul_kernel:
	.zero		608


//--------------------- SYMBOLS --------------------------

	.type		.nv.reservedSmem.offset0,@object
	.size		.nv.reservedSmem.offset0,0x4
